//
// Generated by NVIDIA NVVM Compiler
//
// Compiler Build ID: CL-36424714
// Cuda compilation tools, release 13.0, V13.0.88
// Based on NVVM 20.0.0
//

.version 9.0
.target sm_100
.address_size 64

	// .globl	generate_trap_table_kernel_bigint
.const .align 4 .b8 const_p[32];
.const .align 4 .b8 const_n[32];
.const .align 4 .b8 const_G_jacobian[100];
.const .align 4 .b8 const_startK[32];
.global .align 4 .b8 const_G_table[25600];

.visible .entry generate_trap_table_kernel_bigint(
	.param .u64 .ptr .align 1 generate_trap_table_kernel_bigint_param_0,
	.param .u64 .ptr .align 1 generate_trap_table_kernel_bigint_param_1,
	.param .u32 generate_trap_table_kernel_bigint_param_2,
	.param .u64 generate_trap_table_kernel_bigint_param_3
)
{
	.local .align 4 .b8 	__local_depot0[64];
	.reg .b64 	%SP;
	.reg .b64 	%SPL;
	.reg .pred 	%p<730>;
	.reg .b16 	%rs<22>;
	.reg .b32 	%r<3994>;
	.reg .b64 	%rd<10704>;

	mov.u64 	%SPL, __local_depot0;
	ld.param.u32 	%r1273, [generate_trap_table_kernel_bigint_param_2];
	add.u64 	%rd1, %SPL, 0;
	add.u64 	%rd2, %SPL, 32;
	mov.u32 	%r1274, %ctaid.x;
	mov.u32 	%r1275, %ntid.x;
	mov.u32 	%r1276, %tid.x;
	mad.lo.s32 	%r1, %r1274, %r1275, %r1276;
	setp.ge.u32 	%p1, %r1, %r1273;
	@%p1 bra 	$L__BB0_647;
	add.s32 	%r1279, %r1, 1;
	st.local.u32 	[%rd2], %r1279;
	mov.b32 	%r3635, 0;
	st.local.u32 	[%rd2+4], %r3635;
	st.local.u32 	[%rd2+8], %r3635;
	st.local.u32 	[%rd2+12], %r3635;
	st.local.u32 	[%rd2+16], %r3635;
	st.local.u32 	[%rd2+20], %r3635;
	st.local.u32 	[%rd2+24], %r3635;
	st.local.u32 	[%rd2+28], %r3635;
	mov.b16 	%rs21, 1;
	ld.const.u32 	%r3917, [const_p+28];
	mov.u64 	%rd19, const_G_table;
$L__BB0_2:
	mov.u32 	%r24, %r3933;
	mov.u32 	%r23, %r3932;
	mov.u32 	%r22, %r3931;
	mov.u32 	%r21, %r3930;
	mov.u32 	%r20, %r3929;
	mov.u32 	%r19, %r3928;
	mov.u32 	%r18, %r3927;
	mov.u32 	%r17, %r3926;
	shr.u32 	%r1280, %r3635, 5;
	and.b32  	%r1281, %r3635, 31;
	mul.wide.u32 	%rd16, %r1280, 4;
	add.s64 	%rd17, %rd2, %rd16;
	ld.local.u32 	%r1282, [%rd17];
	shr.u32 	%r1283, %r1282, %r1281;
	and.b32  	%r1284, %r1283, 1;
	setp.eq.b32 	%p2, %r1284, 1;
	not.pred 	%p3, %p2;
	@%p3 bra 	$L__BB0_547;
	mul.wide.u32 	%rd18, %r3635, 100;
	add.s64 	%rd3, %rd19, %rd18;
	and.b16  	%rs5, %rs21, 255;
	setp.eq.s16 	%p4, %rs5, 0;
	@%p4 bra 	$L__BB0_5;
	ld.global.u32 	%r3941, [%rd3];
	ld.global.u32 	%r3940, [%rd3+4];
	ld.global.u32 	%r3939, [%rd3+8];
	ld.global.u32 	%r3938, [%rd3+12];
	ld.global.u32 	%r3937, [%rd3+16];
	ld.global.u32 	%r3936, [%rd3+20];
	ld.global.u32 	%r3935, [%rd3+24];
	ld.global.u32 	%r3934, [%rd3+28];
	ld.global.u32 	%r3933, [%rd3+32];
	ld.global.u32 	%r3932, [%rd3+36];
	ld.global.u32 	%r3931, [%rd3+40];
	ld.global.u32 	%r3930, [%rd3+44];
	ld.global.u32 	%r3929, [%rd3+48];
	ld.global.u32 	%r3928, [%rd3+52];
	ld.global.u32 	%r3927, [%rd3+56];
	ld.global.u32 	%r3926, [%rd3+60];
	ld.global.u32 	%r3925, [%rd3+64];
	ld.global.u32 	%r3924, [%rd3+68];
	ld.global.u32 	%r3923, [%rd3+72];
	ld.global.u32 	%r3922, [%rd3+76];
	ld.global.u32 	%r3921, [%rd3+80];
	ld.global.u32 	%r3920, [%rd3+84];
	ld.global.u32 	%r3919, [%rd3+88];
	ld.global.u32 	%r3918, [%rd3+92];
	ld.global.u8 	%rs21, [%rd3+96];
	bra.uni 	$L__BB0_547;
$L__BB0_5:
	ld.global.u8 	%rs7, [%rd3+96];
	setp.ne.s16 	%p5, %rs7, 0;
	mov.b16 	%rs6, 0;
	mov.u16 	%rs21, %rs6;
	mov.u32 	%r3926, %r17;
	mov.u32 	%r3927, %r18;
	mov.u32 	%r3928, %r19;
	mov.u32 	%r3929, %r20;
	mov.u32 	%r3930, %r21;
	mov.u32 	%r3931, %r22;
	mov.u32 	%r3932, %r23;
	mov.u32 	%r3933, %r24;
	@%p5 bra 	$L__BB0_547;
	ld.const.u32 	%r58, [const_p+28];
	ld.const.u32 	%r59, [const_p+20];
	ld.const.u32 	%r60, [const_p+24];
	ld.const.u32 	%r61, [const_p+8];
	ld.const.u32 	%r62, [const_p+4];
	ld.const.u32 	%r63, [const_p+16];
	ld.const.u32 	%r64, [const_p+12];
	ld.const.u32 	%r65, [const_p];
	mul.wide.u32 	%rd20, %r3925, %r3925;
	cvt.u32.u64 	%r1285, %rd20;
	shr.u64 	%rd21, %rd20, 32;
	mul.wide.u32 	%rd22, %r3924, %r3925;
	add.s64 	%rd23, %rd21, %rd22;
	shr.u64 	%rd24, %rd23, 32;
	mul.wide.u32 	%rd25, %r3923, %r3925;
	add.s64 	%rd26, %rd24, %rd25;
	shr.u64 	%rd27, %rd26, 32;
	mul.wide.u32 	%rd28, %r3922, %r3925;
	add.s64 	%rd29, %rd27, %rd28;
	shr.u64 	%rd30, %rd29, 32;
	mul.wide.u32 	%rd31, %r3921, %r3925;
	add.s64 	%rd32, %rd30, %rd31;
	shr.u64 	%rd33, %rd32, 32;
	mul.wide.u32 	%rd34, %r3920, %r3925;
	add.s64 	%rd35, %rd33, %rd34;
	shr.u64 	%rd36, %rd35, 32;
	mul.wide.u32 	%rd37, %r3919, %r3925;
	add.s64 	%rd38, %rd36, %rd37;
	shr.u64 	%rd39, %rd38, 32;
	mul.wide.u32 	%rd40, %r3918, %r3925;
	add.s64 	%rd41, %rd39, %rd40;
	shr.u64 	%rd42, %rd41, 32;
	and.b64  	%rd43, %rd23, 4294967295;
	add.s64 	%rd44, %rd22, %rd43;
	shr.u64 	%rd45, %rd44, 32;
	and.b64  	%rd46, %rd26, 4294967295;
	mul.wide.u32 	%rd47, %r3924, %r3924;
	add.s64 	%rd48, %rd45, %rd46;
	add.s64 	%rd49, %rd48, %rd47;
	shr.u64 	%rd50, %rd49, 32;
	and.b64  	%rd51, %rd29, 4294967295;
	mul.wide.u32 	%rd52, %r3923, %r3924;
	add.s64 	%rd53, %rd50, %rd51;
	add.s64 	%rd54, %rd53, %rd52;
	shr.u64 	%rd55, %rd54, 32;
	and.b64  	%rd56, %rd32, 4294967295;
	mul.wide.u32 	%rd57, %r3922, %r3924;
	add.s64 	%rd58, %rd55, %rd56;
	add.s64 	%rd59, %rd58, %rd57;
	shr.u64 	%rd60, %rd59, 32;
	and.b64  	%rd61, %rd35, 4294967295;
	mul.wide.u32 	%rd62, %r3921, %r3924;
	add.s64 	%rd63, %rd60, %rd61;
	add.s64 	%rd64, %rd63, %rd62;
	shr.u64 	%rd65, %rd64, 32;
	and.b64  	%rd66, %rd38, 4294967295;
	mul.wide.u32 	%rd67, %r3920, %r3924;
	add.s64 	%rd68, %rd65, %rd66;
	add.s64 	%rd69, %rd68, %rd67;
	shr.u64 	%rd70, %rd69, 32;
	and.b64  	%rd71, %rd41, 4294967295;
	mul.wide.u32 	%rd72, %r3919, %r3924;
	add.s64 	%rd73, %rd70, %rd71;
	add.s64 	%rd74, %rd73, %rd72;
	shr.u64 	%rd75, %rd74, 32;
	mul.wide.u32 	%rd76, %r3918, %r3924;
	add.s64 	%rd77, %rd75, %rd42;
	add.s64 	%rd78, %rd77, %rd76;
	shr.u64 	%rd79, %rd78, 32;
	and.b64  	%rd80, %rd49, 4294967295;
	add.s64 	%rd81, %rd25, %rd80;
	shr.u64 	%rd82, %rd81, 32;
	and.b64  	%rd83, %rd54, 4294967295;
	add.s64 	%rd84, %rd82, %rd83;
	add.s64 	%rd85, %rd84, %rd52;
	shr.u64 	%rd86, %rd85, 32;
	and.b64  	%rd87, %rd59, 4294967295;
	mul.wide.u32 	%rd88, %r3923, %r3923;
	add.s64 	%rd89, %rd86, %rd87;
	add.s64 	%rd90, %rd89, %rd88;
	shr.u64 	%rd91, %rd90, 32;
	and.b64  	%rd92, %rd64, 4294967295;
	mul.wide.u32 	%rd93, %r3922, %r3923;
	add.s64 	%rd94, %rd91, %rd92;
	add.s64 	%rd95, %rd94, %rd93;
	shr.u64 	%rd96, %rd95, 32;
	and.b64  	%rd97, %rd69, 4294967295;
	mul.wide.u32 	%rd98, %r3921, %r3923;
	add.s64 	%rd99, %rd96, %rd97;
	add.s64 	%rd100, %rd99, %rd98;
	shr.u64 	%rd101, %rd100, 32;
	and.b64  	%rd102, %rd74, 4294967295;
	mul.wide.u32 	%rd103, %r3920, %r3923;
	add.s64 	%rd104, %rd101, %rd102;
	add.s64 	%rd105, %rd104, %rd103;
	shr.u64 	%rd106, %rd105, 32;
	and.b64  	%rd107, %rd78, 4294967295;
	mul.wide.u32 	%rd108, %r3919, %r3923;
	add.s64 	%rd109, %rd106, %rd107;
	add.s64 	%rd110, %rd109, %rd108;
	shr.u64 	%rd111, %rd110, 32;
	mul.wide.u32 	%rd112, %r3918, %r3923;
	add.s64 	%rd113, %rd111, %rd79;
	add.s64 	%rd114, %rd113, %rd112;
	shr.u64 	%rd115, %rd114, 32;
	and.b64  	%rd116, %rd85, 4294967295;
	add.s64 	%rd117, %rd28, %rd116;
	shr.u64 	%rd118, %rd117, 32;
	and.b64  	%rd119, %rd90, 4294967295;
	add.s64 	%rd120, %rd118, %rd119;
	add.s64 	%rd121, %rd120, %rd57;
	shr.u64 	%rd122, %rd121, 32;
	and.b64  	%rd123, %rd95, 4294967295;
	add.s64 	%rd124, %rd122, %rd123;
	add.s64 	%rd125, %rd124, %rd93;
	shr.u64 	%rd126, %rd125, 32;
	and.b64  	%rd127, %rd100, 4294967295;
	mul.wide.u32 	%rd128, %r3922, %r3922;
	add.s64 	%rd129, %rd126, %rd127;
	add.s64 	%rd130, %rd129, %rd128;
	shr.u64 	%rd131, %rd130, 32;
	and.b64  	%rd132, %rd105, 4294967295;
	mul.wide.u32 	%rd133, %r3921, %r3922;
	add.s64 	%rd134, %rd131, %rd132;
	add.s64 	%rd135, %rd134, %rd133;
	shr.u64 	%rd136, %rd135, 32;
	and.b64  	%rd137, %rd110, 4294967295;
	mul.wide.u32 	%rd138, %r3920, %r3922;
	add.s64 	%rd139, %rd136, %rd137;
	add.s64 	%rd140, %rd139, %rd138;
	shr.u64 	%rd141, %rd140, 32;
	and.b64  	%rd142, %rd114, 4294967295;
	mul.wide.u32 	%rd143, %r3919, %r3922;
	add.s64 	%rd144, %rd141, %rd142;
	add.s64 	%rd145, %rd144, %rd143;
	shr.u64 	%rd146, %rd145, 32;
	mul.wide.u32 	%rd147, %r3918, %r3922;
	add.s64 	%rd148, %rd146, %rd115;
	add.s64 	%rd149, %rd148, %rd147;
	shr.u64 	%rd150, %rd149, 32;
	and.b64  	%rd151, %rd121, 4294967295;
	add.s64 	%rd152, %rd31, %rd151;
	shr.u64 	%rd153, %rd152, 32;
	and.b64  	%rd154, %rd125, 4294967295;
	add.s64 	%rd155, %rd153, %rd154;
	add.s64 	%rd156, %rd155, %rd62;
	shr.u64 	%rd157, %rd156, 32;
	and.b64  	%rd158, %rd130, 4294967295;
	add.s64 	%rd159, %rd157, %rd158;
	add.s64 	%rd160, %rd159, %rd98;
	shr.u64 	%rd161, %rd160, 32;
	and.b64  	%rd162, %rd135, 4294967295;
	add.s64 	%rd163, %rd161, %rd162;
	add.s64 	%rd164, %rd163, %rd133;
	shr.u64 	%rd165, %rd164, 32;
	and.b64  	%rd166, %rd140, 4294967295;
	mul.wide.u32 	%rd167, %r3921, %r3921;
	add.s64 	%rd168, %rd165, %rd166;
	add.s64 	%rd169, %rd168, %rd167;
	shr.u64 	%rd170, %rd169, 32;
	and.b64  	%rd171, %rd145, 4294967295;
	mul.wide.u32 	%rd172, %r3920, %r3921;
	add.s64 	%rd173, %rd170, %rd171;
	add.s64 	%rd174, %rd173, %rd172;
	shr.u64 	%rd175, %rd174, 32;
	and.b64  	%rd176, %rd149, 4294967295;
	mul.wide.u32 	%rd177, %r3919, %r3921;
	add.s64 	%rd178, %rd175, %rd176;
	add.s64 	%rd179, %rd178, %rd177;
	shr.u64 	%rd180, %rd179, 32;
	mul.wide.u32 	%rd181, %r3918, %r3921;
	add.s64 	%rd182, %rd180, %rd150;
	add.s64 	%rd183, %rd182, %rd181;
	shr.u64 	%rd184, %rd183, 32;
	and.b64  	%rd185, %rd156, 4294967295;
	add.s64 	%rd186, %rd34, %rd185;
	shr.u64 	%rd187, %rd186, 32;
	and.b64  	%rd188, %rd160, 4294967295;
	add.s64 	%rd189, %rd187, %rd188;
	add.s64 	%rd190, %rd189, %rd67;
	shr.u64 	%rd191, %rd190, 32;
	and.b64  	%rd192, %rd164, 4294967295;
	add.s64 	%rd193, %rd191, %rd192;
	add.s64 	%rd194, %rd193, %rd103;
	shr.u64 	%rd195, %rd194, 32;
	and.b64  	%rd196, %rd169, 4294967295;
	add.s64 	%rd197, %rd195, %rd196;
	add.s64 	%rd198, %rd197, %rd138;
	shr.u64 	%rd199, %rd198, 32;
	and.b64  	%rd200, %rd174, 4294967295;
	add.s64 	%rd201, %rd199, %rd200;
	add.s64 	%rd202, %rd201, %rd172;
	shr.u64 	%rd203, %rd202, 32;
	and.b64  	%rd204, %rd179, 4294967295;
	mul.wide.u32 	%rd205, %r3920, %r3920;
	add.s64 	%rd206, %rd203, %rd204;
	add.s64 	%rd207, %rd206, %rd205;
	shr.u64 	%rd208, %rd207, 32;
	and.b64  	%rd209, %rd183, 4294967295;
	mul.wide.u32 	%rd210, %r3919, %r3920;
	add.s64 	%rd211, %rd208, %rd209;
	add.s64 	%rd212, %rd211, %rd210;
	shr.u64 	%rd213, %rd212, 32;
	mul.wide.u32 	%rd214, %r3918, %r3920;
	add.s64 	%rd215, %rd213, %rd184;
	add.s64 	%rd216, %rd215, %rd214;
	shr.u64 	%rd217, %rd216, 32;
	and.b64  	%rd218, %rd190, 4294967295;
	add.s64 	%rd219, %rd37, %rd218;
	shr.u64 	%rd220, %rd219, 32;
	and.b64  	%rd221, %rd194, 4294967295;
	add.s64 	%rd222, %rd220, %rd221;
	add.s64 	%rd223, %rd222, %rd72;
	shr.u64 	%rd224, %rd223, 32;
	and.b64  	%rd225, %rd198, 4294967295;
	add.s64 	%rd226, %rd224, %rd225;
	add.s64 	%rd227, %rd226, %rd108;
	shr.u64 	%rd228, %rd227, 32;
	and.b64  	%rd229, %rd202, 4294967295;
	add.s64 	%rd230, %rd228, %rd229;
	add.s64 	%rd231, %rd230, %rd143;
	shr.u64 	%rd232, %rd231, 32;
	and.b64  	%rd233, %rd207, 4294967295;
	add.s64 	%rd234, %rd232, %rd233;
	add.s64 	%rd235, %rd234, %rd177;
	shr.u64 	%rd236, %rd235, 32;
	and.b64  	%rd237, %rd212, 4294967295;
	add.s64 	%rd238, %rd236, %rd237;
	add.s64 	%rd239, %rd238, %rd210;
	shr.u64 	%rd240, %rd239, 32;
	and.b64  	%rd241, %rd216, 4294967295;
	mul.wide.u32 	%rd242, %r3919, %r3919;
	add.s64 	%rd243, %rd240, %rd241;
	add.s64 	%rd244, %rd243, %rd242;
	shr.u64 	%rd245, %rd244, 32;
	mul.wide.u32 	%rd246, %r3918, %r3919;
	add.s64 	%rd247, %rd245, %rd217;
	add.s64 	%rd248, %rd247, %rd246;
	shr.u64 	%rd249, %rd248, 32;
	and.b64  	%rd250, %rd223, 4294967295;
	add.s64 	%rd251, %rd40, %rd250;
	shr.u64 	%rd252, %rd251, 32;
	and.b64  	%rd253, %rd227, 4294967295;
	add.s64 	%rd254, %rd252, %rd253;
	add.s64 	%rd255, %rd254, %rd76;
	shr.u64 	%rd256, %rd255, 32;
	and.b64  	%rd257, %rd231, 4294967295;
	add.s64 	%rd258, %rd256, %rd257;
	add.s64 	%rd259, %rd258, %rd112;
	shr.u64 	%rd260, %rd259, 32;
	and.b64  	%rd261, %rd235, 4294967295;
	add.s64 	%rd262, %rd260, %rd261;
	add.s64 	%rd263, %rd262, %rd147;
	shr.u64 	%rd264, %rd263, 32;
	and.b64  	%rd265, %rd239, 4294967295;
	add.s64 	%rd266, %rd264, %rd265;
	add.s64 	%rd267, %rd266, %rd181;
	shr.u64 	%rd268, %rd267, 32;
	and.b64  	%rd269, %rd244, 4294967295;
	add.s64 	%rd270, %rd268, %rd269;
	add.s64 	%rd271, %rd270, %rd214;
	shr.u64 	%rd272, %rd271, 32;
	and.b64  	%rd273, %rd248, 4294967295;
	add.s64 	%rd274, %rd272, %rd273;
	add.s64 	%rd275, %rd274, %rd246;
	shr.u64 	%rd276, %rd275, 32;
	mul.wide.u32 	%rd277, %r3918, %r3918;
	add.s64 	%rd278, %rd276, %rd249;
	add.s64 	%rd279, %rd278, %rd277;
	shr.u64 	%rd280, %rd279, 32;
	and.b64  	%rd281, %rd255, 4294967295;
	mul.lo.s64 	%rd282, %rd281, 977;
	cvt.u32.u64 	%r1286, %rd282;
	shr.u64 	%rd283, %rd282, 32;
	and.b64  	%rd284, %rd259, 4294967295;
	mad.lo.s64 	%rd285, %rd284, 977, %rd283;
	shr.u64 	%rd286, %rd285, 32;
	and.b64  	%rd287, %rd263, 4294967295;
	mad.lo.s64 	%rd288, %rd287, 977, %rd286;
	shr.u64 	%rd289, %rd288, 32;
	and.b64  	%rd290, %rd267, 4294967295;
	mad.lo.s64 	%rd291, %rd290, 977, %rd289;
	shr.u64 	%rd292, %rd291, 32;
	and.b64  	%rd293, %rd271, 4294967295;
	mad.lo.s64 	%rd294, %rd293, 977, %rd292;
	shr.u64 	%rd295, %rd294, 32;
	and.b64  	%rd296, %rd275, 4294967295;
	mad.lo.s64 	%rd297, %rd296, 977, %rd295;
	shr.u64 	%rd298, %rd297, 32;
	and.b64  	%rd299, %rd279, 4294967295;
	mad.lo.s64 	%rd300, %rd299, 977, %rd298;
	shr.u64 	%rd301, %rd300, 32;
	add.s32 	%r3643, %r1285, %r1286;
	setp.lt.u32 	%p6, %r3643, %r1285;
	selp.u64 	%rd302, 1, 0, %p6;
	and.b64  	%rd303, %rd44, 4294967295;
	and.b64  	%rd304, %rd285, 4294967295;
	add.s64 	%rd305, %rd303, %rd302;
	add.s64 	%rd306, %rd305, %rd304;
	shr.u64 	%rd307, %rd306, 32;
	and.b64  	%rd308, %rd81, 4294967295;
	and.b64  	%rd309, %rd288, 4294967295;
	add.s64 	%rd310, %rd307, %rd308;
	add.s64 	%rd311, %rd310, %rd309;
	shr.u64 	%rd312, %rd311, 32;
	and.b64  	%rd313, %rd117, 4294967295;
	and.b64  	%rd314, %rd291, 4294967295;
	add.s64 	%rd315, %rd312, %rd313;
	add.s64 	%rd316, %rd315, %rd314;
	shr.u64 	%rd317, %rd316, 32;
	and.b64  	%rd318, %rd152, 4294967295;
	and.b64  	%rd319, %rd294, 4294967295;
	add.s64 	%rd320, %rd317, %rd318;
	add.s64 	%rd321, %rd320, %rd319;
	shr.u64 	%rd322, %rd321, 32;
	and.b64  	%rd323, %rd186, 4294967295;
	and.b64  	%rd324, %rd297, 4294967295;
	add.s64 	%rd325, %rd322, %rd323;
	add.s64 	%rd326, %rd325, %rd324;
	shr.u64 	%rd327, %rd326, 32;
	and.b64  	%rd328, %rd219, 4294967295;
	and.b64  	%rd329, %rd300, 4294967295;
	add.s64 	%rd330, %rd327, %rd328;
	add.s64 	%rd331, %rd330, %rd329;
	shr.u64 	%rd332, %rd331, 32;
	and.b64  	%rd333, %rd306, 4294967295;
	add.s64 	%rd334, %rd333, %rd281;
	cvt.u32.u64 	%r3642, %rd334;
	shr.u64 	%rd335, %rd334, 32;
	and.b64  	%rd336, %rd311, 4294967295;
	add.s64 	%rd337, %rd335, %rd336;
	add.s64 	%rd338, %rd337, %rd284;
	cvt.u32.u64 	%r3641, %rd338;
	shr.u64 	%rd339, %rd338, 32;
	and.b64  	%rd340, %rd316, 4294967295;
	add.s64 	%rd341, %rd339, %rd340;
	add.s64 	%rd342, %rd341, %rd287;
	cvt.u32.u64 	%r3640, %rd342;
	shr.u64 	%rd343, %rd342, 32;
	and.b64  	%rd344, %rd321, 4294967295;
	add.s64 	%rd345, %rd343, %rd344;
	add.s64 	%rd346, %rd345, %rd290;
	cvt.u32.u64 	%r3639, %rd346;
	shr.u64 	%rd347, %rd346, 32;
	and.b64  	%rd348, %rd326, 4294967295;
	add.s64 	%rd349, %rd347, %rd348;
	add.s64 	%rd350, %rd349, %rd293;
	cvt.u32.u64 	%r3638, %rd350;
	shr.u64 	%rd351, %rd350, 32;
	and.b64  	%rd352, %rd331, 4294967295;
	add.s64 	%rd353, %rd351, %rd352;
	add.s64 	%rd354, %rd353, %rd296;
	cvt.u32.u64 	%r3637, %rd354;
	shr.u64 	%rd355, %rd354, 32;
	cvt.u32.u64 	%r1287, %rd355;
	cvt.u32.u64 	%r1288, %rd332;
	cvt.u32.u64 	%r1289, %rd251;
	add.s32 	%r1290, %r1288, %r1289;
	cvt.u32.u64 	%r1291, %rd301;
	cvt.u32.u64 	%r1292, %rd280;
	mov.b64 	%rd356, 977;
	cvt.u32.u64 	%r1293, %rd356;
	mad.lo.s32 	%r1294, %r1292, %r1293, %r1291;
	add.s32 	%r1295, %r1290, %r1294;
	add.s32 	%r1296, %r1287, %r1295;
	cvt.u32.u64 	%r1297, %rd279;
	add.s32 	%r3636, %r1296, %r1297;
	setp.lt.u32 	%p7, %r3917, %r3636;
	@%p7 bra 	$L__BB0_20;
	setp.gt.u32 	%p8, %r3917, %r3636;
	@%p8 bra 	$L__BB0_21;
	setp.lt.u32 	%p9, %r60, %r3637;
	@%p9 bra 	$L__BB0_20;
	setp.gt.u32 	%p10, %r60, %r3637;
	@%p10 bra 	$L__BB0_21;
	setp.lt.u32 	%p11, %r59, %r3638;
	@%p11 bra 	$L__BB0_20;
	setp.gt.u32 	%p12, %r59, %r3638;
	@%p12 bra 	$L__BB0_21;
	setp.lt.u32 	%p13, %r63, %r3639;
	@%p13 bra 	$L__BB0_20;
	setp.gt.u32 	%p14, %r63, %r3639;
	@%p14 bra 	$L__BB0_21;
	setp.lt.u32 	%p15, %r64, %r3640;
	@%p15 bra 	$L__BB0_20;
	setp.gt.u32 	%p16, %r64, %r3640;
	@%p16 bra 	$L__BB0_21;
	setp.lt.u32 	%p17, %r61, %r3641;
	@%p17 bra 	$L__BB0_20;
	setp.gt.u32 	%p18, %r61, %r3641;
	@%p18 bra 	$L__BB0_21;
	setp.lt.u32 	%p19, %r62, %r3642;
	@%p19 bra 	$L__BB0_20;
	setp.gt.u32 	%p20, %r62, %r3642;
	setp.lt.u32 	%p21, %r3643, %r65;
	or.pred  	%p22, %p20, %p21;
	@%p22 bra 	$L__BB0_21;
$L__BB0_20:
	// begin inline asm
	sub.cc.u32 %r3643, %r3643, %r65; 
	subc.cc.u32 %r3642, %r3642, %r62; 
	subc.cc.u32 %r3641, %r3641, %r61; 
	subc.cc.u32 %r3640, %r3640, %r64; 
	subc.cc.u32 %r3639, %r3639, %r63; 
	subc.cc.u32 %r3638, %r3638, %r59; 
	subc.cc.u32 %r3637, %r3637, %r60; 
	subc.u32    %r3636, %r3636, %r58; 
	
	// end inline asm
$L__BB0_21:
	mov.u64 	%rd358, const_G_table;
	add.s64 	%rd359, %rd358, %rd18;
	ld.global.u32 	%r1322, [%rd359+64];
	mul.wide.u32 	%rd360, %r1322, %r1322;
	cvt.u32.u64 	%r1323, %rd360;
	shr.u64 	%rd361, %rd360, 32;
	ld.global.u32 	%r1324, [%rd359+68];
	mul.wide.u32 	%rd362, %r1324, %r1322;
	add.s64 	%rd363, %rd361, %rd362;
	shr.u64 	%rd364, %rd363, 32;
	ld.global.u32 	%r1325, [%rd359+72];
	mul.wide.u32 	%rd365, %r1325, %r1322;
	add.s64 	%rd366, %rd364, %rd365;
	shr.u64 	%rd367, %rd366, 32;
	ld.global.u32 	%r1326, [%rd359+76];
	mul.wide.u32 	%rd368, %r1326, %r1322;
	add.s64 	%rd369, %rd367, %rd368;
	shr.u64 	%rd370, %rd369, 32;
	ld.global.u32 	%r1327, [%rd359+80];
	mul.wide.u32 	%rd371, %r1327, %r1322;
	add.s64 	%rd372, %rd370, %rd371;
	shr.u64 	%rd373, %rd372, 32;
	ld.global.u32 	%r1328, [%rd359+84];
	mul.wide.u32 	%rd374, %r1328, %r1322;
	add.s64 	%rd375, %rd373, %rd374;
	shr.u64 	%rd376, %rd375, 32;
	ld.global.u32 	%r1329, [%rd359+88];
	mul.wide.u32 	%rd377, %r1329, %r1322;
	add.s64 	%rd378, %rd376, %rd377;
	shr.u64 	%rd379, %rd378, 32;
	ld.global.u32 	%r1330, [%rd359+92];
	mul.wide.u32 	%rd380, %r1330, %r1322;
	add.s64 	%rd381, %rd379, %rd380;
	shr.u64 	%rd382, %rd381, 32;
	and.b64  	%rd383, %rd363, 4294967295;
	add.s64 	%rd384, %rd362, %rd383;
	shr.u64 	%rd385, %rd384, 32;
	and.b64  	%rd386, %rd366, 4294967295;
	mul.wide.u32 	%rd387, %r1324, %r1324;
	add.s64 	%rd388, %rd385, %rd386;
	add.s64 	%rd389, %rd388, %rd387;
	shr.u64 	%rd390, %rd389, 32;
	and.b64  	%rd391, %rd369, 4294967295;
	mul.wide.u32 	%rd392, %r1325, %r1324;
	add.s64 	%rd393, %rd390, %rd391;
	add.s64 	%rd394, %rd393, %rd392;
	shr.u64 	%rd395, %rd394, 32;
	and.b64  	%rd396, %rd372, 4294967295;
	mul.wide.u32 	%rd397, %r1326, %r1324;
	add.s64 	%rd398, %rd395, %rd396;
	add.s64 	%rd399, %rd398, %rd397;
	shr.u64 	%rd400, %rd399, 32;
	and.b64  	%rd401, %rd375, 4294967295;
	mul.wide.u32 	%rd402, %r1327, %r1324;
	add.s64 	%rd403, %rd400, %rd401;
	add.s64 	%rd404, %rd403, %rd402;
	shr.u64 	%rd405, %rd404, 32;
	and.b64  	%rd406, %rd378, 4294967295;
	mul.wide.u32 	%rd407, %r1328, %r1324;
	add.s64 	%rd408, %rd405, %rd406;
	add.s64 	%rd409, %rd408, %rd407;
	shr.u64 	%rd410, %rd409, 32;
	and.b64  	%rd411, %rd381, 4294967295;
	mul.wide.u32 	%rd412, %r1329, %r1324;
	add.s64 	%rd413, %rd410, %rd411;
	add.s64 	%rd414, %rd413, %rd412;
	shr.u64 	%rd415, %rd414, 32;
	mul.wide.u32 	%rd416, %r1330, %r1324;
	add.s64 	%rd417, %rd415, %rd382;
	add.s64 	%rd418, %rd417, %rd416;
	shr.u64 	%rd419, %rd418, 32;
	and.b64  	%rd420, %rd389, 4294967295;
	add.s64 	%rd421, %rd365, %rd420;
	shr.u64 	%rd422, %rd421, 32;
	and.b64  	%rd423, %rd394, 4294967295;
	add.s64 	%rd424, %rd422, %rd423;
	add.s64 	%rd425, %rd424, %rd392;
	shr.u64 	%rd426, %rd425, 32;
	and.b64  	%rd427, %rd399, 4294967295;
	mul.wide.u32 	%rd428, %r1325, %r1325;
	add.s64 	%rd429, %rd426, %rd427;
	add.s64 	%rd430, %rd429, %rd428;
	shr.u64 	%rd431, %rd430, 32;
	and.b64  	%rd432, %rd404, 4294967295;
	mul.wide.u32 	%rd433, %r1326, %r1325;
	add.s64 	%rd434, %rd431, %rd432;
	add.s64 	%rd435, %rd434, %rd433;
	shr.u64 	%rd436, %rd435, 32;
	and.b64  	%rd437, %rd409, 4294967295;
	mul.wide.u32 	%rd438, %r1327, %r1325;
	add.s64 	%rd439, %rd436, %rd437;
	add.s64 	%rd440, %rd439, %rd438;
	shr.u64 	%rd441, %rd440, 32;
	and.b64  	%rd442, %rd414, 4294967295;
	mul.wide.u32 	%rd443, %r1328, %r1325;
	add.s64 	%rd444, %rd441, %rd442;
	add.s64 	%rd445, %rd444, %rd443;
	shr.u64 	%rd446, %rd445, 32;
	and.b64  	%rd447, %rd418, 4294967295;
	mul.wide.u32 	%rd448, %r1329, %r1325;
	add.s64 	%rd449, %rd446, %rd447;
	add.s64 	%rd450, %rd449, %rd448;
	shr.u64 	%rd451, %rd450, 32;
	mul.wide.u32 	%rd452, %r1330, %r1325;
	add.s64 	%rd453, %rd451, %rd419;
	add.s64 	%rd454, %rd453, %rd452;
	shr.u64 	%rd455, %rd454, 32;
	and.b64  	%rd456, %rd425, 4294967295;
	add.s64 	%rd457, %rd368, %rd456;
	shr.u64 	%rd458, %rd457, 32;
	and.b64  	%rd459, %rd430, 4294967295;
	add.s64 	%rd460, %rd458, %rd459;
	add.s64 	%rd461, %rd460, %rd397;
	shr.u64 	%rd462, %rd461, 32;
	and.b64  	%rd463, %rd435, 4294967295;
	add.s64 	%rd464, %rd462, %rd463;
	add.s64 	%rd465, %rd464, %rd433;
	shr.u64 	%rd466, %rd465, 32;
	and.b64  	%rd467, %rd440, 4294967295;
	mul.wide.u32 	%rd468, %r1326, %r1326;
	add.s64 	%rd469, %rd466, %rd467;
	add.s64 	%rd470, %rd469, %rd468;
	shr.u64 	%rd471, %rd470, 32;
	and.b64  	%rd472, %rd445, 4294967295;
	mul.wide.u32 	%rd473, %r1327, %r1326;
	add.s64 	%rd474, %rd471, %rd472;
	add.s64 	%rd475, %rd474, %rd473;
	shr.u64 	%rd476, %rd475, 32;
	and.b64  	%rd477, %rd450, 4294967295;
	mul.wide.u32 	%rd478, %r1328, %r1326;
	add.s64 	%rd479, %rd476, %rd477;
	add.s64 	%rd480, %rd479, %rd478;
	shr.u64 	%rd481, %rd480, 32;
	and.b64  	%rd482, %rd454, 4294967295;
	mul.wide.u32 	%rd483, %r1329, %r1326;
	add.s64 	%rd484, %rd481, %rd482;
	add.s64 	%rd485, %rd484, %rd483;
	shr.u64 	%rd486, %rd485, 32;
	mul.wide.u32 	%rd487, %r1330, %r1326;
	add.s64 	%rd488, %rd486, %rd455;
	add.s64 	%rd489, %rd488, %rd487;
	shr.u64 	%rd490, %rd489, 32;
	and.b64  	%rd491, %rd461, 4294967295;
	add.s64 	%rd492, %rd371, %rd491;
	shr.u64 	%rd493, %rd492, 32;
	and.b64  	%rd494, %rd465, 4294967295;
	add.s64 	%rd495, %rd493, %rd494;
	add.s64 	%rd496, %rd495, %rd402;
	shr.u64 	%rd497, %rd496, 32;
	and.b64  	%rd498, %rd470, 4294967295;
	add.s64 	%rd499, %rd497, %rd498;
	add.s64 	%rd500, %rd499, %rd438;
	shr.u64 	%rd501, %rd500, 32;
	and.b64  	%rd502, %rd475, 4294967295;
	add.s64 	%rd503, %rd501, %rd502;
	add.s64 	%rd504, %rd503, %rd473;
	shr.u64 	%rd505, %rd504, 32;
	and.b64  	%rd506, %rd480, 4294967295;
	mul.wide.u32 	%rd507, %r1327, %r1327;
	add.s64 	%rd508, %rd505, %rd506;
	add.s64 	%rd509, %rd508, %rd507;
	shr.u64 	%rd510, %rd509, 32;
	and.b64  	%rd511, %rd485, 4294967295;
	mul.wide.u32 	%rd512, %r1328, %r1327;
	add.s64 	%rd513, %rd510, %rd511;
	add.s64 	%rd514, %rd513, %rd512;
	shr.u64 	%rd515, %rd514, 32;
	and.b64  	%rd516, %rd489, 4294967295;
	mul.wide.u32 	%rd517, %r1329, %r1327;
	add.s64 	%rd518, %rd515, %rd516;
	add.s64 	%rd519, %rd518, %rd517;
	shr.u64 	%rd520, %rd519, 32;
	mul.wide.u32 	%rd521, %r1330, %r1327;
	add.s64 	%rd522, %rd520, %rd490;
	add.s64 	%rd523, %rd522, %rd521;
	shr.u64 	%rd524, %rd523, 32;
	and.b64  	%rd525, %rd496, 4294967295;
	add.s64 	%rd526, %rd374, %rd525;
	shr.u64 	%rd527, %rd526, 32;
	and.b64  	%rd528, %rd500, 4294967295;
	add.s64 	%rd529, %rd527, %rd528;
	add.s64 	%rd530, %rd529, %rd407;
	shr.u64 	%rd531, %rd530, 32;
	and.b64  	%rd532, %rd504, 4294967295;
	add.s64 	%rd533, %rd531, %rd532;
	add.s64 	%rd534, %rd533, %rd443;
	shr.u64 	%rd535, %rd534, 32;
	and.b64  	%rd536, %rd509, 4294967295;
	add.s64 	%rd537, %rd535, %rd536;
	add.s64 	%rd538, %rd537, %rd478;
	shr.u64 	%rd539, %rd538, 32;
	and.b64  	%rd540, %rd514, 4294967295;
	add.s64 	%rd541, %rd539, %rd540;
	add.s64 	%rd542, %rd541, %rd512;
	shr.u64 	%rd543, %rd542, 32;
	and.b64  	%rd544, %rd519, 4294967295;
	mul.wide.u32 	%rd545, %r1328, %r1328;
	add.s64 	%rd546, %rd543, %rd544;
	add.s64 	%rd547, %rd546, %rd545;
	shr.u64 	%rd548, %rd547, 32;
	and.b64  	%rd549, %rd523, 4294967295;
	mul.wide.u32 	%rd550, %r1329, %r1328;
	add.s64 	%rd551, %rd548, %rd549;
	add.s64 	%rd552, %rd551, %rd550;
	shr.u64 	%rd553, %rd552, 32;
	mul.wide.u32 	%rd554, %r1330, %r1328;
	add.s64 	%rd555, %rd553, %rd524;
	add.s64 	%rd556, %rd555, %rd554;
	shr.u64 	%rd557, %rd556, 32;
	and.b64  	%rd558, %rd530, 4294967295;
	add.s64 	%rd559, %rd377, %rd558;
	shr.u64 	%rd560, %rd559, 32;
	and.b64  	%rd561, %rd534, 4294967295;
	add.s64 	%rd562, %rd560, %rd561;
	add.s64 	%rd563, %rd562, %rd412;
	shr.u64 	%rd564, %rd563, 32;
	and.b64  	%rd565, %rd538, 4294967295;
	add.s64 	%rd566, %rd564, %rd565;
	add.s64 	%rd567, %rd566, %rd448;
	shr.u64 	%rd568, %rd567, 32;
	and.b64  	%rd569, %rd542, 4294967295;
	add.s64 	%rd570, %rd568, %rd569;
	add.s64 	%rd571, %rd570, %rd483;
	shr.u64 	%rd572, %rd571, 32;
	and.b64  	%rd573, %rd547, 4294967295;
	add.s64 	%rd574, %rd572, %rd573;
	add.s64 	%rd575, %rd574, %rd517;
	shr.u64 	%rd576, %rd575, 32;
	and.b64  	%rd577, %rd552, 4294967295;
	add.s64 	%rd578, %rd576, %rd577;
	add.s64 	%rd579, %rd578, %rd550;
	shr.u64 	%rd580, %rd579, 32;
	and.b64  	%rd581, %rd556, 4294967295;
	mul.wide.u32 	%rd582, %r1329, %r1329;
	add.s64 	%rd583, %rd580, %rd581;
	add.s64 	%rd584, %rd583, %rd582;
	shr.u64 	%rd585, %rd584, 32;
	mul.wide.u32 	%rd586, %r1330, %r1329;
	add.s64 	%rd587, %rd585, %rd557;
	add.s64 	%rd588, %rd587, %rd586;
	shr.u64 	%rd589, %rd588, 32;
	and.b64  	%rd590, %rd563, 4294967295;
	add.s64 	%rd591, %rd380, %rd590;
	shr.u64 	%rd592, %rd591, 32;
	and.b64  	%rd593, %rd567, 4294967295;
	add.s64 	%rd594, %rd592, %rd593;
	add.s64 	%rd595, %rd594, %rd416;
	shr.u64 	%rd596, %rd595, 32;
	and.b64  	%rd597, %rd571, 4294967295;
	add.s64 	%rd598, %rd596, %rd597;
	add.s64 	%rd599, %rd598, %rd452;
	shr.u64 	%rd600, %rd599, 32;
	and.b64  	%rd601, %rd575, 4294967295;
	add.s64 	%rd602, %rd600, %rd601;
	add.s64 	%rd603, %rd602, %rd487;
	shr.u64 	%rd604, %rd603, 32;
	and.b64  	%rd605, %rd579, 4294967295;
	add.s64 	%rd606, %rd604, %rd605;
	add.s64 	%rd607, %rd606, %rd521;
	shr.u64 	%rd608, %rd607, 32;
	and.b64  	%rd609, %rd584, 4294967295;
	add.s64 	%rd610, %rd608, %rd609;
	add.s64 	%rd611, %rd610, %rd554;
	shr.u64 	%rd612, %rd611, 32;
	and.b64  	%rd613, %rd588, 4294967295;
	add.s64 	%rd614, %rd612, %rd613;
	add.s64 	%rd615, %rd614, %rd586;
	shr.u64 	%rd616, %rd615, 32;
	mul.wide.u32 	%rd617, %r1330, %r1330;
	add.s64 	%rd618, %rd616, %rd589;
	add.s64 	%rd619, %rd618, %rd617;
	shr.u64 	%rd620, %rd619, 32;
	and.b64  	%rd621, %rd595, 4294967295;
	mul.lo.s64 	%rd622, %rd621, 977;
	cvt.u32.u64 	%r1331, %rd622;
	shr.u64 	%rd623, %rd622, 32;
	and.b64  	%rd624, %rd599, 4294967295;
	mad.lo.s64 	%rd625, %rd624, 977, %rd623;
	shr.u64 	%rd626, %rd625, 32;
	and.b64  	%rd627, %rd603, 4294967295;
	mad.lo.s64 	%rd628, %rd627, 977, %rd626;
	shr.u64 	%rd629, %rd628, 32;
	and.b64  	%rd630, %rd607, 4294967295;
	mad.lo.s64 	%rd631, %rd630, 977, %rd629;
	shr.u64 	%rd632, %rd631, 32;
	and.b64  	%rd633, %rd611, 4294967295;
	mad.lo.s64 	%rd634, %rd633, 977, %rd632;
	shr.u64 	%rd635, %rd634, 32;
	and.b64  	%rd636, %rd615, 4294967295;
	mad.lo.s64 	%rd637, %rd636, 977, %rd635;
	shr.u64 	%rd638, %rd637, 32;
	and.b64  	%rd639, %rd619, 4294967295;
	mad.lo.s64 	%rd640, %rd639, 977, %rd638;
	shr.u64 	%rd641, %rd640, 32;
	add.s32 	%r3651, %r1323, %r1331;
	setp.lt.u32 	%p23, %r3651, %r1323;
	selp.u64 	%rd642, 1, 0, %p23;
	and.b64  	%rd643, %rd384, 4294967295;
	and.b64  	%rd644, %rd625, 4294967295;
	add.s64 	%rd645, %rd643, %rd642;
	add.s64 	%rd646, %rd645, %rd644;
	shr.u64 	%rd647, %rd646, 32;
	and.b64  	%rd648, %rd421, 4294967295;
	and.b64  	%rd649, %rd628, 4294967295;
	add.s64 	%rd650, %rd647, %rd648;
	add.s64 	%rd651, %rd650, %rd649;
	shr.u64 	%rd652, %rd651, 32;
	and.b64  	%rd653, %rd457, 4294967295;
	and.b64  	%rd654, %rd631, 4294967295;
	add.s64 	%rd655, %rd652, %rd653;
	add.s64 	%rd656, %rd655, %rd654;
	shr.u64 	%rd657, %rd656, 32;
	and.b64  	%rd658, %rd492, 4294967295;
	and.b64  	%rd659, %rd634, 4294967295;
	add.s64 	%rd660, %rd657, %rd658;
	add.s64 	%rd661, %rd660, %rd659;
	shr.u64 	%rd662, %rd661, 32;
	and.b64  	%rd663, %rd526, 4294967295;
	and.b64  	%rd664, %rd637, 4294967295;
	add.s64 	%rd665, %rd662, %rd663;
	add.s64 	%rd666, %rd665, %rd664;
	shr.u64 	%rd667, %rd666, 32;
	and.b64  	%rd668, %rd559, 4294967295;
	and.b64  	%rd669, %rd640, 4294967295;
	add.s64 	%rd670, %rd667, %rd668;
	add.s64 	%rd671, %rd670, %rd669;
	shr.u64 	%rd672, %rd671, 32;
	and.b64  	%rd673, %rd646, 4294967295;
	add.s64 	%rd674, %rd673, %rd621;
	cvt.u32.u64 	%r3650, %rd674;
	shr.u64 	%rd675, %rd674, 32;
	and.b64  	%rd676, %rd651, 4294967295;
	add.s64 	%rd677, %rd675, %rd676;
	add.s64 	%rd678, %rd677, %rd624;
	cvt.u32.u64 	%r3649, %rd678;
	shr.u64 	%rd679, %rd678, 32;
	and.b64  	%rd680, %rd656, 4294967295;
	add.s64 	%rd681, %rd679, %rd680;
	add.s64 	%rd682, %rd681, %rd627;
	cvt.u32.u64 	%r3648, %rd682;
	shr.u64 	%rd683, %rd682, 32;
	and.b64  	%rd684, %rd661, 4294967295;
	add.s64 	%rd685, %rd683, %rd684;
	add.s64 	%rd686, %rd685, %rd630;
	cvt.u32.u64 	%r3647, %rd686;
	shr.u64 	%rd687, %rd686, 32;
	and.b64  	%rd688, %rd666, 4294967295;
	add.s64 	%rd689, %rd687, %rd688;
	add.s64 	%rd690, %rd689, %rd633;
	cvt.u32.u64 	%r3646, %rd690;
	shr.u64 	%rd691, %rd690, 32;
	and.b64  	%rd692, %rd671, 4294967295;
	add.s64 	%rd693, %rd691, %rd692;
	add.s64 	%rd694, %rd693, %rd636;
	cvt.u32.u64 	%r3645, %rd694;
	shr.u64 	%rd695, %rd694, 32;
	cvt.u32.u64 	%r1332, %rd695;
	cvt.u32.u64 	%r1333, %rd672;
	cvt.u32.u64 	%r1334, %rd591;
	add.s32 	%r1335, %r1333, %r1334;
	cvt.u32.u64 	%r1336, %rd641;
	cvt.u32.u64 	%r1337, %rd620;
	mov.b64 	%rd696, 977;
	cvt.u32.u64 	%r1338, %rd696;
	mad.lo.s32 	%r1339, %r1337, %r1338, %r1336;
	add.s32 	%r1340, %r1335, %r1339;
	add.s32 	%r1341, %r1332, %r1340;
	cvt.u32.u64 	%r1342, %rd619;
	add.s32 	%r3644, %r1341, %r1342;
	setp.lt.u32 	%p24, %r3917, %r3644;
	@%p24 bra 	$L__BB0_35;
	setp.gt.u32 	%p25, %r3917, %r3644;
	@%p25 bra 	$L__BB0_36;
	setp.lt.u32 	%p26, %r60, %r3645;
	@%p26 bra 	$L__BB0_35;
	setp.gt.u32 	%p27, %r60, %r3645;
	@%p27 bra 	$L__BB0_36;
	setp.lt.u32 	%p28, %r59, %r3646;
	@%p28 bra 	$L__BB0_35;
	setp.gt.u32 	%p29, %r59, %r3646;
	@%p29 bra 	$L__BB0_36;
	setp.lt.u32 	%p30, %r63, %r3647;
	@%p30 bra 	$L__BB0_35;
	setp.gt.u32 	%p31, %r63, %r3647;
	@%p31 bra 	$L__BB0_36;
	setp.lt.u32 	%p32, %r64, %r3648;
	@%p32 bra 	$L__BB0_35;
	setp.gt.u32 	%p33, %r64, %r3648;
	@%p33 bra 	$L__BB0_36;
	setp.lt.u32 	%p34, %r61, %r3649;
	@%p34 bra 	$L__BB0_35;
	setp.gt.u32 	%p35, %r61, %r3649;
	@%p35 bra 	$L__BB0_36;
	setp.lt.u32 	%p36, %r62, %r3650;
	@%p36 bra 	$L__BB0_35;
	setp.gt.u32 	%p37, %r62, %r3650;
	setp.lt.u32 	%p38, %r3651, %r65;
	or.pred  	%p39, %p37, %p38;
	@%p39 bra 	$L__BB0_36;
$L__BB0_35:
	// begin inline asm
	sub.cc.u32 %r3651, %r3651, %r65; 
	subc.cc.u32 %r3650, %r3650, %r62; 
	subc.cc.u32 %r3649, %r3649, %r61; 
	subc.cc.u32 %r3648, %r3648, %r64; 
	subc.cc.u32 %r3647, %r3647, %r63; 
	subc.cc.u32 %r3646, %r3646, %r59; 
	subc.cc.u32 %r3645, %r3645, %r60; 
	subc.u32    %r3644, %r3644, %r58; 
	
	// end inline asm
$L__BB0_36:
	mul.wide.u32 	%rd697, %r3651, %r3941;
	cvt.u32.u64 	%r1367, %rd697;
	shr.u64 	%rd698, %rd697, 32;
	mul.wide.u32 	%rd699, %r3650, %r3941;
	add.s64 	%rd700, %rd698, %rd699;
	shr.u64 	%rd701, %rd700, 32;
	mul.wide.u32 	%rd702, %r3649, %r3941;
	add.s64 	%rd703, %rd701, %rd702;
	shr.u64 	%rd704, %rd703, 32;
	mul.wide.u32 	%rd705, %r3648, %r3941;
	add.s64 	%rd706, %rd704, %rd705;
	shr.u64 	%rd707, %rd706, 32;
	mul.wide.u32 	%rd708, %r3647, %r3941;
	add.s64 	%rd709, %rd707, %rd708;
	shr.u64 	%rd710, %rd709, 32;
	mul.wide.u32 	%rd711, %r3646, %r3941;
	add.s64 	%rd712, %rd710, %rd711;
	shr.u64 	%rd713, %rd712, 32;
	mul.wide.u32 	%rd714, %r3645, %r3941;
	add.s64 	%rd715, %rd713, %rd714;
	shr.u64 	%rd716, %rd715, 32;
	mul.wide.u32 	%rd717, %r3644, %r3941;
	add.s64 	%rd718, %rd716, %rd717;
	shr.u64 	%rd719, %rd718, 32;
	and.b64  	%rd720, %rd700, 4294967295;
	mul.wide.u32 	%rd721, %r3651, %r3940;
	add.s64 	%rd722, %rd721, %rd720;
	shr.u64 	%rd723, %rd722, 32;
	and.b64  	%rd724, %rd703, 4294967295;
	mul.wide.u32 	%rd725, %r3650, %r3940;
	add.s64 	%rd726, %rd723, %rd724;
	add.s64 	%rd727, %rd726, %rd725;
	shr.u64 	%rd728, %rd727, 32;
	and.b64  	%rd729, %rd706, 4294967295;
	mul.wide.u32 	%rd730, %r3649, %r3940;
	add.s64 	%rd731, %rd728, %rd729;
	add.s64 	%rd732, %rd731, %rd730;
	shr.u64 	%rd733, %rd732, 32;
	and.b64  	%rd734, %rd709, 4294967295;
	mul.wide.u32 	%rd735, %r3648, %r3940;
	add.s64 	%rd736, %rd733, %rd734;
	add.s64 	%rd737, %rd736, %rd735;
	shr.u64 	%rd738, %rd737, 32;
	and.b64  	%rd739, %rd712, 4294967295;
	mul.wide.u32 	%rd740, %r3647, %r3940;
	add.s64 	%rd741, %rd738, %rd739;
	add.s64 	%rd742, %rd741, %rd740;
	shr.u64 	%rd743, %rd742, 32;
	and.b64  	%rd744, %rd715, 4294967295;
	mul.wide.u32 	%rd745, %r3646, %r3940;
	add.s64 	%rd746, %rd743, %rd744;
	add.s64 	%rd747, %rd746, %rd745;
	shr.u64 	%rd748, %rd747, 32;
	and.b64  	%rd749, %rd718, 4294967295;
	mul.wide.u32 	%rd750, %r3645, %r3940;
	add.s64 	%rd751, %rd748, %rd749;
	add.s64 	%rd752, %rd751, %rd750;
	shr.u64 	%rd753, %rd752, 32;
	mul.wide.u32 	%rd754, %r3644, %r3940;
	add.s64 	%rd755, %rd753, %rd719;
	add.s64 	%rd756, %rd755, %rd754;
	shr.u64 	%rd757, %rd756, 32;
	and.b64  	%rd758, %rd727, 4294967295;
	mul.wide.u32 	%rd759, %r3651, %r3939;
	add.s64 	%rd760, %rd759, %rd758;
	shr.u64 	%rd761, %rd760, 32;
	and.b64  	%rd762, %rd732, 4294967295;
	mul.wide.u32 	%rd763, %r3650, %r3939;
	add.s64 	%rd764, %rd761, %rd762;
	add.s64 	%rd765, %rd764, %rd763;
	shr.u64 	%rd766, %rd765, 32;
	and.b64  	%rd767, %rd737, 4294967295;
	mul.wide.u32 	%rd768, %r3649, %r3939;
	add.s64 	%rd769, %rd766, %rd767;
	add.s64 	%rd770, %rd769, %rd768;
	shr.u64 	%rd771, %rd770, 32;
	and.b64  	%rd772, %rd742, 4294967295;
	mul.wide.u32 	%rd773, %r3648, %r3939;
	add.s64 	%rd774, %rd771, %rd772;
	add.s64 	%rd775, %rd774, %rd773;
	shr.u64 	%rd776, %rd775, 32;
	and.b64  	%rd777, %rd747, 4294967295;
	mul.wide.u32 	%rd778, %r3647, %r3939;
	add.s64 	%rd779, %rd776, %rd777;
	add.s64 	%rd780, %rd779, %rd778;
	shr.u64 	%rd781, %rd780, 32;
	and.b64  	%rd782, %rd752, 4294967295;
	mul.wide.u32 	%rd783, %r3646, %r3939;
	add.s64 	%rd784, %rd781, %rd782;
	add.s64 	%rd785, %rd784, %rd783;
	shr.u64 	%rd786, %rd785, 32;
	and.b64  	%rd787, %rd756, 4294967295;
	mul.wide.u32 	%rd788, %r3645, %r3939;
	add.s64 	%rd789, %rd786, %rd787;
	add.s64 	%rd790, %rd789, %rd788;
	shr.u64 	%rd791, %rd790, 32;
	mul.wide.u32 	%rd792, %r3644, %r3939;
	add.s64 	%rd793, %rd791, %rd757;
	add.s64 	%rd794, %rd793, %rd792;
	shr.u64 	%rd795, %rd794, 32;
	and.b64  	%rd796, %rd765, 4294967295;
	mul.wide.u32 	%rd797, %r3651, %r3938;
	add.s64 	%rd798, %rd797, %rd796;
	shr.u64 	%rd799, %rd798, 32;
	and.b64  	%rd800, %rd770, 4294967295;
	mul.wide.u32 	%rd801, %r3650, %r3938;
	add.s64 	%rd802, %rd799, %rd800;
	add.s64 	%rd803, %rd802, %rd801;
	shr.u64 	%rd804, %rd803, 32;
	and.b64  	%rd805, %rd775, 4294967295;
	mul.wide.u32 	%rd806, %r3649, %r3938;
	add.s64 	%rd807, %rd804, %rd805;
	add.s64 	%rd808, %rd807, %rd806;
	shr.u64 	%rd809, %rd808, 32;
	and.b64  	%rd810, %rd780, 4294967295;
	mul.wide.u32 	%rd811, %r3648, %r3938;
	add.s64 	%rd812, %rd809, %rd810;
	add.s64 	%rd813, %rd812, %rd811;
	shr.u64 	%rd814, %rd813, 32;
	and.b64  	%rd815, %rd785, 4294967295;
	mul.wide.u32 	%rd816, %r3647, %r3938;
	add.s64 	%rd817, %rd814, %rd815;
	add.s64 	%rd818, %rd817, %rd816;
	shr.u64 	%rd819, %rd818, 32;
	and.b64  	%rd820, %rd790, 4294967295;
	mul.wide.u32 	%rd821, %r3646, %r3938;
	add.s64 	%rd822, %rd819, %rd820;
	add.s64 	%rd823, %rd822, %rd821;
	shr.u64 	%rd824, %rd823, 32;
	and.b64  	%rd825, %rd794, 4294967295;
	mul.wide.u32 	%rd826, %r3645, %r3938;
	add.s64 	%rd827, %rd824, %rd825;
	add.s64 	%rd828, %rd827, %rd826;
	shr.u64 	%rd829, %rd828, 32;
	mul.wide.u32 	%rd830, %r3644, %r3938;
	add.s64 	%rd831, %rd829, %rd795;
	add.s64 	%rd832, %rd831, %rd830;
	shr.u64 	%rd833, %rd832, 32;
	and.b64  	%rd834, %rd803, 4294967295;
	mul.wide.u32 	%rd835, %r3651, %r3937;
	add.s64 	%rd836, %rd835, %rd834;
	shr.u64 	%rd837, %rd836, 32;
	and.b64  	%rd838, %rd808, 4294967295;
	mul.wide.u32 	%rd839, %r3650, %r3937;
	add.s64 	%rd840, %rd837, %rd838;
	add.s64 	%rd841, %rd840, %rd839;
	shr.u64 	%rd842, %rd841, 32;
	and.b64  	%rd843, %rd813, 4294967295;
	mul.wide.u32 	%rd844, %r3649, %r3937;
	add.s64 	%rd845, %rd842, %rd843;
	add.s64 	%rd846, %rd845, %rd844;
	shr.u64 	%rd847, %rd846, 32;
	and.b64  	%rd848, %rd818, 4294967295;
	mul.wide.u32 	%rd849, %r3648, %r3937;
	add.s64 	%rd850, %rd847, %rd848;
	add.s64 	%rd851, %rd850, %rd849;
	shr.u64 	%rd852, %rd851, 32;
	and.b64  	%rd853, %rd823, 4294967295;
	mul.wide.u32 	%rd854, %r3647, %r3937;
	add.s64 	%rd855, %rd852, %rd853;
	add.s64 	%rd856, %rd855, %rd854;
	shr.u64 	%rd857, %rd856, 32;
	and.b64  	%rd858, %rd828, 4294967295;
	mul.wide.u32 	%rd859, %r3646, %r3937;
	add.s64 	%rd860, %rd857, %rd858;
	add.s64 	%rd861, %rd860, %rd859;
	shr.u64 	%rd862, %rd861, 32;
	and.b64  	%rd863, %rd832, 4294967295;
	mul.wide.u32 	%rd864, %r3645, %r3937;
	add.s64 	%rd865, %rd862, %rd863;
	add.s64 	%rd866, %rd865, %rd864;
	shr.u64 	%rd867, %rd866, 32;
	mul.wide.u32 	%rd868, %r3644, %r3937;
	add.s64 	%rd869, %rd867, %rd833;
	add.s64 	%rd870, %rd869, %rd868;
	shr.u64 	%rd871, %rd870, 32;
	and.b64  	%rd872, %rd841, 4294967295;
	mul.wide.u32 	%rd873, %r3651, %r3936;
	add.s64 	%rd874, %rd873, %rd872;
	shr.u64 	%rd875, %rd874, 32;
	and.b64  	%rd876, %rd846, 4294967295;
	mul.wide.u32 	%rd877, %r3650, %r3936;
	add.s64 	%rd878, %rd875, %rd876;
	add.s64 	%rd879, %rd878, %rd877;
	shr.u64 	%rd880, %rd879, 32;
	and.b64  	%rd881, %rd851, 4294967295;
	mul.wide.u32 	%rd882, %r3649, %r3936;
	add.s64 	%rd883, %rd880, %rd881;
	add.s64 	%rd884, %rd883, %rd882;
	shr.u64 	%rd885, %rd884, 32;
	and.b64  	%rd886, %rd856, 4294967295;
	mul.wide.u32 	%rd887, %r3648, %r3936;
	add.s64 	%rd888, %rd885, %rd886;
	add.s64 	%rd889, %rd888, %rd887;
	shr.u64 	%rd890, %rd889, 32;
	and.b64  	%rd891, %rd861, 4294967295;
	mul.wide.u32 	%rd892, %r3647, %r3936;
	add.s64 	%rd893, %rd890, %rd891;
	add.s64 	%rd894, %rd893, %rd892;
	shr.u64 	%rd895, %rd894, 32;
	and.b64  	%rd896, %rd866, 4294967295;
	mul.wide.u32 	%rd897, %r3646, %r3936;
	add.s64 	%rd898, %rd895, %rd896;
	add.s64 	%rd899, %rd898, %rd897;
	shr.u64 	%rd900, %rd899, 32;
	and.b64  	%rd901, %rd870, 4294967295;
	mul.wide.u32 	%rd902, %r3645, %r3936;
	add.s64 	%rd903, %rd900, %rd901;
	add.s64 	%rd904, %rd903, %rd902;
	shr.u64 	%rd905, %rd904, 32;
	mul.wide.u32 	%rd906, %r3644, %r3936;
	add.s64 	%rd907, %rd905, %rd871;
	add.s64 	%rd908, %rd907, %rd906;
	shr.u64 	%rd909, %rd908, 32;
	and.b64  	%rd910, %rd879, 4294967295;
	mul.wide.u32 	%rd911, %r3651, %r3935;
	add.s64 	%rd912, %rd911, %rd910;
	shr.u64 	%rd913, %rd912, 32;
	and.b64  	%rd914, %rd884, 4294967295;
	mul.wide.u32 	%rd915, %r3650, %r3935;
	add.s64 	%rd916, %rd913, %rd914;
	add.s64 	%rd917, %rd916, %rd915;
	shr.u64 	%rd918, %rd917, 32;
	and.b64  	%rd919, %rd889, 4294967295;
	mul.wide.u32 	%rd920, %r3649, %r3935;
	add.s64 	%rd921, %rd918, %rd919;
	add.s64 	%rd922, %rd921, %rd920;
	shr.u64 	%rd923, %rd922, 32;
	and.b64  	%rd924, %rd894, 4294967295;
	mul.wide.u32 	%rd925, %r3648, %r3935;
	add.s64 	%rd926, %rd923, %rd924;
	add.s64 	%rd927, %rd926, %rd925;
	shr.u64 	%rd928, %rd927, 32;
	and.b64  	%rd929, %rd899, 4294967295;
	mul.wide.u32 	%rd930, %r3647, %r3935;
	add.s64 	%rd931, %rd928, %rd929;
	add.s64 	%rd932, %rd931, %rd930;
	shr.u64 	%rd933, %rd932, 32;
	and.b64  	%rd934, %rd904, 4294967295;
	mul.wide.u32 	%rd935, %r3646, %r3935;
	add.s64 	%rd936, %rd933, %rd934;
	add.s64 	%rd937, %rd936, %rd935;
	shr.u64 	%rd938, %rd937, 32;
	and.b64  	%rd939, %rd908, 4294967295;
	mul.wide.u32 	%rd940, %r3645, %r3935;
	add.s64 	%rd941, %rd938, %rd939;
	add.s64 	%rd942, %rd941, %rd940;
	shr.u64 	%rd943, %rd942, 32;
	mul.wide.u32 	%rd944, %r3644, %r3935;
	add.s64 	%rd945, %rd943, %rd909;
	add.s64 	%rd946, %rd945, %rd944;
	shr.u64 	%rd947, %rd946, 32;
	and.b64  	%rd948, %rd917, 4294967295;
	mul.wide.u32 	%rd949, %r3651, %r3934;
	add.s64 	%rd950, %rd949, %rd948;
	shr.u64 	%rd951, %rd950, 32;
	and.b64  	%rd952, %rd922, 4294967295;
	mul.wide.u32 	%rd953, %r3650, %r3934;
	add.s64 	%rd954, %rd951, %rd952;
	add.s64 	%rd955, %rd954, %rd953;
	shr.u64 	%rd956, %rd955, 32;
	and.b64  	%rd957, %rd927, 4294967295;
	mul.wide.u32 	%rd958, %r3649, %r3934;
	add.s64 	%rd959, %rd956, %rd957;
	add.s64 	%rd960, %rd959, %rd958;
	shr.u64 	%rd961, %rd960, 32;
	and.b64  	%rd962, %rd932, 4294967295;
	mul.wide.u32 	%rd963, %r3648, %r3934;
	add.s64 	%rd964, %rd961, %rd962;
	add.s64 	%rd965, %rd964, %rd963;
	shr.u64 	%rd966, %rd965, 32;
	and.b64  	%rd967, %rd937, 4294967295;
	mul.wide.u32 	%rd968, %r3647, %r3934;
	add.s64 	%rd969, %rd966, %rd967;
	add.s64 	%rd970, %rd969, %rd968;
	shr.u64 	%rd971, %rd970, 32;
	and.b64  	%rd972, %rd942, 4294967295;
	mul.wide.u32 	%rd973, %r3646, %r3934;
	add.s64 	%rd974, %rd971, %rd972;
	add.s64 	%rd975, %rd974, %rd973;
	shr.u64 	%rd976, %rd975, 32;
	and.b64  	%rd977, %rd946, 4294967295;
	mul.wide.u32 	%rd978, %r3645, %r3934;
	add.s64 	%rd979, %rd976, %rd977;
	add.s64 	%rd980, %rd979, %rd978;
	shr.u64 	%rd981, %rd980, 32;
	mul.wide.u32 	%rd982, %r3644, %r3934;
	add.s64 	%rd983, %rd981, %rd947;
	add.s64 	%rd984, %rd983, %rd982;
	shr.u64 	%rd985, %rd984, 32;
	and.b64  	%rd986, %rd955, 4294967295;
	mul.lo.s64 	%rd987, %rd986, 977;
	cvt.u32.u64 	%r1368, %rd987;
	shr.u64 	%rd988, %rd987, 32;
	and.b64  	%rd989, %rd960, 4294967295;
	mad.lo.s64 	%rd990, %rd989, 977, %rd988;
	shr.u64 	%rd991, %rd990, 32;
	and.b64  	%rd992, %rd965, 4294967295;
	mad.lo.s64 	%rd993, %rd992, 977, %rd991;
	shr.u64 	%rd994, %rd993, 32;
	and.b64  	%rd995, %rd970, 4294967295;
	mad.lo.s64 	%rd996, %rd995, 977, %rd994;
	shr.u64 	%rd997, %rd996, 32;
	and.b64  	%rd998, %rd975, 4294967295;
	mad.lo.s64 	%rd999, %rd998, 977, %rd997;
	shr.u64 	%rd1000, %rd999, 32;
	and.b64  	%rd1001, %rd980, 4294967295;
	mad.lo.s64 	%rd1002, %rd1001, 977, %rd1000;
	shr.u64 	%rd1003, %rd1002, 32;
	and.b64  	%rd1004, %rd984, 4294967295;
	mad.lo.s64 	%rd1005, %rd1004, 977, %rd1003;
	shr.u64 	%rd1006, %rd1005, 32;
	add.s32 	%r3659, %r1367, %r1368;
	setp.lt.u32 	%p40, %r3659, %r1367;
	selp.u64 	%rd1007, 1, 0, %p40;
	and.b64  	%rd1008, %rd722, 4294967295;
	and.b64  	%rd1009, %rd990, 4294967295;
	add.s64 	%rd1010, %rd1008, %rd1007;
	add.s64 	%rd1011, %rd1010, %rd1009;
	shr.u64 	%rd1012, %rd1011, 32;
	and.b64  	%rd1013, %rd760, 4294967295;
	and.b64  	%rd1014, %rd993, 4294967295;
	add.s64 	%rd1015, %rd1012, %rd1013;
	add.s64 	%rd1016, %rd1015, %rd1014;
	shr.u64 	%rd1017, %rd1016, 32;
	and.b64  	%rd1018, %rd798, 4294967295;
	and.b64  	%rd1019, %rd996, 4294967295;
	add.s64 	%rd1020, %rd1017, %rd1018;
	add.s64 	%rd1021, %rd1020, %rd1019;
	shr.u64 	%rd1022, %rd1021, 32;
	and.b64  	%rd1023, %rd836, 4294967295;
	and.b64  	%rd1024, %rd999, 4294967295;
	add.s64 	%rd1025, %rd1022, %rd1023;
	add.s64 	%rd1026, %rd1025, %rd1024;
	shr.u64 	%rd1027, %rd1026, 32;
	and.b64  	%rd1028, %rd874, 4294967295;
	and.b64  	%rd1029, %rd1002, 4294967295;
	add.s64 	%rd1030, %rd1027, %rd1028;
	add.s64 	%rd1031, %rd1030, %rd1029;
	shr.u64 	%rd1032, %rd1031, 32;
	and.b64  	%rd1033, %rd912, 4294967295;
	and.b64  	%rd1034, %rd1005, 4294967295;
	add.s64 	%rd1035, %rd1032, %rd1033;
	add.s64 	%rd1036, %rd1035, %rd1034;
	shr.u64 	%rd1037, %rd1036, 32;
	and.b64  	%rd1038, %rd1011, 4294967295;
	add.s64 	%rd1039, %rd1038, %rd986;
	cvt.u32.u64 	%r3658, %rd1039;
	shr.u64 	%rd1040, %rd1039, 32;
	and.b64  	%rd1041, %rd1016, 4294967295;
	add.s64 	%rd1042, %rd1040, %rd1041;
	add.s64 	%rd1043, %rd1042, %rd989;
	cvt.u32.u64 	%r3657, %rd1043;
	shr.u64 	%rd1044, %rd1043, 32;
	and.b64  	%rd1045, %rd1021, 4294967295;
	add.s64 	%rd1046, %rd1044, %rd1045;
	add.s64 	%rd1047, %rd1046, %rd992;
	cvt.u32.u64 	%r3656, %rd1047;
	shr.u64 	%rd1048, %rd1047, 32;
	and.b64  	%rd1049, %rd1026, 4294967295;
	add.s64 	%rd1050, %rd1048, %rd1049;
	add.s64 	%rd1051, %rd1050, %rd995;
	cvt.u32.u64 	%r3655, %rd1051;
	shr.u64 	%rd1052, %rd1051, 32;
	and.b64  	%rd1053, %rd1031, 4294967295;
	add.s64 	%rd1054, %rd1052, %rd1053;
	add.s64 	%rd1055, %rd1054, %rd998;
	cvt.u32.u64 	%r3654, %rd1055;
	shr.u64 	%rd1056, %rd1055, 32;
	and.b64  	%rd1057, %rd1036, 4294967295;
	add.s64 	%rd1058, %rd1056, %rd1057;
	add.s64 	%rd1059, %rd1058, %rd1001;
	cvt.u32.u64 	%r3653, %rd1059;
	shr.u64 	%rd1060, %rd1059, 32;
	cvt.u32.u64 	%r1369, %rd1060;
	cvt.u32.u64 	%r1370, %rd1037;
	cvt.u32.u64 	%r1371, %rd950;
	add.s32 	%r1372, %r1370, %r1371;
	cvt.u32.u64 	%r1373, %rd1006;
	cvt.u32.u64 	%r1374, %rd985;
	mov.b64 	%rd1061, 977;
	cvt.u32.u64 	%r1375, %rd1061;
	mad.lo.s32 	%r1376, %r1374, %r1375, %r1373;
	add.s32 	%r1377, %r1372, %r1376;
	add.s32 	%r1378, %r1369, %r1377;
	cvt.u32.u64 	%r1379, %rd984;
	add.s32 	%r3652, %r1378, %r1379;
	setp.lt.u32 	%p41, %r3917, %r3652;
	@%p41 bra 	$L__BB0_50;
	setp.gt.u32 	%p42, %r3917, %r3652;
	@%p42 bra 	$L__BB0_51;
	setp.lt.u32 	%p43, %r60, %r3653;
	@%p43 bra 	$L__BB0_50;
	setp.gt.u32 	%p44, %r60, %r3653;
	@%p44 bra 	$L__BB0_51;
	setp.lt.u32 	%p45, %r59, %r3654;
	@%p45 bra 	$L__BB0_50;
	setp.gt.u32 	%p46, %r59, %r3654;
	@%p46 bra 	$L__BB0_51;
	setp.lt.u32 	%p47, %r63, %r3655;
	@%p47 bra 	$L__BB0_50;
	setp.gt.u32 	%p48, %r63, %r3655;
	@%p48 bra 	$L__BB0_51;
	setp.lt.u32 	%p49, %r64, %r3656;
	@%p49 bra 	$L__BB0_50;
	setp.gt.u32 	%p50, %r64, %r3656;
	@%p50 bra 	$L__BB0_51;
	setp.lt.u32 	%p51, %r61, %r3657;
	@%p51 bra 	$L__BB0_50;
	setp.gt.u32 	%p52, %r61, %r3657;
	@%p52 bra 	$L__BB0_51;
	setp.lt.u32 	%p53, %r62, %r3658;
	@%p53 bra 	$L__BB0_50;
	setp.gt.u32 	%p54, %r62, %r3658;
	setp.lt.u32 	%p55, %r3659, %r65;
	or.pred  	%p56, %p54, %p55;
	@%p56 bra 	$L__BB0_51;
$L__BB0_50:
	// begin inline asm
	sub.cc.u32 %r3659, %r3659, %r65; 
	subc.cc.u32 %r3658, %r3658, %r62; 
	subc.cc.u32 %r3657, %r3657, %r61; 
	subc.cc.u32 %r3656, %r3656, %r64; 
	subc.cc.u32 %r3655, %r3655, %r63; 
	subc.cc.u32 %r3654, %r3654, %r59; 
	subc.cc.u32 %r3653, %r3653, %r60; 
	subc.u32    %r3652, %r3652, %r58; 
	
	// end inline asm
$L__BB0_51:
	ld.global.u32 	%r1404, [%rd359];
	mul.wide.u32 	%rd1065, %r3643, %r1404;
	cvt.u32.u64 	%r1405, %rd1065;
	shr.u64 	%rd1066, %rd1065, 32;
	mul.wide.u32 	%rd1067, %r3642, %r1404;
	add.s64 	%rd1068, %rd1066, %rd1067;
	shr.u64 	%rd1069, %rd1068, 32;
	mul.wide.u32 	%rd1070, %r3641, %r1404;
	add.s64 	%rd1071, %rd1069, %rd1070;
	shr.u64 	%rd1072, %rd1071, 32;
	mul.wide.u32 	%rd1073, %r3640, %r1404;
	add.s64 	%rd1074, %rd1072, %rd1073;
	shr.u64 	%rd1075, %rd1074, 32;
	mul.wide.u32 	%rd1076, %r3639, %r1404;
	add.s64 	%rd1077, %rd1075, %rd1076;
	shr.u64 	%rd1078, %rd1077, 32;
	mul.wide.u32 	%rd1079, %r3638, %r1404;
	add.s64 	%rd1080, %rd1078, %rd1079;
	shr.u64 	%rd1081, %rd1080, 32;
	mul.wide.u32 	%rd1082, %r3637, %r1404;
	add.s64 	%rd1083, %rd1081, %rd1082;
	shr.u64 	%rd1084, %rd1083, 32;
	mul.wide.u32 	%rd1085, %r3636, %r1404;
	add.s64 	%rd1086, %rd1084, %rd1085;
	shr.u64 	%rd1087, %rd1086, 32;
	ld.global.u32 	%r1406, [%rd359+4];
	and.b64  	%rd1088, %rd1068, 4294967295;
	mul.wide.u32 	%rd1089, %r3643, %r1406;
	add.s64 	%rd1090, %rd1089, %rd1088;
	shr.u64 	%rd1091, %rd1090, 32;
	and.b64  	%rd1092, %rd1071, 4294967295;
	mul.wide.u32 	%rd1093, %r3642, %r1406;
	add.s64 	%rd1094, %rd1091, %rd1092;
	add.s64 	%rd1095, %rd1094, %rd1093;
	shr.u64 	%rd1096, %rd1095, 32;
	and.b64  	%rd1097, %rd1074, 4294967295;
	mul.wide.u32 	%rd1098, %r3641, %r1406;
	add.s64 	%rd1099, %rd1096, %rd1097;
	add.s64 	%rd1100, %rd1099, %rd1098;
	shr.u64 	%rd1101, %rd1100, 32;
	and.b64  	%rd1102, %rd1077, 4294967295;
	mul.wide.u32 	%rd1103, %r3640, %r1406;
	add.s64 	%rd1104, %rd1101, %rd1102;
	add.s64 	%rd1105, %rd1104, %rd1103;
	shr.u64 	%rd1106, %rd1105, 32;
	and.b64  	%rd1107, %rd1080, 4294967295;
	mul.wide.u32 	%rd1108, %r3639, %r1406;
	add.s64 	%rd1109, %rd1106, %rd1107;
	add.s64 	%rd1110, %rd1109, %rd1108;
	shr.u64 	%rd1111, %rd1110, 32;
	and.b64  	%rd1112, %rd1083, 4294967295;
	mul.wide.u32 	%rd1113, %r3638, %r1406;
	add.s64 	%rd1114, %rd1111, %rd1112;
	add.s64 	%rd1115, %rd1114, %rd1113;
	shr.u64 	%rd1116, %rd1115, 32;
	and.b64  	%rd1117, %rd1086, 4294967295;
	mul.wide.u32 	%rd1118, %r3637, %r1406;
	add.s64 	%rd1119, %rd1116, %rd1117;
	add.s64 	%rd1120, %rd1119, %rd1118;
	shr.u64 	%rd1121, %rd1120, 32;
	mul.wide.u32 	%rd1122, %r3636, %r1406;
	add.s64 	%rd1123, %rd1121, %rd1087;
	add.s64 	%rd1124, %rd1123, %rd1122;
	shr.u64 	%rd1125, %rd1124, 32;
	ld.global.u32 	%r1407, [%rd359+8];
	and.b64  	%rd1126, %rd1095, 4294967295;
	mul.wide.u32 	%rd1127, %r3643, %r1407;
	add.s64 	%rd1128, %rd1127, %rd1126;
	shr.u64 	%rd1129, %rd1128, 32;
	and.b64  	%rd1130, %rd1100, 4294967295;
	mul.wide.u32 	%rd1131, %r3642, %r1407;
	add.s64 	%rd1132, %rd1129, %rd1130;
	add.s64 	%rd1133, %rd1132, %rd1131;
	shr.u64 	%rd1134, %rd1133, 32;
	and.b64  	%rd1135, %rd1105, 4294967295;
	mul.wide.u32 	%rd1136, %r3641, %r1407;
	add.s64 	%rd1137, %rd1134, %rd1135;
	add.s64 	%rd1138, %rd1137, %rd1136;
	shr.u64 	%rd1139, %rd1138, 32;
	and.b64  	%rd1140, %rd1110, 4294967295;
	mul.wide.u32 	%rd1141, %r3640, %r1407;
	add.s64 	%rd1142, %rd1139, %rd1140;
	add.s64 	%rd1143, %rd1142, %rd1141;
	shr.u64 	%rd1144, %rd1143, 32;
	and.b64  	%rd1145, %rd1115, 4294967295;
	mul.wide.u32 	%rd1146, %r3639, %r1407;
	add.s64 	%rd1147, %rd1144, %rd1145;
	add.s64 	%rd1148, %rd1147, %rd1146;
	shr.u64 	%rd1149, %rd1148, 32;
	and.b64  	%rd1150, %rd1120, 4294967295;
	mul.wide.u32 	%rd1151, %r3638, %r1407;
	add.s64 	%rd1152, %rd1149, %rd1150;
	add.s64 	%rd1153, %rd1152, %rd1151;
	shr.u64 	%rd1154, %rd1153, 32;
	and.b64  	%rd1155, %rd1124, 4294967295;
	mul.wide.u32 	%rd1156, %r3637, %r1407;
	add.s64 	%rd1157, %rd1154, %rd1155;
	add.s64 	%rd1158, %rd1157, %rd1156;
	shr.u64 	%rd1159, %rd1158, 32;
	mul.wide.u32 	%rd1160, %r3636, %r1407;
	add.s64 	%rd1161, %rd1159, %rd1125;
	add.s64 	%rd1162, %rd1161, %rd1160;
	shr.u64 	%rd1163, %rd1162, 32;
	ld.global.u32 	%r1408, [%rd359+12];
	and.b64  	%rd1164, %rd1133, 4294967295;
	mul.wide.u32 	%rd1165, %r3643, %r1408;
	add.s64 	%rd1166, %rd1165, %rd1164;
	shr.u64 	%rd1167, %rd1166, 32;
	and.b64  	%rd1168, %rd1138, 4294967295;
	mul.wide.u32 	%rd1169, %r3642, %r1408;
	add.s64 	%rd1170, %rd1167, %rd1168;
	add.s64 	%rd1171, %rd1170, %rd1169;
	shr.u64 	%rd1172, %rd1171, 32;
	and.b64  	%rd1173, %rd1143, 4294967295;
	mul.wide.u32 	%rd1174, %r3641, %r1408;
	add.s64 	%rd1175, %rd1172, %rd1173;
	add.s64 	%rd1176, %rd1175, %rd1174;
	shr.u64 	%rd1177, %rd1176, 32;
	and.b64  	%rd1178, %rd1148, 4294967295;
	mul.wide.u32 	%rd1179, %r3640, %r1408;
	add.s64 	%rd1180, %rd1177, %rd1178;
	add.s64 	%rd1181, %rd1180, %rd1179;
	shr.u64 	%rd1182, %rd1181, 32;
	and.b64  	%rd1183, %rd1153, 4294967295;
	mul.wide.u32 	%rd1184, %r3639, %r1408;
	add.s64 	%rd1185, %rd1182, %rd1183;
	add.s64 	%rd1186, %rd1185, %rd1184;
	shr.u64 	%rd1187, %rd1186, 32;
	and.b64  	%rd1188, %rd1158, 4294967295;
	mul.wide.u32 	%rd1189, %r3638, %r1408;
	add.s64 	%rd1190, %rd1187, %rd1188;
	add.s64 	%rd1191, %rd1190, %rd1189;
	shr.u64 	%rd1192, %rd1191, 32;
	and.b64  	%rd1193, %rd1162, 4294967295;
	mul.wide.u32 	%rd1194, %r3637, %r1408;
	add.s64 	%rd1195, %rd1192, %rd1193;
	add.s64 	%rd1196, %rd1195, %rd1194;
	shr.u64 	%rd1197, %rd1196, 32;
	mul.wide.u32 	%rd1198, %r3636, %r1408;
	add.s64 	%rd1199, %rd1197, %rd1163;
	add.s64 	%rd1200, %rd1199, %rd1198;
	shr.u64 	%rd1201, %rd1200, 32;
	ld.global.u32 	%r1409, [%rd359+16];
	and.b64  	%rd1202, %rd1171, 4294967295;
	mul.wide.u32 	%rd1203, %r3643, %r1409;
	add.s64 	%rd1204, %rd1203, %rd1202;
	shr.u64 	%rd1205, %rd1204, 32;
	and.b64  	%rd1206, %rd1176, 4294967295;
	mul.wide.u32 	%rd1207, %r3642, %r1409;
	add.s64 	%rd1208, %rd1205, %rd1206;
	add.s64 	%rd1209, %rd1208, %rd1207;
	shr.u64 	%rd1210, %rd1209, 32;
	and.b64  	%rd1211, %rd1181, 4294967295;
	mul.wide.u32 	%rd1212, %r3641, %r1409;
	add.s64 	%rd1213, %rd1210, %rd1211;
	add.s64 	%rd1214, %rd1213, %rd1212;
	shr.u64 	%rd1215, %rd1214, 32;
	and.b64  	%rd1216, %rd1186, 4294967295;
	mul.wide.u32 	%rd1217, %r3640, %r1409;
	add.s64 	%rd1218, %rd1215, %rd1216;
	add.s64 	%rd1219, %rd1218, %rd1217;
	shr.u64 	%rd1220, %rd1219, 32;
	and.b64  	%rd1221, %rd1191, 4294967295;
	mul.wide.u32 	%rd1222, %r3639, %r1409;
	add.s64 	%rd1223, %rd1220, %rd1221;
	add.s64 	%rd1224, %rd1223, %rd1222;
	shr.u64 	%rd1225, %rd1224, 32;
	and.b64  	%rd1226, %rd1196, 4294967295;
	mul.wide.u32 	%rd1227, %r3638, %r1409;
	add.s64 	%rd1228, %rd1225, %rd1226;
	add.s64 	%rd1229, %rd1228, %rd1227;
	shr.u64 	%rd1230, %rd1229, 32;
	and.b64  	%rd1231, %rd1200, 4294967295;
	mul.wide.u32 	%rd1232, %r3637, %r1409;
	add.s64 	%rd1233, %rd1230, %rd1231;
	add.s64 	%rd1234, %rd1233, %rd1232;
	shr.u64 	%rd1235, %rd1234, 32;
	mul.wide.u32 	%rd1236, %r3636, %r1409;
	add.s64 	%rd1237, %rd1235, %rd1201;
	add.s64 	%rd1238, %rd1237, %rd1236;
	shr.u64 	%rd1239, %rd1238, 32;
	ld.global.u32 	%r1410, [%rd359+20];
	and.b64  	%rd1240, %rd1209, 4294967295;
	mul.wide.u32 	%rd1241, %r3643, %r1410;
	add.s64 	%rd1242, %rd1241, %rd1240;
	shr.u64 	%rd1243, %rd1242, 32;
	and.b64  	%rd1244, %rd1214, 4294967295;
	mul.wide.u32 	%rd1245, %r3642, %r1410;
	add.s64 	%rd1246, %rd1243, %rd1244;
	add.s64 	%rd1247, %rd1246, %rd1245;
	shr.u64 	%rd1248, %rd1247, 32;
	and.b64  	%rd1249, %rd1219, 4294967295;
	mul.wide.u32 	%rd1250, %r3641, %r1410;
	add.s64 	%rd1251, %rd1248, %rd1249;
	add.s64 	%rd1252, %rd1251, %rd1250;
	shr.u64 	%rd1253, %rd1252, 32;
	and.b64  	%rd1254, %rd1224, 4294967295;
	mul.wide.u32 	%rd1255, %r3640, %r1410;
	add.s64 	%rd1256, %rd1253, %rd1254;
	add.s64 	%rd1257, %rd1256, %rd1255;
	shr.u64 	%rd1258, %rd1257, 32;
	and.b64  	%rd1259, %rd1229, 4294967295;
	mul.wide.u32 	%rd1260, %r3639, %r1410;
	add.s64 	%rd1261, %rd1258, %rd1259;
	add.s64 	%rd1262, %rd1261, %rd1260;
	shr.u64 	%rd1263, %rd1262, 32;
	and.b64  	%rd1264, %rd1234, 4294967295;
	mul.wide.u32 	%rd1265, %r3638, %r1410;
	add.s64 	%rd1266, %rd1263, %rd1264;
	add.s64 	%rd1267, %rd1266, %rd1265;
	shr.u64 	%rd1268, %rd1267, 32;
	and.b64  	%rd1269, %rd1238, 4294967295;
	mul.wide.u32 	%rd1270, %r3637, %r1410;
	add.s64 	%rd1271, %rd1268, %rd1269;
	add.s64 	%rd1272, %rd1271, %rd1270;
	shr.u64 	%rd1273, %rd1272, 32;
	mul.wide.u32 	%rd1274, %r3636, %r1410;
	add.s64 	%rd1275, %rd1273, %rd1239;
	add.s64 	%rd1276, %rd1275, %rd1274;
	shr.u64 	%rd1277, %rd1276, 32;
	ld.global.u32 	%r1411, [%rd359+24];
	and.b64  	%rd1278, %rd1247, 4294967295;
	mul.wide.u32 	%rd1279, %r3643, %r1411;
	add.s64 	%rd1280, %rd1279, %rd1278;
	shr.u64 	%rd1281, %rd1280, 32;
	and.b64  	%rd1282, %rd1252, 4294967295;
	mul.wide.u32 	%rd1283, %r3642, %r1411;
	add.s64 	%rd1284, %rd1281, %rd1282;
	add.s64 	%rd1285, %rd1284, %rd1283;
	shr.u64 	%rd1286, %rd1285, 32;
	and.b64  	%rd1287, %rd1257, 4294967295;
	mul.wide.u32 	%rd1288, %r3641, %r1411;
	add.s64 	%rd1289, %rd1286, %rd1287;
	add.s64 	%rd1290, %rd1289, %rd1288;
	shr.u64 	%rd1291, %rd1290, 32;
	and.b64  	%rd1292, %rd1262, 4294967295;
	mul.wide.u32 	%rd1293, %r3640, %r1411;
	add.s64 	%rd1294, %rd1291, %rd1292;
	add.s64 	%rd1295, %rd1294, %rd1293;
	shr.u64 	%rd1296, %rd1295, 32;
	and.b64  	%rd1297, %rd1267, 4294967295;
	mul.wide.u32 	%rd1298, %r3639, %r1411;
	add.s64 	%rd1299, %rd1296, %rd1297;
	add.s64 	%rd1300, %rd1299, %rd1298;
	shr.u64 	%rd1301, %rd1300, 32;
	and.b64  	%rd1302, %rd1272, 4294967295;
	mul.wide.u32 	%rd1303, %r3638, %r1411;
	add.s64 	%rd1304, %rd1301, %rd1302;
	add.s64 	%rd1305, %rd1304, %rd1303;
	shr.u64 	%rd1306, %rd1305, 32;
	and.b64  	%rd1307, %rd1276, 4294967295;
	mul.wide.u32 	%rd1308, %r3637, %r1411;
	add.s64 	%rd1309, %rd1306, %rd1307;
	add.s64 	%rd1310, %rd1309, %rd1308;
	shr.u64 	%rd1311, %rd1310, 32;
	mul.wide.u32 	%rd1312, %r3636, %r1411;
	add.s64 	%rd1313, %rd1311, %rd1277;
	add.s64 	%rd1314, %rd1313, %rd1312;
	shr.u64 	%rd1315, %rd1314, 32;
	ld.global.u32 	%r1412, [%rd359+28];
	and.b64  	%rd1316, %rd1285, 4294967295;
	mul.wide.u32 	%rd1317, %r3643, %r1412;
	add.s64 	%rd1318, %rd1317, %rd1316;
	shr.u64 	%rd1319, %rd1318, 32;
	and.b64  	%rd1320, %rd1290, 4294967295;
	mul.wide.u32 	%rd1321, %r3642, %r1412;
	add.s64 	%rd1322, %rd1319, %rd1320;
	add.s64 	%rd1323, %rd1322, %rd1321;
	shr.u64 	%rd1324, %rd1323, 32;
	and.b64  	%rd1325, %rd1295, 4294967295;
	mul.wide.u32 	%rd1326, %r3641, %r1412;
	add.s64 	%rd1327, %rd1324, %rd1325;
	add.s64 	%rd1328, %rd1327, %rd1326;
	shr.u64 	%rd1329, %rd1328, 32;
	and.b64  	%rd1330, %rd1300, 4294967295;
	mul.wide.u32 	%rd1331, %r3640, %r1412;
	add.s64 	%rd1332, %rd1329, %rd1330;
	add.s64 	%rd1333, %rd1332, %rd1331;
	shr.u64 	%rd1334, %rd1333, 32;
	and.b64  	%rd1335, %rd1305, 4294967295;
	mul.wide.u32 	%rd1336, %r3639, %r1412;
	add.s64 	%rd1337, %rd1334, %rd1335;
	add.s64 	%rd1338, %rd1337, %rd1336;
	shr.u64 	%rd1339, %rd1338, 32;
	and.b64  	%rd1340, %rd1310, 4294967295;
	mul.wide.u32 	%rd1341, %r3638, %r1412;
	add.s64 	%rd1342, %rd1339, %rd1340;
	add.s64 	%rd1343, %rd1342, %rd1341;
	shr.u64 	%rd1344, %rd1343, 32;
	and.b64  	%rd1345, %rd1314, 4294967295;
	mul.wide.u32 	%rd1346, %r3637, %r1412;
	add.s64 	%rd1347, %rd1344, %rd1345;
	add.s64 	%rd1348, %rd1347, %rd1346;
	shr.u64 	%rd1349, %rd1348, 32;
	mul.wide.u32 	%rd1350, %r3636, %r1412;
	add.s64 	%rd1351, %rd1349, %rd1315;
	add.s64 	%rd1352, %rd1351, %rd1350;
	shr.u64 	%rd1353, %rd1352, 32;
	and.b64  	%rd1354, %rd1323, 4294967295;
	mul.lo.s64 	%rd1355, %rd1354, 977;
	cvt.u32.u64 	%r1413, %rd1355;
	shr.u64 	%rd1356, %rd1355, 32;
	and.b64  	%rd1357, %rd1328, 4294967295;
	mad.lo.s64 	%rd1358, %rd1357, 977, %rd1356;
	shr.u64 	%rd1359, %rd1358, 32;
	and.b64  	%rd1360, %rd1333, 4294967295;
	mad.lo.s64 	%rd1361, %rd1360, 977, %rd1359;
	shr.u64 	%rd1362, %rd1361, 32;
	and.b64  	%rd1363, %rd1338, 4294967295;
	mad.lo.s64 	%rd1364, %rd1363, 977, %rd1362;
	shr.u64 	%rd1365, %rd1364, 32;
	and.b64  	%rd1366, %rd1343, 4294967295;
	mad.lo.s64 	%rd1367, %rd1366, 977, %rd1365;
	shr.u64 	%rd1368, %rd1367, 32;
	and.b64  	%rd1369, %rd1348, 4294967295;
	mad.lo.s64 	%rd1370, %rd1369, 977, %rd1368;
	shr.u64 	%rd1371, %rd1370, 32;
	and.b64  	%rd1372, %rd1352, 4294967295;
	mad.lo.s64 	%rd1373, %rd1372, 977, %rd1371;
	shr.u64 	%rd1374, %rd1373, 32;
	add.s32 	%r3667, %r1405, %r1413;
	setp.lt.u32 	%p57, %r3667, %r1405;
	selp.u64 	%rd1375, 1, 0, %p57;
	and.b64  	%rd1376, %rd1090, 4294967295;
	and.b64  	%rd1377, %rd1358, 4294967295;
	add.s64 	%rd1378, %rd1376, %rd1375;
	add.s64 	%rd1379, %rd1378, %rd1377;
	shr.u64 	%rd1380, %rd1379, 32;
	and.b64  	%rd1381, %rd1128, 4294967295;
	and.b64  	%rd1382, %rd1361, 4294967295;
	add.s64 	%rd1383, %rd1380, %rd1381;
	add.s64 	%rd1384, %rd1383, %rd1382;
	shr.u64 	%rd1385, %rd1384, 32;
	and.b64  	%rd1386, %rd1166, 4294967295;
	and.b64  	%rd1387, %rd1364, 4294967295;
	add.s64 	%rd1388, %rd1385, %rd1386;
	add.s64 	%rd1389, %rd1388, %rd1387;
	shr.u64 	%rd1390, %rd1389, 32;
	and.b64  	%rd1391, %rd1204, 4294967295;
	and.b64  	%rd1392, %rd1367, 4294967295;
	add.s64 	%rd1393, %rd1390, %rd1391;
	add.s64 	%rd1394, %rd1393, %rd1392;
	shr.u64 	%rd1395, %rd1394, 32;
	and.b64  	%rd1396, %rd1242, 4294967295;
	and.b64  	%rd1397, %rd1370, 4294967295;
	add.s64 	%rd1398, %rd1395, %rd1396;
	add.s64 	%rd1399, %rd1398, %rd1397;
	shr.u64 	%rd1400, %rd1399, 32;
	and.b64  	%rd1401, %rd1280, 4294967295;
	and.b64  	%rd1402, %rd1373, 4294967295;
	add.s64 	%rd1403, %rd1400, %rd1401;
	add.s64 	%rd1404, %rd1403, %rd1402;
	shr.u64 	%rd1405, %rd1404, 32;
	and.b64  	%rd1406, %rd1379, 4294967295;
	add.s64 	%rd1407, %rd1406, %rd1354;
	cvt.u32.u64 	%r3666, %rd1407;
	shr.u64 	%rd1408, %rd1407, 32;
	and.b64  	%rd1409, %rd1384, 4294967295;
	add.s64 	%rd1410, %rd1408, %rd1409;
	add.s64 	%rd1411, %rd1410, %rd1357;
	cvt.u32.u64 	%r3665, %rd1411;
	shr.u64 	%rd1412, %rd1411, 32;
	and.b64  	%rd1413, %rd1389, 4294967295;
	add.s64 	%rd1414, %rd1412, %rd1413;
	add.s64 	%rd1415, %rd1414, %rd1360;
	cvt.u32.u64 	%r3664, %rd1415;
	shr.u64 	%rd1416, %rd1415, 32;
	and.b64  	%rd1417, %rd1394, 4294967295;
	add.s64 	%rd1418, %rd1416, %rd1417;
	add.s64 	%rd1419, %rd1418, %rd1363;
	cvt.u32.u64 	%r3663, %rd1419;
	shr.u64 	%rd1420, %rd1419, 32;
	and.b64  	%rd1421, %rd1399, 4294967295;
	add.s64 	%rd1422, %rd1420, %rd1421;
	add.s64 	%rd1423, %rd1422, %rd1366;
	cvt.u32.u64 	%r3662, %rd1423;
	shr.u64 	%rd1424, %rd1423, 32;
	and.b64  	%rd1425, %rd1404, 4294967295;
	add.s64 	%rd1426, %rd1424, %rd1425;
	add.s64 	%rd1427, %rd1426, %rd1369;
	cvt.u32.u64 	%r3661, %rd1427;
	shr.u64 	%rd1428, %rd1427, 32;
	cvt.u32.u64 	%r1414, %rd1428;
	cvt.u32.u64 	%r1415, %rd1405;
	cvt.u32.u64 	%r1416, %rd1318;
	add.s32 	%r1417, %r1415, %r1416;
	cvt.u32.u64 	%r1418, %rd1374;
	cvt.u32.u64 	%r1419, %rd1353;
	mov.b64 	%rd1429, 977;
	cvt.u32.u64 	%r1420, %rd1429;
	mad.lo.s32 	%r1421, %r1419, %r1420, %r1418;
	add.s32 	%r1422, %r1417, %r1421;
	add.s32 	%r1423, %r1414, %r1422;
	cvt.u32.u64 	%r1424, %rd1352;
	add.s32 	%r3660, %r1423, %r1424;
	setp.lt.u32 	%p58, %r3917, %r3660;
	@%p58 bra 	$L__BB0_65;
	setp.gt.u32 	%p59, %r3917, %r3660;
	@%p59 bra 	$L__BB0_66;
	setp.lt.u32 	%p60, %r60, %r3661;
	@%p60 bra 	$L__BB0_65;
	setp.gt.u32 	%p61, %r60, %r3661;
	@%p61 bra 	$L__BB0_66;
	setp.lt.u32 	%p62, %r59, %r3662;
	@%p62 bra 	$L__BB0_65;
	setp.gt.u32 	%p63, %r59, %r3662;
	@%p63 bra 	$L__BB0_66;
	setp.lt.u32 	%p64, %r63, %r3663;
	@%p64 bra 	$L__BB0_65;
	setp.gt.u32 	%p65, %r63, %r3663;
	@%p65 bra 	$L__BB0_66;
	setp.lt.u32 	%p66, %r64, %r3664;
	@%p66 bra 	$L__BB0_65;
	setp.gt.u32 	%p67, %r64, %r3664;
	@%p67 bra 	$L__BB0_66;
	setp.lt.u32 	%p68, %r61, %r3665;
	@%p68 bra 	$L__BB0_65;
	setp.gt.u32 	%p69, %r61, %r3665;
	@%p69 bra 	$L__BB0_66;
	setp.lt.u32 	%p70, %r62, %r3666;
	@%p70 bra 	$L__BB0_65;
	setp.gt.u32 	%p71, %r62, %r3666;
	setp.lt.u32 	%p72, %r3667, %r65;
	or.pred  	%p73, %p71, %p72;
	@%p73 bra 	$L__BB0_66;
$L__BB0_65:
	// begin inline asm
	sub.cc.u32 %r3667, %r3667, %r65; 
	subc.cc.u32 %r3666, %r3666, %r62; 
	subc.cc.u32 %r3665, %r3665, %r61; 
	subc.cc.u32 %r3664, %r3664, %r64; 
	subc.cc.u32 %r3663, %r3663, %r63; 
	subc.cc.u32 %r3662, %r3662, %r59; 
	subc.cc.u32 %r3661, %r3661, %r60; 
	subc.u32    %r3660, %r3660, %r58; 
	
	// end inline asm
$L__BB0_66:
	ld.const.u32 	%r169, [const_p+4];
	ld.const.u32 	%r170, [const_p+16];
	ld.const.u32 	%r171, [const_p+12];
	ld.const.u32 	%r172, [const_p];
	mul.wide.u32 	%rd1430, %r3635, 100;
	mov.u64 	%rd1431, const_G_table;
	add.s64 	%rd1432, %rd1431, %rd1430;
	ld.global.u32 	%r1449, [%rd1432+64];
	mul.wide.u32 	%rd1433, %r1449, %r24;
	cvt.u32.u64 	%r1450, %rd1433;
	shr.u64 	%rd1434, %rd1433, 32;
	ld.global.u32 	%r1451, [%rd1432+68];
	mul.wide.u32 	%rd1435, %r1451, %r24;
	add.s64 	%rd1436, %rd1434, %rd1435;
	shr.u64 	%rd1437, %rd1436, 32;
	ld.global.u32 	%r1452, [%rd1432+72];
	mul.wide.u32 	%rd1438, %r1452, %r24;
	add.s64 	%rd1439, %rd1437, %rd1438;
	shr.u64 	%rd1440, %rd1439, 32;
	ld.global.u32 	%r1453, [%rd1432+76];
	mul.wide.u32 	%rd1441, %r1453, %r24;
	add.s64 	%rd1442, %rd1440, %rd1441;
	shr.u64 	%rd1443, %rd1442, 32;
	ld.global.u32 	%r1454, [%rd1432+80];
	mul.wide.u32 	%rd1444, %r1454, %r24;
	add.s64 	%rd1445, %rd1443, %rd1444;
	shr.u64 	%rd1446, %rd1445, 32;
	ld.global.u32 	%r1455, [%rd1432+84];
	mul.wide.u32 	%rd1447, %r1455, %r24;
	add.s64 	%rd1448, %rd1446, %rd1447;
	shr.u64 	%rd1449, %rd1448, 32;
	ld.global.u32 	%r1456, [%rd1432+88];
	mul.wide.u32 	%rd1450, %r1456, %r24;
	add.s64 	%rd1451, %rd1449, %rd1450;
	shr.u64 	%rd1452, %rd1451, 32;
	ld.global.u32 	%r1457, [%rd1432+92];
	mul.wide.u32 	%rd1453, %r1457, %r24;
	add.s64 	%rd1454, %rd1452, %rd1453;
	shr.u64 	%rd1455, %rd1454, 32;
	and.b64  	%rd1456, %rd1436, 4294967295;
	mul.wide.u32 	%rd1457, %r1449, %r23;
	add.s64 	%rd1458, %rd1457, %rd1456;
	shr.u64 	%rd1459, %rd1458, 32;
	and.b64  	%rd1460, %rd1439, 4294967295;
	mul.wide.u32 	%rd1461, %r1451, %r23;
	add.s64 	%rd1462, %rd1459, %rd1460;
	add.s64 	%rd1463, %rd1462, %rd1461;
	shr.u64 	%rd1464, %rd1463, 32;
	and.b64  	%rd1465, %rd1442, 4294967295;
	mul.wide.u32 	%rd1466, %r1452, %r23;
	add.s64 	%rd1467, %rd1464, %rd1465;
	add.s64 	%rd1468, %rd1467, %rd1466;
	shr.u64 	%rd1469, %rd1468, 32;
	and.b64  	%rd1470, %rd1445, 4294967295;
	mul.wide.u32 	%rd1471, %r1453, %r23;
	add.s64 	%rd1472, %rd1469, %rd1470;
	add.s64 	%rd1473, %rd1472, %rd1471;
	shr.u64 	%rd1474, %rd1473, 32;
	and.b64  	%rd1475, %rd1448, 4294967295;
	mul.wide.u32 	%rd1476, %r1454, %r23;
	add.s64 	%rd1477, %rd1474, %rd1475;
	add.s64 	%rd1478, %rd1477, %rd1476;
	shr.u64 	%rd1479, %rd1478, 32;
	and.b64  	%rd1480, %rd1451, 4294967295;
	mul.wide.u32 	%rd1481, %r1455, %r23;
	add.s64 	%rd1482, %rd1479, %rd1480;
	add.s64 	%rd1483, %rd1482, %rd1481;
	shr.u64 	%rd1484, %rd1483, 32;
	and.b64  	%rd1485, %rd1454, 4294967295;
	mul.wide.u32 	%rd1486, %r1456, %r23;
	add.s64 	%rd1487, %rd1484, %rd1485;
	add.s64 	%rd1488, %rd1487, %rd1486;
	shr.u64 	%rd1489, %rd1488, 32;
	mul.wide.u32 	%rd1490, %r1457, %r23;
	add.s64 	%rd1491, %rd1489, %rd1455;
	add.s64 	%rd1492, %rd1491, %rd1490;
	shr.u64 	%rd1493, %rd1492, 32;
	and.b64  	%rd1494, %rd1463, 4294967295;
	mul.wide.u32 	%rd1495, %r1449, %r22;
	add.s64 	%rd1496, %rd1495, %rd1494;
	shr.u64 	%rd1497, %rd1496, 32;
	and.b64  	%rd1498, %rd1468, 4294967295;
	mul.wide.u32 	%rd1499, %r1451, %r22;
	add.s64 	%rd1500, %rd1497, %rd1498;
	add.s64 	%rd1501, %rd1500, %rd1499;
	shr.u64 	%rd1502, %rd1501, 32;
	and.b64  	%rd1503, %rd1473, 4294967295;
	mul.wide.u32 	%rd1504, %r1452, %r22;
	add.s64 	%rd1505, %rd1502, %rd1503;
	add.s64 	%rd1506, %rd1505, %rd1504;
	shr.u64 	%rd1507, %rd1506, 32;
	and.b64  	%rd1508, %rd1478, 4294967295;
	mul.wide.u32 	%rd1509, %r1453, %r22;
	add.s64 	%rd1510, %rd1507, %rd1508;
	add.s64 	%rd1511, %rd1510, %rd1509;
	shr.u64 	%rd1512, %rd1511, 32;
	and.b64  	%rd1513, %rd1483, 4294967295;
	mul.wide.u32 	%rd1514, %r1454, %r22;
	add.s64 	%rd1515, %rd1512, %rd1513;
	add.s64 	%rd1516, %rd1515, %rd1514;
	shr.u64 	%rd1517, %rd1516, 32;
	and.b64  	%rd1518, %rd1488, 4294967295;
	mul.wide.u32 	%rd1519, %r1455, %r22;
	add.s64 	%rd1520, %rd1517, %rd1518;
	add.s64 	%rd1521, %rd1520, %rd1519;
	shr.u64 	%rd1522, %rd1521, 32;
	and.b64  	%rd1523, %rd1492, 4294967295;
	mul.wide.u32 	%rd1524, %r1456, %r22;
	add.s64 	%rd1525, %rd1522, %rd1523;
	add.s64 	%rd1526, %rd1525, %rd1524;
	shr.u64 	%rd1527, %rd1526, 32;
	mul.wide.u32 	%rd1528, %r1457, %r22;
	add.s64 	%rd1529, %rd1527, %rd1493;
	add.s64 	%rd1530, %rd1529, %rd1528;
	shr.u64 	%rd1531, %rd1530, 32;
	and.b64  	%rd1532, %rd1501, 4294967295;
	mul.wide.u32 	%rd1533, %r1449, %r21;
	add.s64 	%rd1534, %rd1533, %rd1532;
	shr.u64 	%rd1535, %rd1534, 32;
	and.b64  	%rd1536, %rd1506, 4294967295;
	mul.wide.u32 	%rd1537, %r1451, %r21;
	add.s64 	%rd1538, %rd1535, %rd1536;
	add.s64 	%rd1539, %rd1538, %rd1537;
	shr.u64 	%rd1540, %rd1539, 32;
	and.b64  	%rd1541, %rd1511, 4294967295;
	mul.wide.u32 	%rd1542, %r1452, %r21;
	add.s64 	%rd1543, %rd1540, %rd1541;
	add.s64 	%rd1544, %rd1543, %rd1542;
	shr.u64 	%rd1545, %rd1544, 32;
	and.b64  	%rd1546, %rd1516, 4294967295;
	mul.wide.u32 	%rd1547, %r1453, %r21;
	add.s64 	%rd1548, %rd1545, %rd1546;
	add.s64 	%rd1549, %rd1548, %rd1547;
	shr.u64 	%rd1550, %rd1549, 32;
	and.b64  	%rd1551, %rd1521, 4294967295;
	mul.wide.u32 	%rd1552, %r1454, %r21;
	add.s64 	%rd1553, %rd1550, %rd1551;
	add.s64 	%rd1554, %rd1553, %rd1552;
	shr.u64 	%rd1555, %rd1554, 32;
	and.b64  	%rd1556, %rd1526, 4294967295;
	mul.wide.u32 	%rd1557, %r1455, %r21;
	add.s64 	%rd1558, %rd1555, %rd1556;
	add.s64 	%rd1559, %rd1558, %rd1557;
	shr.u64 	%rd1560, %rd1559, 32;
	and.b64  	%rd1561, %rd1530, 4294967295;
	mul.wide.u32 	%rd1562, %r1456, %r21;
	add.s64 	%rd1563, %rd1560, %rd1561;
	add.s64 	%rd1564, %rd1563, %rd1562;
	shr.u64 	%rd1565, %rd1564, 32;
	mul.wide.u32 	%rd1566, %r1457, %r21;
	add.s64 	%rd1567, %rd1565, %rd1531;
	add.s64 	%rd1568, %rd1567, %rd1566;
	shr.u64 	%rd1569, %rd1568, 32;
	and.b64  	%rd1570, %rd1539, 4294967295;
	mul.wide.u32 	%rd1571, %r1449, %r20;
	add.s64 	%rd1572, %rd1571, %rd1570;
	shr.u64 	%rd1573, %rd1572, 32;
	and.b64  	%rd1574, %rd1544, 4294967295;
	mul.wide.u32 	%rd1575, %r1451, %r20;
	add.s64 	%rd1576, %rd1573, %rd1574;
	add.s64 	%rd1577, %rd1576, %rd1575;
	shr.u64 	%rd1578, %rd1577, 32;
	and.b64  	%rd1579, %rd1549, 4294967295;
	mul.wide.u32 	%rd1580, %r1452, %r20;
	add.s64 	%rd1581, %rd1578, %rd1579;
	add.s64 	%rd1582, %rd1581, %rd1580;
	shr.u64 	%rd1583, %rd1582, 32;
	and.b64  	%rd1584, %rd1554, 4294967295;
	mul.wide.u32 	%rd1585, %r1453, %r20;
	add.s64 	%rd1586, %rd1583, %rd1584;
	add.s64 	%rd1587, %rd1586, %rd1585;
	shr.u64 	%rd1588, %rd1587, 32;
	and.b64  	%rd1589, %rd1559, 4294967295;
	mul.wide.u32 	%rd1590, %r1454, %r20;
	add.s64 	%rd1591, %rd1588, %rd1589;
	add.s64 	%rd1592, %rd1591, %rd1590;
	shr.u64 	%rd1593, %rd1592, 32;
	and.b64  	%rd1594, %rd1564, 4294967295;
	mul.wide.u32 	%rd1595, %r1455, %r20;
	add.s64 	%rd1596, %rd1593, %rd1594;
	add.s64 	%rd1597, %rd1596, %rd1595;
	shr.u64 	%rd1598, %rd1597, 32;
	and.b64  	%rd1599, %rd1568, 4294967295;
	mul.wide.u32 	%rd1600, %r1456, %r20;
	add.s64 	%rd1601, %rd1598, %rd1599;
	add.s64 	%rd1602, %rd1601, %rd1600;
	shr.u64 	%rd1603, %rd1602, 32;
	mul.wide.u32 	%rd1604, %r1457, %r20;
	add.s64 	%rd1605, %rd1603, %rd1569;
	add.s64 	%rd1606, %rd1605, %rd1604;
	shr.u64 	%rd1607, %rd1606, 32;
	and.b64  	%rd1608, %rd1577, 4294967295;
	mul.wide.u32 	%rd1609, %r1449, %r19;
	add.s64 	%rd1610, %rd1609, %rd1608;
	shr.u64 	%rd1611, %rd1610, 32;
	and.b64  	%rd1612, %rd1582, 4294967295;
	mul.wide.u32 	%rd1613, %r1451, %r19;
	add.s64 	%rd1614, %rd1611, %rd1612;
	add.s64 	%rd1615, %rd1614, %rd1613;
	shr.u64 	%rd1616, %rd1615, 32;
	and.b64  	%rd1617, %rd1587, 4294967295;
	mul.wide.u32 	%rd1618, %r1452, %r19;
	add.s64 	%rd1619, %rd1616, %rd1617;
	add.s64 	%rd1620, %rd1619, %rd1618;
	shr.u64 	%rd1621, %rd1620, 32;
	and.b64  	%rd1622, %rd1592, 4294967295;
	mul.wide.u32 	%rd1623, %r1453, %r19;
	add.s64 	%rd1624, %rd1621, %rd1622;
	add.s64 	%rd1625, %rd1624, %rd1623;
	shr.u64 	%rd1626, %rd1625, 32;
	and.b64  	%rd1627, %rd1597, 4294967295;
	mul.wide.u32 	%rd1628, %r1454, %r19;
	add.s64 	%rd1629, %rd1626, %rd1627;
	add.s64 	%rd1630, %rd1629, %rd1628;
	shr.u64 	%rd1631, %rd1630, 32;
	and.b64  	%rd1632, %rd1602, 4294967295;
	mul.wide.u32 	%rd1633, %r1455, %r19;
	add.s64 	%rd1634, %rd1631, %rd1632;
	add.s64 	%rd1635, %rd1634, %rd1633;
	shr.u64 	%rd1636, %rd1635, 32;
	and.b64  	%rd1637, %rd1606, 4294967295;
	mul.wide.u32 	%rd1638, %r1456, %r19;
	add.s64 	%rd1639, %rd1636, %rd1637;
	add.s64 	%rd1640, %rd1639, %rd1638;
	shr.u64 	%rd1641, %rd1640, 32;
	mul.wide.u32 	%rd1642, %r1457, %r19;
	add.s64 	%rd1643, %rd1641, %rd1607;
	add.s64 	%rd1644, %rd1643, %rd1642;
	shr.u64 	%rd1645, %rd1644, 32;
	and.b64  	%rd1646, %rd1615, 4294967295;
	mul.wide.u32 	%rd1647, %r1449, %r18;
	add.s64 	%rd1648, %rd1647, %rd1646;
	shr.u64 	%rd1649, %rd1648, 32;
	and.b64  	%rd1650, %rd1620, 4294967295;
	mul.wide.u32 	%rd1651, %r1451, %r18;
	add.s64 	%rd1652, %rd1649, %rd1650;
	add.s64 	%rd1653, %rd1652, %rd1651;
	shr.u64 	%rd1654, %rd1653, 32;
	and.b64  	%rd1655, %rd1625, 4294967295;
	mul.wide.u32 	%rd1656, %r1452, %r18;
	add.s64 	%rd1657, %rd1654, %rd1655;
	add.s64 	%rd1658, %rd1657, %rd1656;
	shr.u64 	%rd1659, %rd1658, 32;
	and.b64  	%rd1660, %rd1630, 4294967295;
	mul.wide.u32 	%rd1661, %r1453, %r18;
	add.s64 	%rd1662, %rd1659, %rd1660;
	add.s64 	%rd1663, %rd1662, %rd1661;
	shr.u64 	%rd1664, %rd1663, 32;
	and.b64  	%rd1665, %rd1635, 4294967295;
	mul.wide.u32 	%rd1666, %r1454, %r18;
	add.s64 	%rd1667, %rd1664, %rd1665;
	add.s64 	%rd1668, %rd1667, %rd1666;
	shr.u64 	%rd1669, %rd1668, 32;
	and.b64  	%rd1670, %rd1640, 4294967295;
	mul.wide.u32 	%rd1671, %r1455, %r18;
	add.s64 	%rd1672, %rd1669, %rd1670;
	add.s64 	%rd1673, %rd1672, %rd1671;
	shr.u64 	%rd1674, %rd1673, 32;
	and.b64  	%rd1675, %rd1644, 4294967295;
	mul.wide.u32 	%rd1676, %r1456, %r18;
	add.s64 	%rd1677, %rd1674, %rd1675;
	add.s64 	%rd1678, %rd1677, %rd1676;
	shr.u64 	%rd1679, %rd1678, 32;
	mul.wide.u32 	%rd1680, %r1457, %r18;
	add.s64 	%rd1681, %rd1679, %rd1645;
	add.s64 	%rd1682, %rd1681, %rd1680;
	shr.u64 	%rd1683, %rd1682, 32;
	and.b64  	%rd1684, %rd1653, 4294967295;
	mul.wide.u32 	%rd1685, %r1449, %r17;
	add.s64 	%rd1686, %rd1685, %rd1684;
	shr.u64 	%rd1687, %rd1686, 32;
	and.b64  	%rd1688, %rd1658, 4294967295;
	mul.wide.u32 	%rd1689, %r1451, %r17;
	add.s64 	%rd1690, %rd1687, %rd1688;
	add.s64 	%rd1691, %rd1690, %rd1689;
	shr.u64 	%rd1692, %rd1691, 32;
	and.b64  	%rd1693, %rd1663, 4294967295;
	mul.wide.u32 	%rd1694, %r1452, %r17;
	add.s64 	%rd1695, %rd1692, %rd1693;
	add.s64 	%rd1696, %rd1695, %rd1694;
	shr.u64 	%rd1697, %rd1696, 32;
	and.b64  	%rd1698, %rd1668, 4294967295;
	mul.wide.u32 	%rd1699, %r1453, %r17;
	add.s64 	%rd1700, %rd1697, %rd1698;
	add.s64 	%rd1701, %rd1700, %rd1699;
	shr.u64 	%rd1702, %rd1701, 32;
	and.b64  	%rd1703, %rd1673, 4294967295;
	mul.wide.u32 	%rd1704, %r1454, %r17;
	add.s64 	%rd1705, %rd1702, %rd1703;
	add.s64 	%rd1706, %rd1705, %rd1704;
	shr.u64 	%rd1707, %rd1706, 32;
	and.b64  	%rd1708, %rd1678, 4294967295;
	mul.wide.u32 	%rd1709, %r1455, %r17;
	add.s64 	%rd1710, %rd1707, %rd1708;
	add.s64 	%rd1711, %rd1710, %rd1709;
	shr.u64 	%rd1712, %rd1711, 32;
	and.b64  	%rd1713, %rd1682, 4294967295;
	mul.wide.u32 	%rd1714, %r1456, %r17;
	add.s64 	%rd1715, %rd1712, %rd1713;
	add.s64 	%rd1716, %rd1715, %rd1714;
	shr.u64 	%rd1717, %rd1716, 32;
	mul.wide.u32 	%rd1718, %r1457, %r17;
	add.s64 	%rd1719, %rd1717, %rd1683;
	add.s64 	%rd1720, %rd1719, %rd1718;
	shr.u64 	%rd1721, %rd1720, 32;
	and.b64  	%rd1722, %rd1691, 4294967295;
	mul.lo.s64 	%rd1723, %rd1722, 977;
	cvt.u32.u64 	%r1458, %rd1723;
	shr.u64 	%rd1724, %rd1723, 32;
	and.b64  	%rd1725, %rd1696, 4294967295;
	mad.lo.s64 	%rd1726, %rd1725, 977, %rd1724;
	shr.u64 	%rd1727, %rd1726, 32;
	and.b64  	%rd1728, %rd1701, 4294967295;
	mad.lo.s64 	%rd1729, %rd1728, 977, %rd1727;
	shr.u64 	%rd1730, %rd1729, 32;
	and.b64  	%rd1731, %rd1706, 4294967295;
	mad.lo.s64 	%rd1732, %rd1731, 977, %rd1730;
	shr.u64 	%rd1733, %rd1732, 32;
	and.b64  	%rd1734, %rd1711, 4294967295;
	mad.lo.s64 	%rd1735, %rd1734, 977, %rd1733;
	shr.u64 	%rd1736, %rd1735, 32;
	and.b64  	%rd1737, %rd1716, 4294967295;
	mad.lo.s64 	%rd1738, %rd1737, 977, %rd1736;
	shr.u64 	%rd1739, %rd1738, 32;
	and.b64  	%rd1740, %rd1720, 4294967295;
	mad.lo.s64 	%rd1741, %rd1740, 977, %rd1739;
	shr.u64 	%rd1742, %rd1741, 32;
	add.s32 	%r3675, %r1450, %r1458;
	setp.lt.u32 	%p74, %r3675, %r1450;
	selp.u64 	%rd1743, 1, 0, %p74;
	and.b64  	%rd1744, %rd1458, 4294967295;
	and.b64  	%rd1745, %rd1726, 4294967295;
	add.s64 	%rd1746, %rd1744, %rd1743;
	add.s64 	%rd1747, %rd1746, %rd1745;
	shr.u64 	%rd1748, %rd1747, 32;
	and.b64  	%rd1749, %rd1496, 4294967295;
	and.b64  	%rd1750, %rd1729, 4294967295;
	add.s64 	%rd1751, %rd1748, %rd1749;
	add.s64 	%rd1752, %rd1751, %rd1750;
	shr.u64 	%rd1753, %rd1752, 32;
	and.b64  	%rd1754, %rd1534, 4294967295;
	and.b64  	%rd1755, %rd1732, 4294967295;
	add.s64 	%rd1756, %rd1753, %rd1754;
	add.s64 	%rd1757, %rd1756, %rd1755;
	shr.u64 	%rd1758, %rd1757, 32;
	and.b64  	%rd1759, %rd1572, 4294967295;
	and.b64  	%rd1760, %rd1735, 4294967295;
	add.s64 	%rd1761, %rd1758, %rd1759;
	add.s64 	%rd1762, %rd1761, %rd1760;
	shr.u64 	%rd1763, %rd1762, 32;
	and.b64  	%rd1764, %rd1610, 4294967295;
	and.b64  	%rd1765, %rd1738, 4294967295;
	add.s64 	%rd1766, %rd1763, %rd1764;
	add.s64 	%rd1767, %rd1766, %rd1765;
	shr.u64 	%rd1768, %rd1767, 32;
	and.b64  	%rd1769, %rd1648, 4294967295;
	and.b64  	%rd1770, %rd1741, 4294967295;
	add.s64 	%rd1771, %rd1768, %rd1769;
	add.s64 	%rd1772, %rd1771, %rd1770;
	shr.u64 	%rd1773, %rd1772, 32;
	and.b64  	%rd1774, %rd1747, 4294967295;
	add.s64 	%rd1775, %rd1774, %rd1722;
	cvt.u32.u64 	%r3674, %rd1775;
	shr.u64 	%rd1776, %rd1775, 32;
	and.b64  	%rd1777, %rd1752, 4294967295;
	add.s64 	%rd1778, %rd1776, %rd1777;
	add.s64 	%rd1779, %rd1778, %rd1725;
	cvt.u32.u64 	%r3673, %rd1779;
	shr.u64 	%rd1780, %rd1779, 32;
	and.b64  	%rd1781, %rd1757, 4294967295;
	add.s64 	%rd1782, %rd1780, %rd1781;
	add.s64 	%rd1783, %rd1782, %rd1728;
	cvt.u32.u64 	%r3672, %rd1783;
	shr.u64 	%rd1784, %rd1783, 32;
	and.b64  	%rd1785, %rd1762, 4294967295;
	add.s64 	%rd1786, %rd1784, %rd1785;
	add.s64 	%rd1787, %rd1786, %rd1731;
	cvt.u32.u64 	%r3671, %rd1787;
	shr.u64 	%rd1788, %rd1787, 32;
	and.b64  	%rd1789, %rd1767, 4294967295;
	add.s64 	%rd1790, %rd1788, %rd1789;
	add.s64 	%rd1791, %rd1790, %rd1734;
	cvt.u32.u64 	%r3670, %rd1791;
	shr.u64 	%rd1792, %rd1791, 32;
	and.b64  	%rd1793, %rd1772, 4294967295;
	add.s64 	%rd1794, %rd1792, %rd1793;
	add.s64 	%rd1795, %rd1794, %rd1737;
	cvt.u32.u64 	%r3669, %rd1795;
	shr.u64 	%rd1796, %rd1795, 32;
	cvt.u32.u64 	%r1459, %rd1796;
	cvt.u32.u64 	%r1460, %rd1773;
	cvt.u32.u64 	%r1461, %rd1686;
	add.s32 	%r1462, %r1460, %r1461;
	cvt.u32.u64 	%r1463, %rd1742;
	cvt.u32.u64 	%r1464, %rd1721;
	mov.b64 	%rd1797, 977;
	cvt.u32.u64 	%r1465, %rd1797;
	mad.lo.s32 	%r1466, %r1464, %r1465, %r1463;
	add.s32 	%r1467, %r1462, %r1466;
	add.s32 	%r1468, %r1459, %r1467;
	cvt.u32.u64 	%r1469, %rd1720;
	add.s32 	%r3668, %r1468, %r1469;
	setp.lt.u32 	%p75, %r3917, %r3668;
	@%p75 bra 	$L__BB0_80;
	setp.gt.u32 	%p76, %r3917, %r3668;
	@%p76 bra 	$L__BB0_81;
	setp.lt.u32 	%p77, %r60, %r3669;
	@%p77 bra 	$L__BB0_80;
	setp.gt.u32 	%p78, %r60, %r3669;
	@%p78 bra 	$L__BB0_81;
	setp.lt.u32 	%p79, %r59, %r3670;
	@%p79 bra 	$L__BB0_80;
	setp.gt.u32 	%p80, %r59, %r3670;
	@%p80 bra 	$L__BB0_81;
	setp.lt.u32 	%p81, %r170, %r3671;
	@%p81 bra 	$L__BB0_80;
	setp.gt.u32 	%p82, %r170, %r3671;
	@%p82 bra 	$L__BB0_81;
	setp.lt.u32 	%p83, %r171, %r3672;
	@%p83 bra 	$L__BB0_80;
	setp.gt.u32 	%p84, %r171, %r3672;
	@%p84 bra 	$L__BB0_81;
	setp.lt.u32 	%p85, %r61, %r3673;
	@%p85 bra 	$L__BB0_80;
	setp.gt.u32 	%p86, %r61, %r3673;
	@%p86 bra 	$L__BB0_81;
	setp.lt.u32 	%p87, %r169, %r3674;
	@%p87 bra 	$L__BB0_80;
	setp.gt.u32 	%p88, %r169, %r3674;
	setp.lt.u32 	%p89, %r3675, %r172;
	or.pred  	%p90, %p88, %p89;
	@%p90 bra 	$L__BB0_81;
$L__BB0_80:
	ld.const.u32 	%r1493, [const_p+28];
	// begin inline asm
	sub.cc.u32 %r3675, %r3675, %r172; 
	subc.cc.u32 %r3674, %r3674, %r169; 
	subc.cc.u32 %r3673, %r3673, %r61; 
	subc.cc.u32 %r3672, %r3672, %r171; 
	subc.cc.u32 %r3671, %r3671, %r170; 
	subc.cc.u32 %r3670, %r3670, %r59; 
	subc.cc.u32 %r3669, %r3669, %r60; 
	subc.u32    %r3668, %r3668, %r1493; 
	
	// end inline asm
$L__BB0_81:
	ld.const.u32 	%r198, [const_p+24];
	ld.const.u32 	%r199, [const_p+8];
	ld.const.u32 	%r202, [const_p+12];
	ld.const.u32 	%r203, [const_p];
	mul.wide.u32 	%rd1798, %r3651, %r3675;
	cvt.u32.u64 	%r1494, %rd1798;
	shr.u64 	%rd1799, %rd1798, 32;
	mul.wide.u32 	%rd1800, %r3650, %r3675;
	add.s64 	%rd1801, %rd1799, %rd1800;
	shr.u64 	%rd1802, %rd1801, 32;
	mul.wide.u32 	%rd1803, %r3649, %r3675;
	add.s64 	%rd1804, %rd1802, %rd1803;
	shr.u64 	%rd1805, %rd1804, 32;
	mul.wide.u32 	%rd1806, %r3648, %r3675;
	add.s64 	%rd1807, %rd1805, %rd1806;
	shr.u64 	%rd1808, %rd1807, 32;
	mul.wide.u32 	%rd1809, %r3647, %r3675;
	add.s64 	%rd1810, %rd1808, %rd1809;
	shr.u64 	%rd1811, %rd1810, 32;
	mul.wide.u32 	%rd1812, %r3646, %r3675;
	add.s64 	%rd1813, %rd1811, %rd1812;
	shr.u64 	%rd1814, %rd1813, 32;
	mul.wide.u32 	%rd1815, %r3645, %r3675;
	add.s64 	%rd1816, %rd1814, %rd1815;
	shr.u64 	%rd1817, %rd1816, 32;
	mul.wide.u32 	%rd1818, %r3644, %r3675;
	add.s64 	%rd1819, %rd1817, %rd1818;
	shr.u64 	%rd1820, %rd1819, 32;
	and.b64  	%rd1821, %rd1801, 4294967295;
	mul.wide.u32 	%rd1822, %r3651, %r3674;
	add.s64 	%rd1823, %rd1822, %rd1821;
	shr.u64 	%rd1824, %rd1823, 32;
	and.b64  	%rd1825, %rd1804, 4294967295;
	mul.wide.u32 	%rd1826, %r3650, %r3674;
	add.s64 	%rd1827, %rd1824, %rd1825;
	add.s64 	%rd1828, %rd1827, %rd1826;
	shr.u64 	%rd1829, %rd1828, 32;
	and.b64  	%rd1830, %rd1807, 4294967295;
	mul.wide.u32 	%rd1831, %r3649, %r3674;
	add.s64 	%rd1832, %rd1829, %rd1830;
	add.s64 	%rd1833, %rd1832, %rd1831;
	shr.u64 	%rd1834, %rd1833, 32;
	and.b64  	%rd1835, %rd1810, 4294967295;
	mul.wide.u32 	%rd1836, %r3648, %r3674;
	add.s64 	%rd1837, %rd1834, %rd1835;
	add.s64 	%rd1838, %rd1837, %rd1836;
	shr.u64 	%rd1839, %rd1838, 32;
	and.b64  	%rd1840, %rd1813, 4294967295;
	mul.wide.u32 	%rd1841, %r3647, %r3674;
	add.s64 	%rd1842, %rd1839, %rd1840;
	add.s64 	%rd1843, %rd1842, %rd1841;
	shr.u64 	%rd1844, %rd1843, 32;
	and.b64  	%rd1845, %rd1816, 4294967295;
	mul.wide.u32 	%rd1846, %r3646, %r3674;
	add.s64 	%rd1847, %rd1844, %rd1845;
	add.s64 	%rd1848, %rd1847, %rd1846;
	shr.u64 	%rd1849, %rd1848, 32;
	and.b64  	%rd1850, %rd1819, 4294967295;
	mul.wide.u32 	%rd1851, %r3645, %r3674;
	add.s64 	%rd1852, %rd1849, %rd1850;
	add.s64 	%rd1853, %rd1852, %rd1851;
	shr.u64 	%rd1854, %rd1853, 32;
	mul.wide.u32 	%rd1855, %r3644, %r3674;
	add.s64 	%rd1856, %rd1854, %rd1820;
	add.s64 	%rd1857, %rd1856, %rd1855;
	shr.u64 	%rd1858, %rd1857, 32;
	and.b64  	%rd1859, %rd1828, 4294967295;
	mul.wide.u32 	%rd1860, %r3651, %r3673;
	add.s64 	%rd1861, %rd1860, %rd1859;
	shr.u64 	%rd1862, %rd1861, 32;
	and.b64  	%rd1863, %rd1833, 4294967295;
	mul.wide.u32 	%rd1864, %r3650, %r3673;
	add.s64 	%rd1865, %rd1862, %rd1863;
	add.s64 	%rd1866, %rd1865, %rd1864;
	shr.u64 	%rd1867, %rd1866, 32;
	and.b64  	%rd1868, %rd1838, 4294967295;
	mul.wide.u32 	%rd1869, %r3649, %r3673;
	add.s64 	%rd1870, %rd1867, %rd1868;
	add.s64 	%rd1871, %rd1870, %rd1869;
	shr.u64 	%rd1872, %rd1871, 32;
	and.b64  	%rd1873, %rd1843, 4294967295;
	mul.wide.u32 	%rd1874, %r3648, %r3673;
	add.s64 	%rd1875, %rd1872, %rd1873;
	add.s64 	%rd1876, %rd1875, %rd1874;
	shr.u64 	%rd1877, %rd1876, 32;
	and.b64  	%rd1878, %rd1848, 4294967295;
	mul.wide.u32 	%rd1879, %r3647, %r3673;
	add.s64 	%rd1880, %rd1877, %rd1878;
	add.s64 	%rd1881, %rd1880, %rd1879;
	shr.u64 	%rd1882, %rd1881, 32;
	and.b64  	%rd1883, %rd1853, 4294967295;
	mul.wide.u32 	%rd1884, %r3646, %r3673;
	add.s64 	%rd1885, %rd1882, %rd1883;
	add.s64 	%rd1886, %rd1885, %rd1884;
	shr.u64 	%rd1887, %rd1886, 32;
	and.b64  	%rd1888, %rd1857, 4294967295;
	mul.wide.u32 	%rd1889, %r3645, %r3673;
	add.s64 	%rd1890, %rd1887, %rd1888;
	add.s64 	%rd1891, %rd1890, %rd1889;
	shr.u64 	%rd1892, %rd1891, 32;
	mul.wide.u32 	%rd1893, %r3644, %r3673;
	add.s64 	%rd1894, %rd1892, %rd1858;
	add.s64 	%rd1895, %rd1894, %rd1893;
	shr.u64 	%rd1896, %rd1895, 32;
	and.b64  	%rd1897, %rd1866, 4294967295;
	mul.wide.u32 	%rd1898, %r3651, %r3672;
	add.s64 	%rd1899, %rd1898, %rd1897;
	shr.u64 	%rd1900, %rd1899, 32;
	and.b64  	%rd1901, %rd1871, 4294967295;
	mul.wide.u32 	%rd1902, %r3650, %r3672;
	add.s64 	%rd1903, %rd1900, %rd1901;
	add.s64 	%rd1904, %rd1903, %rd1902;
	shr.u64 	%rd1905, %rd1904, 32;
	and.b64  	%rd1906, %rd1876, 4294967295;
	mul.wide.u32 	%rd1907, %r3649, %r3672;
	add.s64 	%rd1908, %rd1905, %rd1906;
	add.s64 	%rd1909, %rd1908, %rd1907;
	shr.u64 	%rd1910, %rd1909, 32;
	and.b64  	%rd1911, %rd1881, 4294967295;
	mul.wide.u32 	%rd1912, %r3648, %r3672;
	add.s64 	%rd1913, %rd1910, %rd1911;
	add.s64 	%rd1914, %rd1913, %rd1912;
	shr.u64 	%rd1915, %rd1914, 32;
	and.b64  	%rd1916, %rd1886, 4294967295;
	mul.wide.u32 	%rd1917, %r3647, %r3672;
	add.s64 	%rd1918, %rd1915, %rd1916;
	add.s64 	%rd1919, %rd1918, %rd1917;
	shr.u64 	%rd1920, %rd1919, 32;
	and.b64  	%rd1921, %rd1891, 4294967295;
	mul.wide.u32 	%rd1922, %r3646, %r3672;
	add.s64 	%rd1923, %rd1920, %rd1921;
	add.s64 	%rd1924, %rd1923, %rd1922;
	shr.u64 	%rd1925, %rd1924, 32;
	and.b64  	%rd1926, %rd1895, 4294967295;
	mul.wide.u32 	%rd1927, %r3645, %r3672;
	add.s64 	%rd1928, %rd1925, %rd1926;
	add.s64 	%rd1929, %rd1928, %rd1927;
	shr.u64 	%rd1930, %rd1929, 32;
	mul.wide.u32 	%rd1931, %r3644, %r3672;
	add.s64 	%rd1932, %rd1930, %rd1896;
	add.s64 	%rd1933, %rd1932, %rd1931;
	shr.u64 	%rd1934, %rd1933, 32;
	and.b64  	%rd1935, %rd1904, 4294967295;
	mul.wide.u32 	%rd1936, %r3651, %r3671;
	add.s64 	%rd1937, %rd1936, %rd1935;
	shr.u64 	%rd1938, %rd1937, 32;
	and.b64  	%rd1939, %rd1909, 4294967295;
	mul.wide.u32 	%rd1940, %r3650, %r3671;
	add.s64 	%rd1941, %rd1938, %rd1939;
	add.s64 	%rd1942, %rd1941, %rd1940;
	shr.u64 	%rd1943, %rd1942, 32;
	and.b64  	%rd1944, %rd1914, 4294967295;
	mul.wide.u32 	%rd1945, %r3649, %r3671;
	add.s64 	%rd1946, %rd1943, %rd1944;
	add.s64 	%rd1947, %rd1946, %rd1945;
	shr.u64 	%rd1948, %rd1947, 32;
	and.b64  	%rd1949, %rd1919, 4294967295;
	mul.wide.u32 	%rd1950, %r3648, %r3671;
	add.s64 	%rd1951, %rd1948, %rd1949;
	add.s64 	%rd1952, %rd1951, %rd1950;
	shr.u64 	%rd1953, %rd1952, 32;
	and.b64  	%rd1954, %rd1924, 4294967295;
	mul.wide.u32 	%rd1955, %r3647, %r3671;
	add.s64 	%rd1956, %rd1953, %rd1954;
	add.s64 	%rd1957, %rd1956, %rd1955;
	shr.u64 	%rd1958, %rd1957, 32;
	and.b64  	%rd1959, %rd1929, 4294967295;
	mul.wide.u32 	%rd1960, %r3646, %r3671;
	add.s64 	%rd1961, %rd1958, %rd1959;
	add.s64 	%rd1962, %rd1961, %rd1960;
	shr.u64 	%rd1963, %rd1962, 32;
	and.b64  	%rd1964, %rd1933, 4294967295;
	mul.wide.u32 	%rd1965, %r3645, %r3671;
	add.s64 	%rd1966, %rd1963, %rd1964;
	add.s64 	%rd1967, %rd1966, %rd1965;
	shr.u64 	%rd1968, %rd1967, 32;
	mul.wide.u32 	%rd1969, %r3644, %r3671;
	add.s64 	%rd1970, %rd1968, %rd1934;
	add.s64 	%rd1971, %rd1970, %rd1969;
	shr.u64 	%rd1972, %rd1971, 32;
	and.b64  	%rd1973, %rd1942, 4294967295;
	mul.wide.u32 	%rd1974, %r3651, %r3670;
	add.s64 	%rd1975, %rd1974, %rd1973;
	shr.u64 	%rd1976, %rd1975, 32;
	and.b64  	%rd1977, %rd1947, 4294967295;
	mul.wide.u32 	%rd1978, %r3650, %r3670;
	add.s64 	%rd1979, %rd1976, %rd1977;
	add.s64 	%rd1980, %rd1979, %rd1978;
	shr.u64 	%rd1981, %rd1980, 32;
	and.b64  	%rd1982, %rd1952, 4294967295;
	mul.wide.u32 	%rd1983, %r3649, %r3670;
	add.s64 	%rd1984, %rd1981, %rd1982;
	add.s64 	%rd1985, %rd1984, %rd1983;
	shr.u64 	%rd1986, %rd1985, 32;
	and.b64  	%rd1987, %rd1957, 4294967295;
	mul.wide.u32 	%rd1988, %r3648, %r3670;
	add.s64 	%rd1989, %rd1986, %rd1987;
	add.s64 	%rd1990, %rd1989, %rd1988;
	shr.u64 	%rd1991, %rd1990, 32;
	and.b64  	%rd1992, %rd1962, 4294967295;
	mul.wide.u32 	%rd1993, %r3647, %r3670;
	add.s64 	%rd1994, %rd1991, %rd1992;
	add.s64 	%rd1995, %rd1994, %rd1993;
	shr.u64 	%rd1996, %rd1995, 32;
	and.b64  	%rd1997, %rd1967, 4294967295;
	mul.wide.u32 	%rd1998, %r3646, %r3670;
	add.s64 	%rd1999, %rd1996, %rd1997;
	add.s64 	%rd2000, %rd1999, %rd1998;
	shr.u64 	%rd2001, %rd2000, 32;
	and.b64  	%rd2002, %rd1971, 4294967295;
	mul.wide.u32 	%rd2003, %r3645, %r3670;
	add.s64 	%rd2004, %rd2001, %rd2002;
	add.s64 	%rd2005, %rd2004, %rd2003;
	shr.u64 	%rd2006, %rd2005, 32;
	mul.wide.u32 	%rd2007, %r3644, %r3670;
	add.s64 	%rd2008, %rd2006, %rd1972;
	add.s64 	%rd2009, %rd2008, %rd2007;
	shr.u64 	%rd2010, %rd2009, 32;
	and.b64  	%rd2011, %rd1980, 4294967295;
	mul.wide.u32 	%rd2012, %r3651, %r3669;
	add.s64 	%rd2013, %rd2012, %rd2011;
	shr.u64 	%rd2014, %rd2013, 32;
	and.b64  	%rd2015, %rd1985, 4294967295;
	mul.wide.u32 	%rd2016, %r3650, %r3669;
	add.s64 	%rd2017, %rd2014, %rd2015;
	add.s64 	%rd2018, %rd2017, %rd2016;
	shr.u64 	%rd2019, %rd2018, 32;
	and.b64  	%rd2020, %rd1990, 4294967295;
	mul.wide.u32 	%rd2021, %r3649, %r3669;
	add.s64 	%rd2022, %rd2019, %rd2020;
	add.s64 	%rd2023, %rd2022, %rd2021;
	shr.u64 	%rd2024, %rd2023, 32;
	and.b64  	%rd2025, %rd1995, 4294967295;
	mul.wide.u32 	%rd2026, %r3648, %r3669;
	add.s64 	%rd2027, %rd2024, %rd2025;
	add.s64 	%rd2028, %rd2027, %rd2026;
	shr.u64 	%rd2029, %rd2028, 32;
	and.b64  	%rd2030, %rd2000, 4294967295;
	mul.wide.u32 	%rd2031, %r3647, %r3669;
	add.s64 	%rd2032, %rd2029, %rd2030;
	add.s64 	%rd2033, %rd2032, %rd2031;
	shr.u64 	%rd2034, %rd2033, 32;
	and.b64  	%rd2035, %rd2005, 4294967295;
	mul.wide.u32 	%rd2036, %r3646, %r3669;
	add.s64 	%rd2037, %rd2034, %rd2035;
	add.s64 	%rd2038, %rd2037, %rd2036;
	shr.u64 	%rd2039, %rd2038, 32;
	and.b64  	%rd2040, %rd2009, 4294967295;
	mul.wide.u32 	%rd2041, %r3645, %r3669;
	add.s64 	%rd2042, %rd2039, %rd2040;
	add.s64 	%rd2043, %rd2042, %rd2041;
	shr.u64 	%rd2044, %rd2043, 32;
	mul.wide.u32 	%rd2045, %r3644, %r3669;
	add.s64 	%rd2046, %rd2044, %rd2010;
	add.s64 	%rd2047, %rd2046, %rd2045;
	shr.u64 	%rd2048, %rd2047, 32;
	and.b64  	%rd2049, %rd2018, 4294967295;
	mul.wide.u32 	%rd2050, %r3651, %r3668;
	add.s64 	%rd2051, %rd2050, %rd2049;
	shr.u64 	%rd2052, %rd2051, 32;
	and.b64  	%rd2053, %rd2023, 4294967295;
	mul.wide.u32 	%rd2054, %r3650, %r3668;
	add.s64 	%rd2055, %rd2052, %rd2053;
	add.s64 	%rd2056, %rd2055, %rd2054;
	shr.u64 	%rd2057, %rd2056, 32;
	and.b64  	%rd2058, %rd2028, 4294967295;
	mul.wide.u32 	%rd2059, %r3649, %r3668;
	add.s64 	%rd2060, %rd2057, %rd2058;
	add.s64 	%rd2061, %rd2060, %rd2059;
	shr.u64 	%rd2062, %rd2061, 32;
	and.b64  	%rd2063, %rd2033, 4294967295;
	mul.wide.u32 	%rd2064, %r3648, %r3668;
	add.s64 	%rd2065, %rd2062, %rd2063;
	add.s64 	%rd2066, %rd2065, %rd2064;
	shr.u64 	%rd2067, %rd2066, 32;
	and.b64  	%rd2068, %rd2038, 4294967295;
	mul.wide.u32 	%rd2069, %r3647, %r3668;
	add.s64 	%rd2070, %rd2067, %rd2068;
	add.s64 	%rd2071, %rd2070, %rd2069;
	shr.u64 	%rd2072, %rd2071, 32;
	and.b64  	%rd2073, %rd2043, 4294967295;
	mul.wide.u32 	%rd2074, %r3646, %r3668;
	add.s64 	%rd2075, %rd2072, %rd2073;
	add.s64 	%rd2076, %rd2075, %rd2074;
	shr.u64 	%rd2077, %rd2076, 32;
	and.b64  	%rd2078, %rd2047, 4294967295;
	mul.wide.u32 	%rd2079, %r3645, %r3668;
	add.s64 	%rd2080, %rd2077, %rd2078;
	add.s64 	%rd2081, %rd2080, %rd2079;
	shr.u64 	%rd2082, %rd2081, 32;
	mul.wide.u32 	%rd2083, %r3644, %r3668;
	add.s64 	%rd2084, %rd2082, %rd2048;
	add.s64 	%rd2085, %rd2084, %rd2083;
	shr.u64 	%rd2086, %rd2085, 32;
	and.b64  	%rd2087, %rd2056, 4294967295;
	mul.lo.s64 	%rd2088, %rd2087, 977;
	cvt.u32.u64 	%r1495, %rd2088;
	shr.u64 	%rd2089, %rd2088, 32;
	and.b64  	%rd2090, %rd2061, 4294967295;
	mad.lo.s64 	%rd2091, %rd2090, 977, %rd2089;
	shr.u64 	%rd2092, %rd2091, 32;
	and.b64  	%rd2093, %rd2066, 4294967295;
	mad.lo.s64 	%rd2094, %rd2093, 977, %rd2092;
	shr.u64 	%rd2095, %rd2094, 32;
	and.b64  	%rd2096, %rd2071, 4294967295;
	mad.lo.s64 	%rd2097, %rd2096, 977, %rd2095;
	shr.u64 	%rd2098, %rd2097, 32;
	and.b64  	%rd2099, %rd2076, 4294967295;
	mad.lo.s64 	%rd2100, %rd2099, 977, %rd2098;
	shr.u64 	%rd2101, %rd2100, 32;
	and.b64  	%rd2102, %rd2081, 4294967295;
	mad.lo.s64 	%rd2103, %rd2102, 977, %rd2101;
	shr.u64 	%rd2104, %rd2103, 32;
	and.b64  	%rd2105, %rd2085, 4294967295;
	mad.lo.s64 	%rd2106, %rd2105, 977, %rd2104;
	shr.u64 	%rd2107, %rd2106, 32;
	add.s32 	%r3676, %r1494, %r1495;
	setp.lt.u32 	%p91, %r3676, %r1494;
	selp.u64 	%rd2108, 1, 0, %p91;
	and.b64  	%rd2109, %rd1823, 4294967295;
	and.b64  	%rd2110, %rd2091, 4294967295;
	add.s64 	%rd2111, %rd2109, %rd2108;
	add.s64 	%rd2112, %rd2111, %rd2110;
	shr.u64 	%rd2113, %rd2112, 32;
	and.b64  	%rd2114, %rd1861, 4294967295;
	and.b64  	%rd2115, %rd2094, 4294967295;
	add.s64 	%rd2116, %rd2113, %rd2114;
	add.s64 	%rd2117, %rd2116, %rd2115;
	shr.u64 	%rd2118, %rd2117, 32;
	and.b64  	%rd2119, %rd1899, 4294967295;
	and.b64  	%rd2120, %rd2097, 4294967295;
	add.s64 	%rd2121, %rd2118, %rd2119;
	add.s64 	%rd2122, %rd2121, %rd2120;
	shr.u64 	%rd2123, %rd2122, 32;
	and.b64  	%rd2124, %rd1937, 4294967295;
	and.b64  	%rd2125, %rd2100, 4294967295;
	add.s64 	%rd2126, %rd2123, %rd2124;
	add.s64 	%rd2127, %rd2126, %rd2125;
	shr.u64 	%rd2128, %rd2127, 32;
	and.b64  	%rd2129, %rd1975, 4294967295;
	and.b64  	%rd2130, %rd2103, 4294967295;
	add.s64 	%rd2131, %rd2128, %rd2129;
	add.s64 	%rd2132, %rd2131, %rd2130;
	shr.u64 	%rd2133, %rd2132, 32;
	and.b64  	%rd2134, %rd2013, 4294967295;
	and.b64  	%rd2135, %rd2106, 4294967295;
	add.s64 	%rd2136, %rd2133, %rd2134;
	add.s64 	%rd2137, %rd2136, %rd2135;
	shr.u64 	%rd2138, %rd2137, 32;
	and.b64  	%rd2139, %rd2112, 4294967295;
	add.s64 	%rd2140, %rd2139, %rd2087;
	cvt.u32.u64 	%r3677, %rd2140;
	shr.u64 	%rd2141, %rd2140, 32;
	and.b64  	%rd2142, %rd2117, 4294967295;
	add.s64 	%rd2143, %rd2141, %rd2142;
	add.s64 	%rd2144, %rd2143, %rd2090;
	cvt.u32.u64 	%r3678, %rd2144;
	shr.u64 	%rd2145, %rd2144, 32;
	and.b64  	%rd2146, %rd2122, 4294967295;
	add.s64 	%rd2147, %rd2145, %rd2146;
	add.s64 	%rd2148, %rd2147, %rd2093;
	cvt.u32.u64 	%r3679, %rd2148;
	shr.u64 	%rd2149, %rd2148, 32;
	and.b64  	%rd2150, %rd2127, 4294967295;
	add.s64 	%rd2151, %rd2149, %rd2150;
	add.s64 	%rd2152, %rd2151, %rd2096;
	cvt.u32.u64 	%r3680, %rd2152;
	shr.u64 	%rd2153, %rd2152, 32;
	and.b64  	%rd2154, %rd2132, 4294967295;
	add.s64 	%rd2155, %rd2153, %rd2154;
	add.s64 	%rd2156, %rd2155, %rd2099;
	cvt.u32.u64 	%r3681, %rd2156;
	shr.u64 	%rd2157, %rd2156, 32;
	and.b64  	%rd2158, %rd2137, 4294967295;
	add.s64 	%rd2159, %rd2157, %rd2158;
	add.s64 	%rd2160, %rd2159, %rd2102;
	cvt.u32.u64 	%r3682, %rd2160;
	shr.u64 	%rd2161, %rd2160, 32;
	cvt.u32.u64 	%r1496, %rd2161;
	cvt.u32.u64 	%r1497, %rd2138;
	cvt.u32.u64 	%r1498, %rd2051;
	add.s32 	%r1499, %r1497, %r1498;
	cvt.u32.u64 	%r1500, %rd2107;
	cvt.u32.u64 	%r1501, %rd2086;
	mov.b64 	%rd2162, 977;
	cvt.u32.u64 	%r1502, %rd2162;
	mad.lo.s32 	%r1503, %r1501, %r1502, %r1500;
	add.s32 	%r1504, %r1499, %r1503;
	add.s32 	%r1505, %r1496, %r1504;
	cvt.u32.u64 	%r1506, %rd2085;
	add.s32 	%r3683, %r1505, %r1506;
	setp.lt.u32 	%p92, %r3917, %r3683;
	@%p92 bra 	$L__BB0_95;
	setp.gt.u32 	%p93, %r3917, %r3683;
	@%p93 bra 	$L__BB0_96;
	setp.lt.u32 	%p94, %r198, %r3682;
	@%p94 bra 	$L__BB0_95;
	setp.gt.u32 	%p95, %r198, %r3682;
	@%p95 bra 	$L__BB0_96;
	setp.lt.u32 	%p96, %r59, %r3681;
	@%p96 bra 	$L__BB0_95;
	setp.gt.u32 	%p97, %r59, %r3681;
	@%p97 bra 	$L__BB0_96;
	setp.lt.u32 	%p98, %r170, %r3680;
	@%p98 bra 	$L__BB0_95;
	setp.gt.u32 	%p99, %r170, %r3680;
	@%p99 bra 	$L__BB0_96;
	setp.lt.u32 	%p100, %r202, %r3679;
	@%p100 bra 	$L__BB0_95;
	setp.gt.u32 	%p101, %r202, %r3679;
	@%p101 bra 	$L__BB0_96;
	setp.lt.u32 	%p102, %r199, %r3678;
	@%p102 bra 	$L__BB0_95;
	setp.gt.u32 	%p103, %r199, %r3678;
	@%p103 bra 	$L__BB0_96;
	setp.lt.u32 	%p104, %r169, %r3677;
	@%p104 bra 	$L__BB0_95;
	setp.gt.u32 	%p105, %r169, %r3677;
	setp.lt.u32 	%p106, %r3676, %r203;
	or.pred  	%p107, %p105, %p106;
	@%p107 bra 	$L__BB0_96;
$L__BB0_95:
	ld.const.u32 	%r1530, [const_p+28];
	// begin inline asm
	sub.cc.u32 %r3676, %r3676, %r203; 
	subc.cc.u32 %r3677, %r3677, %r169; 
	subc.cc.u32 %r3678, %r3678, %r199; 
	subc.cc.u32 %r3679, %r3679, %r202; 
	subc.cc.u32 %r3680, %r3680, %r170; 
	subc.cc.u32 %r3681, %r3681, %r59; 
	subc.cc.u32 %r3682, %r3682, %r198; 
	subc.u32    %r3683, %r3683, %r1530; 
	
	// end inline asm
$L__BB0_96:
	ld.const.u32 	%r228, [const_p+20];
	ld.const.u32 	%r229, [const_p+24];
	ld.const.u32 	%r230, [const_p+8];
	ld.const.u32 	%r231, [const_p+4];
	ld.const.u32 	%r232, [const_p+16];
	ld.const.u32 	%r233, [const_p+12];
	ld.const.u32 	%r234, [const_p];
	mul.wide.u32 	%rd2163, %r3635, 100;
	mov.u64 	%rd2164, const_G_table;
	add.s64 	%rd2165, %rd2164, %rd2163;
	ld.global.u32 	%r1531, [%rd2165+32];
	mul.wide.u32 	%rd2166, %r3925, %r1531;
	cvt.u32.u64 	%r1532, %rd2166;
	shr.u64 	%rd2167, %rd2166, 32;
	mul.wide.u32 	%rd2168, %r3924, %r1531;
	add.s64 	%rd2169, %rd2167, %rd2168;
	shr.u64 	%rd2170, %rd2169, 32;
	mul.wide.u32 	%rd2171, %r3923, %r1531;
	add.s64 	%rd2172, %rd2170, %rd2171;
	shr.u64 	%rd2173, %rd2172, 32;
	mul.wide.u32 	%rd2174, %r3922, %r1531;
	add.s64 	%rd2175, %rd2173, %rd2174;
	shr.u64 	%rd2176, %rd2175, 32;
	mul.wide.u32 	%rd2177, %r3921, %r1531;
	add.s64 	%rd2178, %rd2176, %rd2177;
	shr.u64 	%rd2179, %rd2178, 32;
	mul.wide.u32 	%rd2180, %r3920, %r1531;
	add.s64 	%rd2181, %rd2179, %rd2180;
	shr.u64 	%rd2182, %rd2181, 32;
	mul.wide.u32 	%rd2183, %r3919, %r1531;
	add.s64 	%rd2184, %rd2182, %rd2183;
	shr.u64 	%rd2185, %rd2184, 32;
	mul.wide.u32 	%rd2186, %r3918, %r1531;
	add.s64 	%rd2187, %rd2185, %rd2186;
	shr.u64 	%rd2188, %rd2187, 32;
	ld.global.u32 	%r1533, [%rd2165+36];
	and.b64  	%rd2189, %rd2169, 4294967295;
	mul.wide.u32 	%rd2190, %r3925, %r1533;
	add.s64 	%rd2191, %rd2190, %rd2189;
	shr.u64 	%rd2192, %rd2191, 32;
	and.b64  	%rd2193, %rd2172, 4294967295;
	mul.wide.u32 	%rd2194, %r3924, %r1533;
	add.s64 	%rd2195, %rd2192, %rd2193;
	add.s64 	%rd2196, %rd2195, %rd2194;
	shr.u64 	%rd2197, %rd2196, 32;
	and.b64  	%rd2198, %rd2175, 4294967295;
	mul.wide.u32 	%rd2199, %r3923, %r1533;
	add.s64 	%rd2200, %rd2197, %rd2198;
	add.s64 	%rd2201, %rd2200, %rd2199;
	shr.u64 	%rd2202, %rd2201, 32;
	and.b64  	%rd2203, %rd2178, 4294967295;
	mul.wide.u32 	%rd2204, %r3922, %r1533;
	add.s64 	%rd2205, %rd2202, %rd2203;
	add.s64 	%rd2206, %rd2205, %rd2204;
	shr.u64 	%rd2207, %rd2206, 32;
	and.b64  	%rd2208, %rd2181, 4294967295;
	mul.wide.u32 	%rd2209, %r3921, %r1533;
	add.s64 	%rd2210, %rd2207, %rd2208;
	add.s64 	%rd2211, %rd2210, %rd2209;
	shr.u64 	%rd2212, %rd2211, 32;
	and.b64  	%rd2213, %rd2184, 4294967295;
	mul.wide.u32 	%rd2214, %r3920, %r1533;
	add.s64 	%rd2215, %rd2212, %rd2213;
	add.s64 	%rd2216, %rd2215, %rd2214;
	shr.u64 	%rd2217, %rd2216, 32;
	and.b64  	%rd2218, %rd2187, 4294967295;
	mul.wide.u32 	%rd2219, %r3919, %r1533;
	add.s64 	%rd2220, %rd2217, %rd2218;
	add.s64 	%rd2221, %rd2220, %rd2219;
	shr.u64 	%rd2222, %rd2221, 32;
	mul.wide.u32 	%rd2223, %r3918, %r1533;
	add.s64 	%rd2224, %rd2222, %rd2188;
	add.s64 	%rd2225, %rd2224, %rd2223;
	shr.u64 	%rd2226, %rd2225, 32;
	ld.global.u32 	%r1534, [%rd2165+40];
	and.b64  	%rd2227, %rd2196, 4294967295;
	mul.wide.u32 	%rd2228, %r3925, %r1534;
	add.s64 	%rd2229, %rd2228, %rd2227;
	shr.u64 	%rd2230, %rd2229, 32;
	and.b64  	%rd2231, %rd2201, 4294967295;
	mul.wide.u32 	%rd2232, %r3924, %r1534;
	add.s64 	%rd2233, %rd2230, %rd2231;
	add.s64 	%rd2234, %rd2233, %rd2232;
	shr.u64 	%rd2235, %rd2234, 32;
	and.b64  	%rd2236, %rd2206, 4294967295;
	mul.wide.u32 	%rd2237, %r3923, %r1534;
	add.s64 	%rd2238, %rd2235, %rd2236;
	add.s64 	%rd2239, %rd2238, %rd2237;
	shr.u64 	%rd2240, %rd2239, 32;
	and.b64  	%rd2241, %rd2211, 4294967295;
	mul.wide.u32 	%rd2242, %r3922, %r1534;
	add.s64 	%rd2243, %rd2240, %rd2241;
	add.s64 	%rd2244, %rd2243, %rd2242;
	shr.u64 	%rd2245, %rd2244, 32;
	and.b64  	%rd2246, %rd2216, 4294967295;
	mul.wide.u32 	%rd2247, %r3921, %r1534;
	add.s64 	%rd2248, %rd2245, %rd2246;
	add.s64 	%rd2249, %rd2248, %rd2247;
	shr.u64 	%rd2250, %rd2249, 32;
	and.b64  	%rd2251, %rd2221, 4294967295;
	mul.wide.u32 	%rd2252, %r3920, %r1534;
	add.s64 	%rd2253, %rd2250, %rd2251;
	add.s64 	%rd2254, %rd2253, %rd2252;
	shr.u64 	%rd2255, %rd2254, 32;
	and.b64  	%rd2256, %rd2225, 4294967295;
	mul.wide.u32 	%rd2257, %r3919, %r1534;
	add.s64 	%rd2258, %rd2255, %rd2256;
	add.s64 	%rd2259, %rd2258, %rd2257;
	shr.u64 	%rd2260, %rd2259, 32;
	mul.wide.u32 	%rd2261, %r3918, %r1534;
	add.s64 	%rd2262, %rd2260, %rd2226;
	add.s64 	%rd2263, %rd2262, %rd2261;
	shr.u64 	%rd2264, %rd2263, 32;
	ld.global.u32 	%r1535, [%rd2165+44];
	and.b64  	%rd2265, %rd2234, 4294967295;
	mul.wide.u32 	%rd2266, %r3925, %r1535;
	add.s64 	%rd2267, %rd2266, %rd2265;
	shr.u64 	%rd2268, %rd2267, 32;
	and.b64  	%rd2269, %rd2239, 4294967295;
	mul.wide.u32 	%rd2270, %r3924, %r1535;
	add.s64 	%rd2271, %rd2268, %rd2269;
	add.s64 	%rd2272, %rd2271, %rd2270;
	shr.u64 	%rd2273, %rd2272, 32;
	and.b64  	%rd2274, %rd2244, 4294967295;
	mul.wide.u32 	%rd2275, %r3923, %r1535;
	add.s64 	%rd2276, %rd2273, %rd2274;
	add.s64 	%rd2277, %rd2276, %rd2275;
	shr.u64 	%rd2278, %rd2277, 32;
	and.b64  	%rd2279, %rd2249, 4294967295;
	mul.wide.u32 	%rd2280, %r3922, %r1535;
	add.s64 	%rd2281, %rd2278, %rd2279;
	add.s64 	%rd2282, %rd2281, %rd2280;
	shr.u64 	%rd2283, %rd2282, 32;
	and.b64  	%rd2284, %rd2254, 4294967295;
	mul.wide.u32 	%rd2285, %r3921, %r1535;
	add.s64 	%rd2286, %rd2283, %rd2284;
	add.s64 	%rd2287, %rd2286, %rd2285;
	shr.u64 	%rd2288, %rd2287, 32;
	and.b64  	%rd2289, %rd2259, 4294967295;
	mul.wide.u32 	%rd2290, %r3920, %r1535;
	add.s64 	%rd2291, %rd2288, %rd2289;
	add.s64 	%rd2292, %rd2291, %rd2290;
	shr.u64 	%rd2293, %rd2292, 32;
	and.b64  	%rd2294, %rd2263, 4294967295;
	mul.wide.u32 	%rd2295, %r3919, %r1535;
	add.s64 	%rd2296, %rd2293, %rd2294;
	add.s64 	%rd2297, %rd2296, %rd2295;
	shr.u64 	%rd2298, %rd2297, 32;
	mul.wide.u32 	%rd2299, %r3918, %r1535;
	add.s64 	%rd2300, %rd2298, %rd2264;
	add.s64 	%rd2301, %rd2300, %rd2299;
	shr.u64 	%rd2302, %rd2301, 32;
	ld.global.u32 	%r1536, [%rd2165+48];
	and.b64  	%rd2303, %rd2272, 4294967295;
	mul.wide.u32 	%rd2304, %r3925, %r1536;
	add.s64 	%rd2305, %rd2304, %rd2303;
	shr.u64 	%rd2306, %rd2305, 32;
	and.b64  	%rd2307, %rd2277, 4294967295;
	mul.wide.u32 	%rd2308, %r3924, %r1536;
	add.s64 	%rd2309, %rd2306, %rd2307;
	add.s64 	%rd2310, %rd2309, %rd2308;
	shr.u64 	%rd2311, %rd2310, 32;
	and.b64  	%rd2312, %rd2282, 4294967295;
	mul.wide.u32 	%rd2313, %r3923, %r1536;
	add.s64 	%rd2314, %rd2311, %rd2312;
	add.s64 	%rd2315, %rd2314, %rd2313;
	shr.u64 	%rd2316, %rd2315, 32;
	and.b64  	%rd2317, %rd2287, 4294967295;
	mul.wide.u32 	%rd2318, %r3922, %r1536;
	add.s64 	%rd2319, %rd2316, %rd2317;
	add.s64 	%rd2320, %rd2319, %rd2318;
	shr.u64 	%rd2321, %rd2320, 32;
	and.b64  	%rd2322, %rd2292, 4294967295;
	mul.wide.u32 	%rd2323, %r3921, %r1536;
	add.s64 	%rd2324, %rd2321, %rd2322;
	add.s64 	%rd2325, %rd2324, %rd2323;
	shr.u64 	%rd2326, %rd2325, 32;
	and.b64  	%rd2327, %rd2297, 4294967295;
	mul.wide.u32 	%rd2328, %r3920, %r1536;
	add.s64 	%rd2329, %rd2326, %rd2327;
	add.s64 	%rd2330, %rd2329, %rd2328;
	shr.u64 	%rd2331, %rd2330, 32;
	and.b64  	%rd2332, %rd2301, 4294967295;
	mul.wide.u32 	%rd2333, %r3919, %r1536;
	add.s64 	%rd2334, %rd2331, %rd2332;
	add.s64 	%rd2335, %rd2334, %rd2333;
	shr.u64 	%rd2336, %rd2335, 32;
	mul.wide.u32 	%rd2337, %r3918, %r1536;
	add.s64 	%rd2338, %rd2336, %rd2302;
	add.s64 	%rd2339, %rd2338, %rd2337;
	shr.u64 	%rd2340, %rd2339, 32;
	ld.global.u32 	%r1537, [%rd2165+52];
	and.b64  	%rd2341, %rd2310, 4294967295;
	mul.wide.u32 	%rd2342, %r3925, %r1537;
	add.s64 	%rd2343, %rd2342, %rd2341;
	shr.u64 	%rd2344, %rd2343, 32;
	and.b64  	%rd2345, %rd2315, 4294967295;
	mul.wide.u32 	%rd2346, %r3924, %r1537;
	add.s64 	%rd2347, %rd2344, %rd2345;
	add.s64 	%rd2348, %rd2347, %rd2346;
	shr.u64 	%rd2349, %rd2348, 32;
	and.b64  	%rd2350, %rd2320, 4294967295;
	mul.wide.u32 	%rd2351, %r3923, %r1537;
	add.s64 	%rd2352, %rd2349, %rd2350;
	add.s64 	%rd2353, %rd2352, %rd2351;
	shr.u64 	%rd2354, %rd2353, 32;
	and.b64  	%rd2355, %rd2325, 4294967295;
	mul.wide.u32 	%rd2356, %r3922, %r1537;
	add.s64 	%rd2357, %rd2354, %rd2355;
	add.s64 	%rd2358, %rd2357, %rd2356;
	shr.u64 	%rd2359, %rd2358, 32;
	and.b64  	%rd2360, %rd2330, 4294967295;
	mul.wide.u32 	%rd2361, %r3921, %r1537;
	add.s64 	%rd2362, %rd2359, %rd2360;
	add.s64 	%rd2363, %rd2362, %rd2361;
	shr.u64 	%rd2364, %rd2363, 32;
	and.b64  	%rd2365, %rd2335, 4294967295;
	mul.wide.u32 	%rd2366, %r3920, %r1537;
	add.s64 	%rd2367, %rd2364, %rd2365;
	add.s64 	%rd2368, %rd2367, %rd2366;
	shr.u64 	%rd2369, %rd2368, 32;
	and.b64  	%rd2370, %rd2339, 4294967295;
	mul.wide.u32 	%rd2371, %r3919, %r1537;
	add.s64 	%rd2372, %rd2369, %rd2370;
	add.s64 	%rd2373, %rd2372, %rd2371;
	shr.u64 	%rd2374, %rd2373, 32;
	mul.wide.u32 	%rd2375, %r3918, %r1537;
	add.s64 	%rd2376, %rd2374, %rd2340;
	add.s64 	%rd2377, %rd2376, %rd2375;
	shr.u64 	%rd2378, %rd2377, 32;
	ld.global.u32 	%r1538, [%rd2165+56];
	and.b64  	%rd2379, %rd2348, 4294967295;
	mul.wide.u32 	%rd2380, %r3925, %r1538;
	add.s64 	%rd2381, %rd2380, %rd2379;
	shr.u64 	%rd2382, %rd2381, 32;
	and.b64  	%rd2383, %rd2353, 4294967295;
	mul.wide.u32 	%rd2384, %r3924, %r1538;
	add.s64 	%rd2385, %rd2382, %rd2383;
	add.s64 	%rd2386, %rd2385, %rd2384;
	shr.u64 	%rd2387, %rd2386, 32;
	and.b64  	%rd2388, %rd2358, 4294967295;
	mul.wide.u32 	%rd2389, %r3923, %r1538;
	add.s64 	%rd2390, %rd2387, %rd2388;
	add.s64 	%rd2391, %rd2390, %rd2389;
	shr.u64 	%rd2392, %rd2391, 32;
	and.b64  	%rd2393, %rd2363, 4294967295;
	mul.wide.u32 	%rd2394, %r3922, %r1538;
	add.s64 	%rd2395, %rd2392, %rd2393;
	add.s64 	%rd2396, %rd2395, %rd2394;
	shr.u64 	%rd2397, %rd2396, 32;
	and.b64  	%rd2398, %rd2368, 4294967295;
	mul.wide.u32 	%rd2399, %r3921, %r1538;
	add.s64 	%rd2400, %rd2397, %rd2398;
	add.s64 	%rd2401, %rd2400, %rd2399;
	shr.u64 	%rd2402, %rd2401, 32;
	and.b64  	%rd2403, %rd2373, 4294967295;
	mul.wide.u32 	%rd2404, %r3920, %r1538;
	add.s64 	%rd2405, %rd2402, %rd2403;
	add.s64 	%rd2406, %rd2405, %rd2404;
	shr.u64 	%rd2407, %rd2406, 32;
	and.b64  	%rd2408, %rd2377, 4294967295;
	mul.wide.u32 	%rd2409, %r3919, %r1538;
	add.s64 	%rd2410, %rd2407, %rd2408;
	add.s64 	%rd2411, %rd2410, %rd2409;
	shr.u64 	%rd2412, %rd2411, 32;
	mul.wide.u32 	%rd2413, %r3918, %r1538;
	add.s64 	%rd2414, %rd2412, %rd2378;
	add.s64 	%rd2415, %rd2414, %rd2413;
	shr.u64 	%rd2416, %rd2415, 32;
	ld.global.u32 	%r1539, [%rd2165+60];
	and.b64  	%rd2417, %rd2386, 4294967295;
	mul.wide.u32 	%rd2418, %r3925, %r1539;
	add.s64 	%rd2419, %rd2418, %rd2417;
	shr.u64 	%rd2420, %rd2419, 32;
	and.b64  	%rd2421, %rd2391, 4294967295;
	mul.wide.u32 	%rd2422, %r3924, %r1539;
	add.s64 	%rd2423, %rd2420, %rd2421;
	add.s64 	%rd2424, %rd2423, %rd2422;
	shr.u64 	%rd2425, %rd2424, 32;
	and.b64  	%rd2426, %rd2396, 4294967295;
	mul.wide.u32 	%rd2427, %r3923, %r1539;
	add.s64 	%rd2428, %rd2425, %rd2426;
	add.s64 	%rd2429, %rd2428, %rd2427;
	shr.u64 	%rd2430, %rd2429, 32;
	and.b64  	%rd2431, %rd2401, 4294967295;
	mul.wide.u32 	%rd2432, %r3922, %r1539;
	add.s64 	%rd2433, %rd2430, %rd2431;
	add.s64 	%rd2434, %rd2433, %rd2432;
	shr.u64 	%rd2435, %rd2434, 32;
	and.b64  	%rd2436, %rd2406, 4294967295;
	mul.wide.u32 	%rd2437, %r3921, %r1539;
	add.s64 	%rd2438, %rd2435, %rd2436;
	add.s64 	%rd2439, %rd2438, %rd2437;
	shr.u64 	%rd2440, %rd2439, 32;
	and.b64  	%rd2441, %rd2411, 4294967295;
	mul.wide.u32 	%rd2442, %r3920, %r1539;
	add.s64 	%rd2443, %rd2440, %rd2441;
	add.s64 	%rd2444, %rd2443, %rd2442;
	shr.u64 	%rd2445, %rd2444, 32;
	and.b64  	%rd2446, %rd2415, 4294967295;
	mul.wide.u32 	%rd2447, %r3919, %r1539;
	add.s64 	%rd2448, %rd2445, %rd2446;
	add.s64 	%rd2449, %rd2448, %rd2447;
	shr.u64 	%rd2450, %rd2449, 32;
	mul.wide.u32 	%rd2451, %r3918, %r1539;
	add.s64 	%rd2452, %rd2450, %rd2416;
	add.s64 	%rd2453, %rd2452, %rd2451;
	shr.u64 	%rd2454, %rd2453, 32;
	and.b64  	%rd2455, %rd2424, 4294967295;
	mul.lo.s64 	%rd2456, %rd2455, 977;
	cvt.u32.u64 	%r1540, %rd2456;
	shr.u64 	%rd2457, %rd2456, 32;
	and.b64  	%rd2458, %rd2429, 4294967295;
	mad.lo.s64 	%rd2459, %rd2458, 977, %rd2457;
	shr.u64 	%rd2460, %rd2459, 32;
	and.b64  	%rd2461, %rd2434, 4294967295;
	mad.lo.s64 	%rd2462, %rd2461, 977, %rd2460;
	shr.u64 	%rd2463, %rd2462, 32;
	and.b64  	%rd2464, %rd2439, 4294967295;
	mad.lo.s64 	%rd2465, %rd2464, 977, %rd2463;
	shr.u64 	%rd2466, %rd2465, 32;
	and.b64  	%rd2467, %rd2444, 4294967295;
	mad.lo.s64 	%rd2468, %rd2467, 977, %rd2466;
	shr.u64 	%rd2469, %rd2468, 32;
	and.b64  	%rd2470, %rd2449, 4294967295;
	mad.lo.s64 	%rd2471, %rd2470, 977, %rd2469;
	shr.u64 	%rd2472, %rd2471, 32;
	and.b64  	%rd2473, %rd2453, 4294967295;
	mad.lo.s64 	%rd2474, %rd2473, 977, %rd2472;
	shr.u64 	%rd2475, %rd2474, 32;
	add.s32 	%r3684, %r1532, %r1540;
	setp.lt.u32 	%p108, %r3684, %r1532;
	selp.u64 	%rd2476, 1, 0, %p108;
	and.b64  	%rd2477, %rd2191, 4294967295;
	and.b64  	%rd2478, %rd2459, 4294967295;
	add.s64 	%rd2479, %rd2477, %rd2476;
	add.s64 	%rd2480, %rd2479, %rd2478;
	shr.u64 	%rd2481, %rd2480, 32;
	and.b64  	%rd2482, %rd2229, 4294967295;
	and.b64  	%rd2483, %rd2462, 4294967295;
	add.s64 	%rd2484, %rd2481, %rd2482;
	add.s64 	%rd2485, %rd2484, %rd2483;
	shr.u64 	%rd2486, %rd2485, 32;
	and.b64  	%rd2487, %rd2267, 4294967295;
	and.b64  	%rd2488, %rd2465, 4294967295;
	add.s64 	%rd2489, %rd2486, %rd2487;
	add.s64 	%rd2490, %rd2489, %rd2488;
	shr.u64 	%rd2491, %rd2490, 32;
	and.b64  	%rd2492, %rd2305, 4294967295;
	and.b64  	%rd2493, %rd2468, 4294967295;
	add.s64 	%rd2494, %rd2491, %rd2492;
	add.s64 	%rd2495, %rd2494, %rd2493;
	shr.u64 	%rd2496, %rd2495, 32;
	and.b64  	%rd2497, %rd2343, 4294967295;
	and.b64  	%rd2498, %rd2471, 4294967295;
	add.s64 	%rd2499, %rd2496, %rd2497;
	add.s64 	%rd2500, %rd2499, %rd2498;
	shr.u64 	%rd2501, %rd2500, 32;
	and.b64  	%rd2502, %rd2381, 4294967295;
	and.b64  	%rd2503, %rd2474, 4294967295;
	add.s64 	%rd2504, %rd2501, %rd2502;
	add.s64 	%rd2505, %rd2504, %rd2503;
	shr.u64 	%rd2506, %rd2505, 32;
	and.b64  	%rd2507, %rd2480, 4294967295;
	add.s64 	%rd2508, %rd2507, %rd2455;
	cvt.u32.u64 	%r3685, %rd2508;
	shr.u64 	%rd2509, %rd2508, 32;
	and.b64  	%rd2510, %rd2485, 4294967295;
	add.s64 	%rd2511, %rd2509, %rd2510;
	add.s64 	%rd2512, %rd2511, %rd2458;
	cvt.u32.u64 	%r3686, %rd2512;
	shr.u64 	%rd2513, %rd2512, 32;
	and.b64  	%rd2514, %rd2490, 4294967295;
	add.s64 	%rd2515, %rd2513, %rd2514;
	add.s64 	%rd2516, %rd2515, %rd2461;
	cvt.u32.u64 	%r3687, %rd2516;
	shr.u64 	%rd2517, %rd2516, 32;
	and.b64  	%rd2518, %rd2495, 4294967295;
	add.s64 	%rd2519, %rd2517, %rd2518;
	add.s64 	%rd2520, %rd2519, %rd2464;
	cvt.u32.u64 	%r3688, %rd2520;
	shr.u64 	%rd2521, %rd2520, 32;
	and.b64  	%rd2522, %rd2500, 4294967295;
	add.s64 	%rd2523, %rd2521, %rd2522;
	add.s64 	%rd2524, %rd2523, %rd2467;
	cvt.u32.u64 	%r3689, %rd2524;
	shr.u64 	%rd2525, %rd2524, 32;
	and.b64  	%rd2526, %rd2505, 4294967295;
	add.s64 	%rd2527, %rd2525, %rd2526;
	add.s64 	%rd2528, %rd2527, %rd2470;
	cvt.u32.u64 	%r3690, %rd2528;
	shr.u64 	%rd2529, %rd2528, 32;
	cvt.u32.u64 	%r1541, %rd2529;
	cvt.u32.u64 	%r1542, %rd2506;
	cvt.u32.u64 	%r1543, %rd2419;
	add.s32 	%r1544, %r1542, %r1543;
	cvt.u32.u64 	%r1545, %rd2475;
	cvt.u32.u64 	%r1546, %rd2454;
	mov.b64 	%rd2530, 977;
	cvt.u32.u64 	%r1547, %rd2530;
	mad.lo.s32 	%r1548, %r1546, %r1547, %r1545;
	add.s32 	%r1549, %r1544, %r1548;
	add.s32 	%r1550, %r1541, %r1549;
	cvt.u32.u64 	%r1551, %rd2453;
	add.s32 	%r3691, %r1550, %r1551;
	setp.lt.u32 	%p109, %r3917, %r3691;
	@%p109 bra 	$L__BB0_110;
	setp.gt.u32 	%p110, %r3917, %r3691;
	@%p110 bra 	$L__BB0_111;
	setp.lt.u32 	%p111, %r229, %r3690;
	@%p111 bra 	$L__BB0_110;
	setp.gt.u32 	%p112, %r229, %r3690;
	@%p112 bra 	$L__BB0_111;
	setp.lt.u32 	%p113, %r228, %r3689;
	@%p113 bra 	$L__BB0_110;
	setp.gt.u32 	%p114, %r228, %r3689;
	@%p114 bra 	$L__BB0_111;
	setp.lt.u32 	%p115, %r232, %r3688;
	@%p115 bra 	$L__BB0_110;
	setp.gt.u32 	%p116, %r232, %r3688;
	@%p116 bra 	$L__BB0_111;
	setp.lt.u32 	%p117, %r233, %r3687;
	@%p117 bra 	$L__BB0_110;
	setp.gt.u32 	%p118, %r233, %r3687;
	@%p118 bra 	$L__BB0_111;
	setp.lt.u32 	%p119, %r230, %r3686;
	@%p119 bra 	$L__BB0_110;
	setp.gt.u32 	%p120, %r230, %r3686;
	@%p120 bra 	$L__BB0_111;
	setp.lt.u32 	%p121, %r231, %r3685;
	@%p121 bra 	$L__BB0_110;
	setp.gt.u32 	%p122, %r231, %r3685;
	setp.lt.u32 	%p123, %r3684, %r234;
	or.pred  	%p124, %p122, %p123;
	@%p124 bra 	$L__BB0_111;
$L__BB0_110:
	ld.const.u32 	%r1575, [const_p+28];
	// begin inline asm
	sub.cc.u32 %r3684, %r3684, %r234; 
	subc.cc.u32 %r3685, %r3685, %r231; 
	subc.cc.u32 %r3686, %r3686, %r230; 
	subc.cc.u32 %r3687, %r3687, %r233; 
	subc.cc.u32 %r3688, %r3688, %r232; 
	subc.cc.u32 %r3689, %r3689, %r228; 
	subc.cc.u32 %r3690, %r3690, %r229; 
	subc.u32    %r3691, %r3691, %r1575; 
	
	// end inline asm
$L__BB0_111:
	ld.const.u32 	%r259, [const_p+28];
	ld.const.u32 	%r260, [const_p+20];
	ld.const.u32 	%r261, [const_p+24];
	ld.const.u32 	%r262, [const_p+8];
	ld.const.u32 	%r263, [const_p+4];
	ld.const.u32 	%r264, [const_p+16];
	ld.const.u32 	%r265, [const_p+12];
	ld.const.u32 	%r266, [const_p];
	mul.wide.u32 	%rd2531, %r3643, %r3684;
	cvt.u32.u64 	%r1576, %rd2531;
	shr.u64 	%rd2532, %rd2531, 32;
	mul.wide.u32 	%rd2533, %r3642, %r3684;
	add.s64 	%rd2534, %rd2532, %rd2533;
	shr.u64 	%rd2535, %rd2534, 32;
	mul.wide.u32 	%rd2536, %r3641, %r3684;
	add.s64 	%rd2537, %rd2535, %rd2536;
	shr.u64 	%rd2538, %rd2537, 32;
	mul.wide.u32 	%rd2539, %r3640, %r3684;
	add.s64 	%rd2540, %rd2538, %rd2539;
	shr.u64 	%rd2541, %rd2540, 32;
	mul.wide.u32 	%rd2542, %r3639, %r3684;
	add.s64 	%rd2543, %rd2541, %rd2542;
	shr.u64 	%rd2544, %rd2543, 32;
	mul.wide.u32 	%rd2545, %r3638, %r3684;
	add.s64 	%rd2546, %rd2544, %rd2545;
	shr.u64 	%rd2547, %rd2546, 32;
	mul.wide.u32 	%rd2548, %r3637, %r3684;
	add.s64 	%rd2549, %rd2547, %rd2548;
	shr.u64 	%rd2550, %rd2549, 32;
	mul.wide.u32 	%rd2551, %r3636, %r3684;
	add.s64 	%rd2552, %rd2550, %rd2551;
	shr.u64 	%rd2553, %rd2552, 32;
	and.b64  	%rd2554, %rd2534, 4294967295;
	mul.wide.u32 	%rd2555, %r3643, %r3685;
	add.s64 	%rd2556, %rd2555, %rd2554;
	shr.u64 	%rd2557, %rd2556, 32;
	and.b64  	%rd2558, %rd2537, 4294967295;
	mul.wide.u32 	%rd2559, %r3642, %r3685;
	add.s64 	%rd2560, %rd2557, %rd2558;
	add.s64 	%rd2561, %rd2560, %rd2559;
	shr.u64 	%rd2562, %rd2561, 32;
	and.b64  	%rd2563, %rd2540, 4294967295;
	mul.wide.u32 	%rd2564, %r3641, %r3685;
	add.s64 	%rd2565, %rd2562, %rd2563;
	add.s64 	%rd2566, %rd2565, %rd2564;
	shr.u64 	%rd2567, %rd2566, 32;
	and.b64  	%rd2568, %rd2543, 4294967295;
	mul.wide.u32 	%rd2569, %r3640, %r3685;
	add.s64 	%rd2570, %rd2567, %rd2568;
	add.s64 	%rd2571, %rd2570, %rd2569;
	shr.u64 	%rd2572, %rd2571, 32;
	and.b64  	%rd2573, %rd2546, 4294967295;
	mul.wide.u32 	%rd2574, %r3639, %r3685;
	add.s64 	%rd2575, %rd2572, %rd2573;
	add.s64 	%rd2576, %rd2575, %rd2574;
	shr.u64 	%rd2577, %rd2576, 32;
	and.b64  	%rd2578, %rd2549, 4294967295;
	mul.wide.u32 	%rd2579, %r3638, %r3685;
	add.s64 	%rd2580, %rd2577, %rd2578;
	add.s64 	%rd2581, %rd2580, %rd2579;
	shr.u64 	%rd2582, %rd2581, 32;
	and.b64  	%rd2583, %rd2552, 4294967295;
	mul.wide.u32 	%rd2584, %r3637, %r3685;
	add.s64 	%rd2585, %rd2582, %rd2583;
	add.s64 	%rd2586, %rd2585, %rd2584;
	shr.u64 	%rd2587, %rd2586, 32;
	mul.wide.u32 	%rd2588, %r3636, %r3685;
	add.s64 	%rd2589, %rd2587, %rd2553;
	add.s64 	%rd2590, %rd2589, %rd2588;
	shr.u64 	%rd2591, %rd2590, 32;
	and.b64  	%rd2592, %rd2561, 4294967295;
	mul.wide.u32 	%rd2593, %r3643, %r3686;
	add.s64 	%rd2594, %rd2593, %rd2592;
	shr.u64 	%rd2595, %rd2594, 32;
	and.b64  	%rd2596, %rd2566, 4294967295;
	mul.wide.u32 	%rd2597, %r3642, %r3686;
	add.s64 	%rd2598, %rd2595, %rd2596;
	add.s64 	%rd2599, %rd2598, %rd2597;
	shr.u64 	%rd2600, %rd2599, 32;
	and.b64  	%rd2601, %rd2571, 4294967295;
	mul.wide.u32 	%rd2602, %r3641, %r3686;
	add.s64 	%rd2603, %rd2600, %rd2601;
	add.s64 	%rd2604, %rd2603, %rd2602;
	shr.u64 	%rd2605, %rd2604, 32;
	and.b64  	%rd2606, %rd2576, 4294967295;
	mul.wide.u32 	%rd2607, %r3640, %r3686;
	add.s64 	%rd2608, %rd2605, %rd2606;
	add.s64 	%rd2609, %rd2608, %rd2607;
	shr.u64 	%rd2610, %rd2609, 32;
	and.b64  	%rd2611, %rd2581, 4294967295;
	mul.wide.u32 	%rd2612, %r3639, %r3686;
	add.s64 	%rd2613, %rd2610, %rd2611;
	add.s64 	%rd2614, %rd2613, %rd2612;
	shr.u64 	%rd2615, %rd2614, 32;
	and.b64  	%rd2616, %rd2586, 4294967295;
	mul.wide.u32 	%rd2617, %r3638, %r3686;
	add.s64 	%rd2618, %rd2615, %rd2616;
	add.s64 	%rd2619, %rd2618, %rd2617;
	shr.u64 	%rd2620, %rd2619, 32;
	and.b64  	%rd2621, %rd2590, 4294967295;
	mul.wide.u32 	%rd2622, %r3637, %r3686;
	add.s64 	%rd2623, %rd2620, %rd2621;
	add.s64 	%rd2624, %rd2623, %rd2622;
	shr.u64 	%rd2625, %rd2624, 32;
	mul.wide.u32 	%rd2626, %r3636, %r3686;
	add.s64 	%rd2627, %rd2625, %rd2591;
	add.s64 	%rd2628, %rd2627, %rd2626;
	shr.u64 	%rd2629, %rd2628, 32;
	and.b64  	%rd2630, %rd2599, 4294967295;
	mul.wide.u32 	%rd2631, %r3643, %r3687;
	add.s64 	%rd2632, %rd2631, %rd2630;
	shr.u64 	%rd2633, %rd2632, 32;
	and.b64  	%rd2634, %rd2604, 4294967295;
	mul.wide.u32 	%rd2635, %r3642, %r3687;
	add.s64 	%rd2636, %rd2633, %rd2634;
	add.s64 	%rd2637, %rd2636, %rd2635;
	shr.u64 	%rd2638, %rd2637, 32;
	and.b64  	%rd2639, %rd2609, 4294967295;
	mul.wide.u32 	%rd2640, %r3641, %r3687;
	add.s64 	%rd2641, %rd2638, %rd2639;
	add.s64 	%rd2642, %rd2641, %rd2640;
	shr.u64 	%rd2643, %rd2642, 32;
	and.b64  	%rd2644, %rd2614, 4294967295;
	mul.wide.u32 	%rd2645, %r3640, %r3687;
	add.s64 	%rd2646, %rd2643, %rd2644;
	add.s64 	%rd2647, %rd2646, %rd2645;
	shr.u64 	%rd2648, %rd2647, 32;
	and.b64  	%rd2649, %rd2619, 4294967295;
	mul.wide.u32 	%rd2650, %r3639, %r3687;
	add.s64 	%rd2651, %rd2648, %rd2649;
	add.s64 	%rd2652, %rd2651, %rd2650;
	shr.u64 	%rd2653, %rd2652, 32;
	and.b64  	%rd2654, %rd2624, 4294967295;
	mul.wide.u32 	%rd2655, %r3638, %r3687;
	add.s64 	%rd2656, %rd2653, %rd2654;
	add.s64 	%rd2657, %rd2656, %rd2655;
	shr.u64 	%rd2658, %rd2657, 32;
	and.b64  	%rd2659, %rd2628, 4294967295;
	mul.wide.u32 	%rd2660, %r3637, %r3687;
	add.s64 	%rd2661, %rd2658, %rd2659;
	add.s64 	%rd2662, %rd2661, %rd2660;
	shr.u64 	%rd2663, %rd2662, 32;
	mul.wide.u32 	%rd2664, %r3636, %r3687;
	add.s64 	%rd2665, %rd2663, %rd2629;
	add.s64 	%rd2666, %rd2665, %rd2664;
	shr.u64 	%rd2667, %rd2666, 32;
	and.b64  	%rd2668, %rd2637, 4294967295;
	mul.wide.u32 	%rd2669, %r3643, %r3688;
	add.s64 	%rd2670, %rd2669, %rd2668;
	shr.u64 	%rd2671, %rd2670, 32;
	and.b64  	%rd2672, %rd2642, 4294967295;
	mul.wide.u32 	%rd2673, %r3642, %r3688;
	add.s64 	%rd2674, %rd2671, %rd2672;
	add.s64 	%rd2675, %rd2674, %rd2673;
	shr.u64 	%rd2676, %rd2675, 32;
	and.b64  	%rd2677, %rd2647, 4294967295;
	mul.wide.u32 	%rd2678, %r3641, %r3688;
	add.s64 	%rd2679, %rd2676, %rd2677;
	add.s64 	%rd2680, %rd2679, %rd2678;
	shr.u64 	%rd2681, %rd2680, 32;
	and.b64  	%rd2682, %rd2652, 4294967295;
	mul.wide.u32 	%rd2683, %r3640, %r3688;
	add.s64 	%rd2684, %rd2681, %rd2682;
	add.s64 	%rd2685, %rd2684, %rd2683;
	shr.u64 	%rd2686, %rd2685, 32;
	and.b64  	%rd2687, %rd2657, 4294967295;
	mul.wide.u32 	%rd2688, %r3639, %r3688;
	add.s64 	%rd2689, %rd2686, %rd2687;
	add.s64 	%rd2690, %rd2689, %rd2688;
	shr.u64 	%rd2691, %rd2690, 32;
	and.b64  	%rd2692, %rd2662, 4294967295;
	mul.wide.u32 	%rd2693, %r3638, %r3688;
	add.s64 	%rd2694, %rd2691, %rd2692;
	add.s64 	%rd2695, %rd2694, %rd2693;
	shr.u64 	%rd2696, %rd2695, 32;
	and.b64  	%rd2697, %rd2666, 4294967295;
	mul.wide.u32 	%rd2698, %r3637, %r3688;
	add.s64 	%rd2699, %rd2696, %rd2697;
	add.s64 	%rd2700, %rd2699, %rd2698;
	shr.u64 	%rd2701, %rd2700, 32;
	mul.wide.u32 	%rd2702, %r3636, %r3688;
	add.s64 	%rd2703, %rd2701, %rd2667;
	add.s64 	%rd2704, %rd2703, %rd2702;
	shr.u64 	%rd2705, %rd2704, 32;
	and.b64  	%rd2706, %rd2675, 4294967295;
	mul.wide.u32 	%rd2707, %r3643, %r3689;
	add.s64 	%rd2708, %rd2707, %rd2706;
	shr.u64 	%rd2709, %rd2708, 32;
	and.b64  	%rd2710, %rd2680, 4294967295;
	mul.wide.u32 	%rd2711, %r3642, %r3689;
	add.s64 	%rd2712, %rd2709, %rd2710;
	add.s64 	%rd2713, %rd2712, %rd2711;
	shr.u64 	%rd2714, %rd2713, 32;
	and.b64  	%rd2715, %rd2685, 4294967295;
	mul.wide.u32 	%rd2716, %r3641, %r3689;
	add.s64 	%rd2717, %rd2714, %rd2715;
	add.s64 	%rd2718, %rd2717, %rd2716;
	shr.u64 	%rd2719, %rd2718, 32;
	and.b64  	%rd2720, %rd2690, 4294967295;
	mul.wide.u32 	%rd2721, %r3640, %r3689;
	add.s64 	%rd2722, %rd2719, %rd2720;
	add.s64 	%rd2723, %rd2722, %rd2721;
	shr.u64 	%rd2724, %rd2723, 32;
	and.b64  	%rd2725, %rd2695, 4294967295;
	mul.wide.u32 	%rd2726, %r3639, %r3689;
	add.s64 	%rd2727, %rd2724, %rd2725;
	add.s64 	%rd2728, %rd2727, %rd2726;
	shr.u64 	%rd2729, %rd2728, 32;
	and.b64  	%rd2730, %rd2700, 4294967295;
	mul.wide.u32 	%rd2731, %r3638, %r3689;
	add.s64 	%rd2732, %rd2729, %rd2730;
	add.s64 	%rd2733, %rd2732, %rd2731;
	shr.u64 	%rd2734, %rd2733, 32;
	and.b64  	%rd2735, %rd2704, 4294967295;
	mul.wide.u32 	%rd2736, %r3637, %r3689;
	add.s64 	%rd2737, %rd2734, %rd2735;
	add.s64 	%rd2738, %rd2737, %rd2736;
	shr.u64 	%rd2739, %rd2738, 32;
	mul.wide.u32 	%rd2740, %r3636, %r3689;
	add.s64 	%rd2741, %rd2739, %rd2705;
	add.s64 	%rd2742, %rd2741, %rd2740;
	shr.u64 	%rd2743, %rd2742, 32;
	and.b64  	%rd2744, %rd2713, 4294967295;
	mul.wide.u32 	%rd2745, %r3643, %r3690;
	add.s64 	%rd2746, %rd2745, %rd2744;
	shr.u64 	%rd2747, %rd2746, 32;
	and.b64  	%rd2748, %rd2718, 4294967295;
	mul.wide.u32 	%rd2749, %r3642, %r3690;
	add.s64 	%rd2750, %rd2747, %rd2748;
	add.s64 	%rd2751, %rd2750, %rd2749;
	shr.u64 	%rd2752, %rd2751, 32;
	and.b64  	%rd2753, %rd2723, 4294967295;
	mul.wide.u32 	%rd2754, %r3641, %r3690;
	add.s64 	%rd2755, %rd2752, %rd2753;
	add.s64 	%rd2756, %rd2755, %rd2754;
	shr.u64 	%rd2757, %rd2756, 32;
	and.b64  	%rd2758, %rd2728, 4294967295;
	mul.wide.u32 	%rd2759, %r3640, %r3690;
	add.s64 	%rd2760, %rd2757, %rd2758;
	add.s64 	%rd2761, %rd2760, %rd2759;
	shr.u64 	%rd2762, %rd2761, 32;
	and.b64  	%rd2763, %rd2733, 4294967295;
	mul.wide.u32 	%rd2764, %r3639, %r3690;
	add.s64 	%rd2765, %rd2762, %rd2763;
	add.s64 	%rd2766, %rd2765, %rd2764;
	shr.u64 	%rd2767, %rd2766, 32;
	and.b64  	%rd2768, %rd2738, 4294967295;
	mul.wide.u32 	%rd2769, %r3638, %r3690;
	add.s64 	%rd2770, %rd2767, %rd2768;
	add.s64 	%rd2771, %rd2770, %rd2769;
	shr.u64 	%rd2772, %rd2771, 32;
	and.b64  	%rd2773, %rd2742, 4294967295;
	mul.wide.u32 	%rd2774, %r3637, %r3690;
	add.s64 	%rd2775, %rd2772, %rd2773;
	add.s64 	%rd2776, %rd2775, %rd2774;
	shr.u64 	%rd2777, %rd2776, 32;
	mul.wide.u32 	%rd2778, %r3636, %r3690;
	add.s64 	%rd2779, %rd2777, %rd2743;
	add.s64 	%rd2780, %rd2779, %rd2778;
	shr.u64 	%rd2781, %rd2780, 32;
	and.b64  	%rd2782, %rd2751, 4294967295;
	mul.wide.u32 	%rd2783, %r3643, %r3691;
	add.s64 	%rd2784, %rd2783, %rd2782;
	shr.u64 	%rd2785, %rd2784, 32;
	and.b64  	%rd2786, %rd2756, 4294967295;
	mul.wide.u32 	%rd2787, %r3642, %r3691;
	add.s64 	%rd2788, %rd2785, %rd2786;
	add.s64 	%rd2789, %rd2788, %rd2787;
	shr.u64 	%rd2790, %rd2789, 32;
	and.b64  	%rd2791, %rd2761, 4294967295;
	mul.wide.u32 	%rd2792, %r3641, %r3691;
	add.s64 	%rd2793, %rd2790, %rd2791;
	add.s64 	%rd2794, %rd2793, %rd2792;
	shr.u64 	%rd2795, %rd2794, 32;
	and.b64  	%rd2796, %rd2766, 4294967295;
	mul.wide.u32 	%rd2797, %r3640, %r3691;
	add.s64 	%rd2798, %rd2795, %rd2796;
	add.s64 	%rd2799, %rd2798, %rd2797;
	shr.u64 	%rd2800, %rd2799, 32;
	and.b64  	%rd2801, %rd2771, 4294967295;
	mul.wide.u32 	%rd2802, %r3639, %r3691;
	add.s64 	%rd2803, %rd2800, %rd2801;
	add.s64 	%rd2804, %rd2803, %rd2802;
	shr.u64 	%rd2805, %rd2804, 32;
	and.b64  	%rd2806, %rd2776, 4294967295;
	mul.wide.u32 	%rd2807, %r3638, %r3691;
	add.s64 	%rd2808, %rd2805, %rd2806;
	add.s64 	%rd2809, %rd2808, %rd2807;
	shr.u64 	%rd2810, %rd2809, 32;
	and.b64  	%rd2811, %rd2780, 4294967295;
	mul.wide.u32 	%rd2812, %r3637, %r3691;
	add.s64 	%rd2813, %rd2810, %rd2811;
	add.s64 	%rd2814, %rd2813, %rd2812;
	shr.u64 	%rd2815, %rd2814, 32;
	mul.wide.u32 	%rd2816, %r3636, %r3691;
	add.s64 	%rd2817, %rd2815, %rd2781;
	add.s64 	%rd2818, %rd2817, %rd2816;
	shr.u64 	%rd2819, %rd2818, 32;
	and.b64  	%rd2820, %rd2789, 4294967295;
	mul.lo.s64 	%rd2821, %rd2820, 977;
	cvt.u32.u64 	%r1577, %rd2821;
	shr.u64 	%rd2822, %rd2821, 32;
	and.b64  	%rd2823, %rd2794, 4294967295;
	mad.lo.s64 	%rd2824, %rd2823, 977, %rd2822;
	shr.u64 	%rd2825, %rd2824, 32;
	and.b64  	%rd2826, %rd2799, 4294967295;
	mad.lo.s64 	%rd2827, %rd2826, 977, %rd2825;
	shr.u64 	%rd2828, %rd2827, 32;
	and.b64  	%rd2829, %rd2804, 4294967295;
	mad.lo.s64 	%rd2830, %rd2829, 977, %rd2828;
	shr.u64 	%rd2831, %rd2830, 32;
	and.b64  	%rd2832, %rd2809, 4294967295;
	mad.lo.s64 	%rd2833, %rd2832, 977, %rd2831;
	shr.u64 	%rd2834, %rd2833, 32;
	and.b64  	%rd2835, %rd2814, 4294967295;
	mad.lo.s64 	%rd2836, %rd2835, 977, %rd2834;
	shr.u64 	%rd2837, %rd2836, 32;
	and.b64  	%rd2838, %rd2818, 4294967295;
	mad.lo.s64 	%rd2839, %rd2838, 977, %rd2837;
	shr.u64 	%rd2840, %rd2839, 32;
	add.s32 	%r3694, %r1576, %r1577;
	setp.lt.u32 	%p125, %r3694, %r1576;
	selp.u64 	%rd2841, 1, 0, %p125;
	and.b64  	%rd2842, %rd2556, 4294967295;
	and.b64  	%rd2843, %rd2824, 4294967295;
	add.s64 	%rd2844, %rd2842, %rd2841;
	add.s64 	%rd2845, %rd2844, %rd2843;
	shr.u64 	%rd2846, %rd2845, 32;
	and.b64  	%rd2847, %rd2594, 4294967295;
	and.b64  	%rd2848, %rd2827, 4294967295;
	add.s64 	%rd2849, %rd2846, %rd2847;
	add.s64 	%rd2850, %rd2849, %rd2848;
	shr.u64 	%rd2851, %rd2850, 32;
	and.b64  	%rd2852, %rd2632, 4294967295;
	and.b64  	%rd2853, %rd2830, 4294967295;
	add.s64 	%rd2854, %rd2851, %rd2852;
	add.s64 	%rd2855, %rd2854, %rd2853;
	shr.u64 	%rd2856, %rd2855, 32;
	and.b64  	%rd2857, %rd2670, 4294967295;
	and.b64  	%rd2858, %rd2833, 4294967295;
	add.s64 	%rd2859, %rd2856, %rd2857;
	add.s64 	%rd2860, %rd2859, %rd2858;
	shr.u64 	%rd2861, %rd2860, 32;
	and.b64  	%rd2862, %rd2708, 4294967295;
	and.b64  	%rd2863, %rd2836, 4294967295;
	add.s64 	%rd2864, %rd2861, %rd2862;
	add.s64 	%rd2865, %rd2864, %rd2863;
	shr.u64 	%rd2866, %rd2865, 32;
	and.b64  	%rd2867, %rd2746, 4294967295;
	and.b64  	%rd2868, %rd2839, 4294967295;
	add.s64 	%rd2869, %rd2866, %rd2867;
	add.s64 	%rd2870, %rd2869, %rd2868;
	shr.u64 	%rd2871, %rd2870, 32;
	and.b64  	%rd2872, %rd2845, 4294967295;
	add.s64 	%rd2873, %rd2872, %rd2820;
	cvt.u32.u64 	%r3695, %rd2873;
	shr.u64 	%rd2874, %rd2873, 32;
	and.b64  	%rd2875, %rd2850, 4294967295;
	add.s64 	%rd2876, %rd2874, %rd2875;
	add.s64 	%rd2877, %rd2876, %rd2823;
	cvt.u32.u64 	%r3696, %rd2877;
	shr.u64 	%rd2878, %rd2877, 32;
	and.b64  	%rd2879, %rd2855, 4294967295;
	add.s64 	%rd2880, %rd2878, %rd2879;
	add.s64 	%rd2881, %rd2880, %rd2826;
	cvt.u32.u64 	%r3697, %rd2881;
	shr.u64 	%rd2882, %rd2881, 32;
	and.b64  	%rd2883, %rd2860, 4294967295;
	add.s64 	%rd2884, %rd2882, %rd2883;
	add.s64 	%rd2885, %rd2884, %rd2829;
	cvt.u32.u64 	%r3698, %rd2885;
	shr.u64 	%rd2886, %rd2885, 32;
	and.b64  	%rd2887, %rd2865, 4294967295;
	add.s64 	%rd2888, %rd2886, %rd2887;
	add.s64 	%rd2889, %rd2888, %rd2832;
	cvt.u32.u64 	%r3699, %rd2889;
	shr.u64 	%rd2890, %rd2889, 32;
	and.b64  	%rd2891, %rd2870, 4294967295;
	add.s64 	%rd2892, %rd2890, %rd2891;
	add.s64 	%rd2893, %rd2892, %rd2835;
	cvt.u32.u64 	%r3700, %rd2893;
	shr.u64 	%rd2894, %rd2893, 32;
	cvt.u32.u64 	%r1578, %rd2894;
	cvt.u32.u64 	%r1579, %rd2871;
	cvt.u32.u64 	%r1580, %rd2784;
	add.s32 	%r1581, %r1579, %r1580;
	cvt.u32.u64 	%r1582, %rd2840;
	cvt.u32.u64 	%r1583, %rd2819;
	mov.b64 	%rd2895, 977;
	cvt.u32.u64 	%r1584, %rd2895;
	mad.lo.s32 	%r1585, %r1583, %r1584, %r1582;
	add.s32 	%r1586, %r1581, %r1585;
	add.s32 	%r1587, %r1578, %r1586;
	cvt.u32.u64 	%r1588, %rd2818;
	add.s32 	%r3701, %r1587, %r1588;
	setp.lt.u32 	%p126, %r3917, %r3701;
	@%p126 bra 	$L__BB0_125;
	setp.gt.u32 	%p127, %r3917, %r3701;
	@%p127 bra 	$L__BB0_126;
	setp.lt.u32 	%p128, %r261, %r3700;
	@%p128 bra 	$L__BB0_125;
	setp.gt.u32 	%p129, %r261, %r3700;
	@%p129 bra 	$L__BB0_126;
	setp.lt.u32 	%p130, %r260, %r3699;
	@%p130 bra 	$L__BB0_125;
	setp.gt.u32 	%p131, %r260, %r3699;
	@%p131 bra 	$L__BB0_126;
	setp.lt.u32 	%p132, %r264, %r3698;
	@%p132 bra 	$L__BB0_125;
	setp.gt.u32 	%p133, %r264, %r3698;
	@%p133 bra 	$L__BB0_126;
	setp.lt.u32 	%p134, %r265, %r3697;
	@%p134 bra 	$L__BB0_125;
	setp.gt.u32 	%p135, %r265, %r3697;
	@%p135 bra 	$L__BB0_126;
	setp.lt.u32 	%p136, %r262, %r3696;
	@%p136 bra 	$L__BB0_125;
	setp.gt.u32 	%p137, %r262, %r3696;
	@%p137 bra 	$L__BB0_126;
	setp.lt.u32 	%p138, %r263, %r3695;
	@%p138 bra 	$L__BB0_125;
	setp.gt.u32 	%p139, %r263, %r3695;
	setp.lt.u32 	%p140, %r3694, %r266;
	or.pred  	%p141, %p139, %p140;
	@%p141 bra 	$L__BB0_126;
$L__BB0_125:
	// begin inline asm
	sub.cc.u32 %r3694, %r3694, %r266; 
	subc.cc.u32 %r3695, %r3695, %r263; 
	subc.cc.u32 %r3696, %r3696, %r262; 
	subc.cc.u32 %r3697, %r3697, %r265; 
	subc.cc.u32 %r3698, %r3698, %r264; 
	subc.cc.u32 %r3699, %r3699, %r260; 
	subc.cc.u32 %r3700, %r3700, %r261; 
	subc.u32    %r3701, %r3701, %r259; 
	
	// end inline asm
$L__BB0_126:
	setp.gt.u32 	%p142, %r3652, %r3660;
	@%p142 bra 	$L__BB0_312;
	setp.lt.u32 	%p143, %r3652, %r3660;
	setp.ne.s32 	%p144, %r3653, %r3661;
	setp.ne.s32 	%p145, %r3654, %r3662;
	or.pred  	%p146, %p144, %p145;
	or.pred  	%p147, %p146, %p143;
	setp.ne.s32 	%p148, %r3655, %r3663;
	or.pred  	%p149, %p147, %p148;
	setp.ne.s32 	%p150, %r3656, %r3664;
	or.pred  	%p151, %p149, %p150;
	setp.ne.s32 	%p152, %r3657, %r3665;
	or.pred  	%p153, %p151, %p152;
	setp.ne.s32 	%p154, %r3658, %r3666;
	or.pred  	%p155, %p153, %p154;
	setp.ne.s32 	%p156, %r3659, %r3667;
	or.pred  	%p157, %p155, %p156;
	@%p157 bra 	$L__BB0_312;
	setp.gt.u32 	%p158, %r3683, %r3701;
	mov.b16 	%rs21, 1;
	mov.u32 	%r3926, %r17;
	mov.u32 	%r3927, %r18;
	mov.u32 	%r3928, %r19;
	mov.u32 	%r3929, %r20;
	mov.u32 	%r3930, %r21;
	mov.u32 	%r3931, %r22;
	mov.u32 	%r3932, %r23;
	mov.u32 	%r3933, %r24;
	@%p158 bra 	$L__BB0_547;
	setp.lt.u32 	%p159, %r3683, %r3701;
	setp.ne.s32 	%p160, %r3682, %r3700;
	setp.ne.s32 	%p161, %r3681, %r3699;
	or.pred  	%p162, %p160, %p161;
	or.pred  	%p163, %p162, %p159;
	setp.ne.s32 	%p164, %r3680, %r3698;
	or.pred  	%p165, %p163, %p164;
	setp.ne.s32 	%p166, %r3679, %r3697;
	or.pred  	%p167, %p165, %p166;
	setp.ne.s32 	%p168, %r3678, %r3696;
	or.pred  	%p169, %p167, %p168;
	setp.ne.s32 	%p170, %r3677, %r3695;
	or.pred  	%p171, %p169, %p170;
	setp.ne.s32 	%p172, %r3676, %r3694;
	or.pred  	%p173, %p171, %p172;
	mov.u32 	%r3926, %r17;
	mov.u32 	%r3927, %r18;
	mov.u32 	%r3928, %r19;
	mov.u32 	%r3929, %r20;
	mov.u32 	%r3930, %r21;
	mov.u32 	%r3931, %r22;
	mov.u32 	%r3932, %r23;
	mov.u32 	%r3933, %r24;
	@%p173 bra 	$L__BB0_547;
	mul.wide.u32 	%rd2896, %r24, %r24;
	cvt.u32.u64 	%r1613, %rd2896;
	shr.u64 	%rd2897, %rd2896, 32;
	mul.wide.u32 	%rd2898, %r23, %r24;
	add.s64 	%rd2899, %rd2897, %rd2898;
	shr.u64 	%rd2900, %rd2899, 32;
	mul.wide.u32 	%rd2901, %r22, %r24;
	add.s64 	%rd2902, %rd2900, %rd2901;
	shr.u64 	%rd2903, %rd2902, 32;
	mul.wide.u32 	%rd2904, %r21, %r24;
	add.s64 	%rd2905, %rd2903, %rd2904;
	shr.u64 	%rd2906, %rd2905, 32;
	mul.wide.u32 	%rd2907, %r20, %r24;
	add.s64 	%rd2908, %rd2906, %rd2907;
	shr.u64 	%rd2909, %rd2908, 32;
	mul.wide.u32 	%rd2910, %r19, %r24;
	add.s64 	%rd2911, %rd2909, %rd2910;
	shr.u64 	%rd2912, %rd2911, 32;
	mul.wide.u32 	%rd2913, %r18, %r24;
	add.s64 	%rd2914, %rd2912, %rd2913;
	shr.u64 	%rd2915, %rd2914, 32;
	mul.wide.u32 	%rd2916, %r17, %r24;
	add.s64 	%rd2917, %rd2915, %rd2916;
	shr.u64 	%rd2918, %rd2917, 32;
	and.b64  	%rd2919, %rd2899, 4294967295;
	add.s64 	%rd2920, %rd2898, %rd2919;
	shr.u64 	%rd2921, %rd2920, 32;
	and.b64  	%rd2922, %rd2902, 4294967295;
	mul.wide.u32 	%rd2923, %r23, %r23;
	add.s64 	%rd2924, %rd2921, %rd2922;
	add.s64 	%rd2925, %rd2924, %rd2923;
	shr.u64 	%rd2926, %rd2925, 32;
	and.b64  	%rd2927, %rd2905, 4294967295;
	mul.wide.u32 	%rd2928, %r22, %r23;
	add.s64 	%rd2929, %rd2926, %rd2927;
	add.s64 	%rd2930, %rd2929, %rd2928;
	shr.u64 	%rd2931, %rd2930, 32;
	and.b64  	%rd2932, %rd2908, 4294967295;
	mul.wide.u32 	%rd2933, %r21, %r23;
	add.s64 	%rd2934, %rd2931, %rd2932;
	add.s64 	%rd2935, %rd2934, %rd2933;
	shr.u64 	%rd2936, %rd2935, 32;
	and.b64  	%rd2937, %rd2911, 4294967295;
	mul.wide.u32 	%rd2938, %r20, %r23;
	add.s64 	%rd2939, %rd2936, %rd2937;
	add.s64 	%rd2940, %rd2939, %rd2938;
	shr.u64 	%rd2941, %rd2940, 32;
	and.b64  	%rd2942, %rd2914, 4294967295;
	mul.wide.u32 	%rd2943, %r19, %r23;
	add.s64 	%rd2944, %rd2941, %rd2942;
	add.s64 	%rd2945, %rd2944, %rd2943;
	shr.u64 	%rd2946, %rd2945, 32;
	and.b64  	%rd2947, %rd2917, 4294967295;
	mul.wide.u32 	%rd2948, %r18, %r23;
	add.s64 	%rd2949, %rd2946, %rd2947;
	add.s64 	%rd2950, %rd2949, %rd2948;
	shr.u64 	%rd2951, %rd2950, 32;
	mul.wide.u32 	%rd2952, %r17, %r23;
	add.s64 	%rd2953, %rd2951, %rd2918;
	add.s64 	%rd2954, %rd2953, %rd2952;
	shr.u64 	%rd2955, %rd2954, 32;
	and.b64  	%rd2956, %rd2925, 4294967295;
	add.s64 	%rd2957, %rd2901, %rd2956;
	shr.u64 	%rd2958, %rd2957, 32;
	and.b64  	%rd2959, %rd2930, 4294967295;
	add.s64 	%rd2960, %rd2958, %rd2959;
	add.s64 	%rd2961, %rd2960, %rd2928;
	shr.u64 	%rd2962, %rd2961, 32;
	and.b64  	%rd2963, %rd2935, 4294967295;
	mul.wide.u32 	%rd2964, %r22, %r22;
	add.s64 	%rd2965, %rd2962, %rd2963;
	add.s64 	%rd2966, %rd2965, %rd2964;
	shr.u64 	%rd2967, %rd2966, 32;
	and.b64  	%rd2968, %rd2940, 4294967295;
	mul.wide.u32 	%rd2969, %r21, %r22;
	add.s64 	%rd2970, %rd2967, %rd2968;
	add.s64 	%rd2971, %rd2970, %rd2969;
	shr.u64 	%rd2972, %rd2971, 32;
	and.b64  	%rd2973, %rd2945, 4294967295;
	mul.wide.u32 	%rd2974, %r20, %r22;
	add.s64 	%rd2975, %rd2972, %rd2973;
	add.s64 	%rd2976, %rd2975, %rd2974;
	shr.u64 	%rd2977, %rd2976, 32;
	and.b64  	%rd2978, %rd2950, 4294967295;
	mul.wide.u32 	%rd2979, %r19, %r22;
	add.s64 	%rd2980, %rd2977, %rd2978;
	add.s64 	%rd2981, %rd2980, %rd2979;
	shr.u64 	%rd2982, %rd2981, 32;
	and.b64  	%rd2983, %rd2954, 4294967295;
	mul.wide.u32 	%rd2984, %r18, %r22;
	add.s64 	%rd2985, %rd2982, %rd2983;
	add.s64 	%rd2986, %rd2985, %rd2984;
	shr.u64 	%rd2987, %rd2986, 32;
	mul.wide.u32 	%rd2988, %r17, %r22;
	add.s64 	%rd2989, %rd2987, %rd2955;
	add.s64 	%rd2990, %rd2989, %rd2988;
	shr.u64 	%rd2991, %rd2990, 32;
	and.b64  	%rd2992, %rd2961, 4294967295;
	add.s64 	%rd2993, %rd2904, %rd2992;
	shr.u64 	%rd2994, %rd2993, 32;
	and.b64  	%rd2995, %rd2966, 4294967295;
	add.s64 	%rd2996, %rd2994, %rd2995;
	add.s64 	%rd2997, %rd2996, %rd2933;
	shr.u64 	%rd2998, %rd2997, 32;
	and.b64  	%rd2999, %rd2971, 4294967295;
	add.s64 	%rd3000, %rd2998, %rd2999;
	add.s64 	%rd3001, %rd3000, %rd2969;
	shr.u64 	%rd3002, %rd3001, 32;
	and.b64  	%rd3003, %rd2976, 4294967295;
	mul.wide.u32 	%rd3004, %r21, %r21;
	add.s64 	%rd3005, %rd3002, %rd3003;
	add.s64 	%rd3006, %rd3005, %rd3004;
	shr.u64 	%rd3007, %rd3006, 32;
	and.b64  	%rd3008, %rd2981, 4294967295;
	mul.wide.u32 	%rd3009, %r20, %r21;
	add.s64 	%rd3010, %rd3007, %rd3008;
	add.s64 	%rd3011, %rd3010, %rd3009;
	shr.u64 	%rd3012, %rd3011, 32;
	and.b64  	%rd3013, %rd2986, 4294967295;
	mul.wide.u32 	%rd3014, %r19, %r21;
	add.s64 	%rd3015, %rd3012, %rd3013;
	add.s64 	%rd3016, %rd3015, %rd3014;
	shr.u64 	%rd3017, %rd3016, 32;
	and.b64  	%rd3018, %rd2990, 4294967295;
	mul.wide.u32 	%rd3019, %r18, %r21;
	add.s64 	%rd3020, %rd3017, %rd3018;
	add.s64 	%rd3021, %rd3020, %rd3019;
	shr.u64 	%rd3022, %rd3021, 32;
	mul.wide.u32 	%rd3023, %r17, %r21;
	add.s64 	%rd3024, %rd3022, %rd2991;
	add.s64 	%rd3025, %rd3024, %rd3023;
	shr.u64 	%rd3026, %rd3025, 32;
	and.b64  	%rd3027, %rd2997, 4294967295;
	add.s64 	%rd3028, %rd2907, %rd3027;
	shr.u64 	%rd3029, %rd3028, 32;
	and.b64  	%rd3030, %rd3001, 4294967295;
	add.s64 	%rd3031, %rd3029, %rd3030;
	add.s64 	%rd3032, %rd3031, %rd2938;
	shr.u64 	%rd3033, %rd3032, 32;
	and.b64  	%rd3034, %rd3006, 4294967295;
	add.s64 	%rd3035, %rd3033, %rd3034;
	add.s64 	%rd3036, %rd3035, %rd2974;
	shr.u64 	%rd3037, %rd3036, 32;
	and.b64  	%rd3038, %rd3011, 4294967295;
	add.s64 	%rd3039, %rd3037, %rd3038;
	add.s64 	%rd3040, %rd3039, %rd3009;
	shr.u64 	%rd3041, %rd3040, 32;
	and.b64  	%rd3042, %rd3016, 4294967295;
	mul.wide.u32 	%rd3043, %r20, %r20;
	add.s64 	%rd3044, %rd3041, %rd3042;
	add.s64 	%rd3045, %rd3044, %rd3043;
	shr.u64 	%rd3046, %rd3045, 32;
	and.b64  	%rd3047, %rd3021, 4294967295;
	mul.wide.u32 	%rd3048, %r19, %r20;
	add.s64 	%rd3049, %rd3046, %rd3047;
	add.s64 	%rd3050, %rd3049, %rd3048;
	shr.u64 	%rd3051, %rd3050, 32;
	and.b64  	%rd3052, %rd3025, 4294967295;
	mul.wide.u32 	%rd3053, %r18, %r20;
	add.s64 	%rd3054, %rd3051, %rd3052;
	add.s64 	%rd3055, %rd3054, %rd3053;
	shr.u64 	%rd3056, %rd3055, 32;
	mul.wide.u32 	%rd3057, %r17, %r20;
	add.s64 	%rd3058, %rd3056, %rd3026;
	add.s64 	%rd3059, %rd3058, %rd3057;
	shr.u64 	%rd3060, %rd3059, 32;
	and.b64  	%rd3061, %rd3032, 4294967295;
	add.s64 	%rd3062, %rd2910, %rd3061;
	shr.u64 	%rd3063, %rd3062, 32;
	and.b64  	%rd3064, %rd3036, 4294967295;
	add.s64 	%rd3065, %rd3063, %rd3064;
	add.s64 	%rd3066, %rd3065, %rd2943;
	shr.u64 	%rd3067, %rd3066, 32;
	and.b64  	%rd3068, %rd3040, 4294967295;
	add.s64 	%rd3069, %rd3067, %rd3068;
	add.s64 	%rd3070, %rd3069, %rd2979;
	shr.u64 	%rd3071, %rd3070, 32;
	and.b64  	%rd3072, %rd3045, 4294967295;
	add.s64 	%rd3073, %rd3071, %rd3072;
	add.s64 	%rd3074, %rd3073, %rd3014;
	shr.u64 	%rd3075, %rd3074, 32;
	and.b64  	%rd3076, %rd3050, 4294967295;
	add.s64 	%rd3077, %rd3075, %rd3076;
	add.s64 	%rd3078, %rd3077, %rd3048;
	shr.u64 	%rd3079, %rd3078, 32;
	and.b64  	%rd3080, %rd3055, 4294967295;
	mul.wide.u32 	%rd3081, %r19, %r19;
	add.s64 	%rd3082, %rd3079, %rd3080;
	add.s64 	%rd3083, %rd3082, %rd3081;
	shr.u64 	%rd3084, %rd3083, 32;
	and.b64  	%rd3085, %rd3059, 4294967295;
	mul.wide.u32 	%rd3086, %r18, %r19;
	add.s64 	%rd3087, %rd3084, %rd3085;
	add.s64 	%rd3088, %rd3087, %rd3086;
	shr.u64 	%rd3089, %rd3088, 32;
	mul.wide.u32 	%rd3090, %r17, %r19;
	add.s64 	%rd3091, %rd3089, %rd3060;
	add.s64 	%rd3092, %rd3091, %rd3090;
	shr.u64 	%rd3093, %rd3092, 32;
	and.b64  	%rd3094, %rd3066, 4294967295;
	add.s64 	%rd3095, %rd2913, %rd3094;
	shr.u64 	%rd3096, %rd3095, 32;
	and.b64  	%rd3097, %rd3070, 4294967295;
	add.s64 	%rd3098, %rd3096, %rd3097;
	add.s64 	%rd3099, %rd3098, %rd2948;
	shr.u64 	%rd3100, %rd3099, 32;
	and.b64  	%rd3101, %rd3074, 4294967295;
	add.s64 	%rd3102, %rd3100, %rd3101;
	add.s64 	%rd3103, %rd3102, %rd2984;
	shr.u64 	%rd3104, %rd3103, 32;
	and.b64  	%rd3105, %rd3078, 4294967295;
	add.s64 	%rd3106, %rd3104, %rd3105;
	add.s64 	%rd3107, %rd3106, %rd3019;
	shr.u64 	%rd3108, %rd3107, 32;
	and.b64  	%rd3109, %rd3083, 4294967295;
	add.s64 	%rd3110, %rd3108, %rd3109;
	add.s64 	%rd3111, %rd3110, %rd3053;
	shr.u64 	%rd3112, %rd3111, 32;
	and.b64  	%rd3113, %rd3088, 4294967295;
	add.s64 	%rd3114, %rd3112, %rd3113;
	add.s64 	%rd3115, %rd3114, %rd3086;
	shr.u64 	%rd3116, %rd3115, 32;
	and.b64  	%rd3117, %rd3092, 4294967295;
	mul.wide.u32 	%rd3118, %r18, %r18;
	add.s64 	%rd3119, %rd3116, %rd3117;
	add.s64 	%rd3120, %rd3119, %rd3118;
	shr.u64 	%rd3121, %rd3120, 32;
	mul.wide.u32 	%rd3122, %r17, %r18;
	add.s64 	%rd3123, %rd3121, %rd3093;
	add.s64 	%rd3124, %rd3123, %rd3122;
	shr.u64 	%rd3125, %rd3124, 32;
	and.b64  	%rd3126, %rd3099, 4294967295;
	add.s64 	%rd3127, %rd2916, %rd3126;
	shr.u64 	%rd3128, %rd3127, 32;
	and.b64  	%rd3129, %rd3103, 4294967295;
	add.s64 	%rd3130, %rd3128, %rd3129;
	add.s64 	%rd3131, %rd3130, %rd2952;
	shr.u64 	%rd3132, %rd3131, 32;
	and.b64  	%rd3133, %rd3107, 4294967295;
	add.s64 	%rd3134, %rd3132, %rd3133;
	add.s64 	%rd3135, %rd3134, %rd2988;
	shr.u64 	%rd3136, %rd3135, 32;
	and.b64  	%rd3137, %rd3111, 4294967295;
	add.s64 	%rd3138, %rd3136, %rd3137;
	add.s64 	%rd3139, %rd3138, %rd3023;
	shr.u64 	%rd3140, %rd3139, 32;
	and.b64  	%rd3141, %rd3115, 4294967295;
	add.s64 	%rd3142, %rd3140, %rd3141;
	add.s64 	%rd3143, %rd3142, %rd3057;
	shr.u64 	%rd3144, %rd3143, 32;
	and.b64  	%rd3145, %rd3120, 4294967295;
	add.s64 	%rd3146, %rd3144, %rd3145;
	add.s64 	%rd3147, %rd3146, %rd3090;
	shr.u64 	%rd3148, %rd3147, 32;
	and.b64  	%rd3149, %rd3124, 4294967295;
	add.s64 	%rd3150, %rd3148, %rd3149;
	add.s64 	%rd3151, %rd3150, %rd3122;
	shr.u64 	%rd3152, %rd3151, 32;
	mul.wide.u32 	%rd3153, %r17, %r17;
	add.s64 	%rd3154, %rd3152, %rd3125;
	add.s64 	%rd3155, %rd3154, %rd3153;
	shr.u64 	%rd3156, %rd3155, 32;
	and.b64  	%rd3157, %rd3131, 4294967295;
	mul.lo.s64 	%rd3158, %rd3157, 977;
	cvt.u32.u64 	%r1614, %rd3158;
	shr.u64 	%rd3159, %rd3158, 32;
	and.b64  	%rd3160, %rd3135, 4294967295;
	mad.lo.s64 	%rd3161, %rd3160, 977, %rd3159;
	shr.u64 	%rd3162, %rd3161, 32;
	and.b64  	%rd3163, %rd3139, 4294967295;
	mad.lo.s64 	%rd3164, %rd3163, 977, %rd3162;
	shr.u64 	%rd3165, %rd3164, 32;
	and.b64  	%rd3166, %rd3143, 4294967295;
	mad.lo.s64 	%rd3167, %rd3166, 977, %rd3165;
	shr.u64 	%rd3168, %rd3167, 32;
	and.b64  	%rd3169, %rd3147, 4294967295;
	mad.lo.s64 	%rd3170, %rd3169, 977, %rd3168;
	shr.u64 	%rd3171, %rd3170, 32;
	and.b64  	%rd3172, %rd3151, 4294967295;
	mad.lo.s64 	%rd3173, %rd3172, 977, %rd3171;
	shr.u64 	%rd3174, %rd3173, 32;
	and.b64  	%rd3175, %rd3155, 4294967295;
	mad.lo.s64 	%rd3176, %rd3175, 977, %rd3174;
	shr.u64 	%rd3177, %rd3176, 32;
	add.s32 	%r3702, %r1613, %r1614;
	setp.lt.u32 	%p174, %r3702, %r1613;
	selp.u64 	%rd3178, 1, 0, %p174;
	and.b64  	%rd3179, %rd2920, 4294967295;
	and.b64  	%rd3180, %rd3161, 4294967295;
	add.s64 	%rd3181, %rd3179, %rd3178;
	add.s64 	%rd3182, %rd3181, %rd3180;
	shr.u64 	%rd3183, %rd3182, 32;
	and.b64  	%rd3184, %rd2957, 4294967295;
	and.b64  	%rd3185, %rd3164, 4294967295;
	add.s64 	%rd3186, %rd3183, %rd3184;
	add.s64 	%rd3187, %rd3186, %rd3185;
	shr.u64 	%rd3188, %rd3187, 32;
	and.b64  	%rd3189, %rd2993, 4294967295;
	and.b64  	%rd3190, %rd3167, 4294967295;
	add.s64 	%rd3191, %rd3188, %rd3189;
	add.s64 	%rd3192, %rd3191, %rd3190;
	shr.u64 	%rd3193, %rd3192, 32;
	and.b64  	%rd3194, %rd3028, 4294967295;
	and.b64  	%rd3195, %rd3170, 4294967295;
	add.s64 	%rd3196, %rd3193, %rd3194;
	add.s64 	%rd3197, %rd3196, %rd3195;
	shr.u64 	%rd3198, %rd3197, 32;
	and.b64  	%rd3199, %rd3062, 4294967295;
	and.b64  	%rd3200, %rd3173, 4294967295;
	add.s64 	%rd3201, %rd3198, %rd3199;
	add.s64 	%rd3202, %rd3201, %rd3200;
	shr.u64 	%rd3203, %rd3202, 32;
	and.b64  	%rd3204, %rd3095, 4294967295;
	and.b64  	%rd3205, %rd3176, 4294967295;
	add.s64 	%rd3206, %rd3203, %rd3204;
	add.s64 	%rd3207, %rd3206, %rd3205;
	shr.u64 	%rd3208, %rd3207, 32;
	and.b64  	%rd3209, %rd3182, 4294967295;
	add.s64 	%rd3210, %rd3209, %rd3157;
	cvt.u32.u64 	%r3703, %rd3210;
	shr.u64 	%rd3211, %rd3210, 32;
	and.b64  	%rd3212, %rd3187, 4294967295;
	add.s64 	%rd3213, %rd3211, %rd3212;
	add.s64 	%rd3214, %rd3213, %rd3160;
	cvt.u32.u64 	%r3704, %rd3214;
	shr.u64 	%rd3215, %rd3214, 32;
	and.b64  	%rd3216, %rd3192, 4294967295;
	add.s64 	%rd3217, %rd3215, %rd3216;
	add.s64 	%rd3218, %rd3217, %rd3163;
	cvt.u32.u64 	%r3705, %rd3218;
	shr.u64 	%rd3219, %rd3218, 32;
	and.b64  	%rd3220, %rd3197, 4294967295;
	add.s64 	%rd3221, %rd3219, %rd3220;
	add.s64 	%rd3222, %rd3221, %rd3166;
	cvt.u32.u64 	%r3706, %rd3222;
	shr.u64 	%rd3223, %rd3222, 32;
	and.b64  	%rd3224, %rd3202, 4294967295;
	add.s64 	%rd3225, %rd3223, %rd3224;
	add.s64 	%rd3226, %rd3225, %rd3169;
	cvt.u32.u64 	%r3707, %rd3226;
	shr.u64 	%rd3227, %rd3226, 32;
	and.b64  	%rd3228, %rd3207, 4294967295;
	add.s64 	%rd3229, %rd3227, %rd3228;
	add.s64 	%rd3230, %rd3229, %rd3172;
	cvt.u32.u64 	%r3708, %rd3230;
	shr.u64 	%rd3231, %rd3230, 32;
	cvt.u32.u64 	%r1615, %rd3231;
	cvt.u32.u64 	%r1616, %rd3208;
	cvt.u32.u64 	%r1617, %rd3127;
	add.s32 	%r1618, %r1616, %r1617;
	cvt.u32.u64 	%r1619, %rd3177;
	cvt.u32.u64 	%r1620, %rd3156;
	mov.b64 	%rd3232, 977;
	cvt.u32.u64 	%r1621, %rd3232;
	mad.lo.s32 	%r1622, %r1620, %r1621, %r1619;
	add.s32 	%r1623, %r1618, %r1622;
	add.s32 	%r1624, %r1615, %r1623;
	cvt.u32.u64 	%r1625, %rd3155;
	add.s32 	%r3709, %r1624, %r1625;
	setp.lt.u32 	%p175, %r3917, %r3709;
	@%p175 bra 	$L__BB0_144;
	setp.gt.u32 	%p176, %r3917, %r3709;
	@%p176 bra 	$L__BB0_145;
	setp.lt.u32 	%p177, %r261, %r3708;
	@%p177 bra 	$L__BB0_144;
	setp.gt.u32 	%p178, %r261, %r3708;
	@%p178 bra 	$L__BB0_145;
	setp.lt.u32 	%p179, %r260, %r3707;
	@%p179 bra 	$L__BB0_144;
	setp.gt.u32 	%p180, %r260, %r3707;
	@%p180 bra 	$L__BB0_145;
	setp.lt.u32 	%p181, %r264, %r3706;
	@%p181 bra 	$L__BB0_144;
	setp.gt.u32 	%p182, %r264, %r3706;
	@%p182 bra 	$L__BB0_145;
	setp.lt.u32 	%p183, %r265, %r3705;
	@%p183 bra 	$L__BB0_144;
	setp.gt.u32 	%p184, %r265, %r3705;
	@%p184 bra 	$L__BB0_145;
	setp.lt.u32 	%p185, %r262, %r3704;
	@%p185 bra 	$L__BB0_144;
	setp.gt.u32 	%p186, %r262, %r3704;
	@%p186 bra 	$L__BB0_145;
	setp.lt.u32 	%p187, %r263, %r3703;
	@%p187 bra 	$L__BB0_144;
	setp.gt.u32 	%p188, %r263, %r3703;
	setp.lt.u32 	%p189, %r3702, %r266;
	or.pred  	%p190, %p188, %p189;
	@%p190 bra 	$L__BB0_145;
$L__BB0_144:
	// begin inline asm
	sub.cc.u32 %r3702, %r3702, %r266; 
	subc.cc.u32 %r3703, %r3703, %r263; 
	subc.cc.u32 %r3704, %r3704, %r262; 
	subc.cc.u32 %r3705, %r3705, %r265; 
	subc.cc.u32 %r3706, %r3706, %r264; 
	subc.cc.u32 %r3707, %r3707, %r260; 
	subc.cc.u32 %r3708, %r3708, %r261; 
	subc.u32    %r3709, %r3709, %r259; 
	
	// end inline asm
$L__BB0_145:
	mul.wide.u32 	%rd3233, %r3702, %r3941;
	cvt.u32.u64 	%r1650, %rd3233;
	shr.u64 	%rd3234, %rd3233, 32;
	mul.wide.u32 	%rd3235, %r3703, %r3941;
	add.s64 	%rd3236, %rd3234, %rd3235;
	shr.u64 	%rd3237, %rd3236, 32;
	mul.wide.u32 	%rd3238, %r3704, %r3941;
	add.s64 	%rd3239, %rd3237, %rd3238;
	shr.u64 	%rd3240, %rd3239, 32;
	mul.wide.u32 	%rd3241, %r3705, %r3941;
	add.s64 	%rd3242, %rd3240, %rd3241;
	shr.u64 	%rd3243, %rd3242, 32;
	mul.wide.u32 	%rd3244, %r3706, %r3941;
	add.s64 	%rd3245, %rd3243, %rd3244;
	shr.u64 	%rd3246, %rd3245, 32;
	mul.wide.u32 	%rd3247, %r3707, %r3941;
	add.s64 	%rd3248, %rd3246, %rd3247;
	shr.u64 	%rd3249, %rd3248, 32;
	mul.wide.u32 	%rd3250, %r3708, %r3941;
	add.s64 	%rd3251, %rd3249, %rd3250;
	shr.u64 	%rd3252, %rd3251, 32;
	mul.wide.u32 	%rd3253, %r3709, %r3941;
	add.s64 	%rd3254, %rd3252, %rd3253;
	shr.u64 	%rd3255, %rd3254, 32;
	and.b64  	%rd3256, %rd3236, 4294967295;
	mul.wide.u32 	%rd3257, %r3702, %r3940;
	add.s64 	%rd3258, %rd3257, %rd3256;
	shr.u64 	%rd3259, %rd3258, 32;
	and.b64  	%rd3260, %rd3239, 4294967295;
	mul.wide.u32 	%rd3261, %r3703, %r3940;
	add.s64 	%rd3262, %rd3259, %rd3260;
	add.s64 	%rd3263, %rd3262, %rd3261;
	shr.u64 	%rd3264, %rd3263, 32;
	and.b64  	%rd3265, %rd3242, 4294967295;
	mul.wide.u32 	%rd3266, %r3704, %r3940;
	add.s64 	%rd3267, %rd3264, %rd3265;
	add.s64 	%rd3268, %rd3267, %rd3266;
	shr.u64 	%rd3269, %rd3268, 32;
	and.b64  	%rd3270, %rd3245, 4294967295;
	mul.wide.u32 	%rd3271, %r3705, %r3940;
	add.s64 	%rd3272, %rd3269, %rd3270;
	add.s64 	%rd3273, %rd3272, %rd3271;
	shr.u64 	%rd3274, %rd3273, 32;
	and.b64  	%rd3275, %rd3248, 4294967295;
	mul.wide.u32 	%rd3276, %r3706, %r3940;
	add.s64 	%rd3277, %rd3274, %rd3275;
	add.s64 	%rd3278, %rd3277, %rd3276;
	shr.u64 	%rd3279, %rd3278, 32;
	and.b64  	%rd3280, %rd3251, 4294967295;
	mul.wide.u32 	%rd3281, %r3707, %r3940;
	add.s64 	%rd3282, %rd3279, %rd3280;
	add.s64 	%rd3283, %rd3282, %rd3281;
	shr.u64 	%rd3284, %rd3283, 32;
	and.b64  	%rd3285, %rd3254, 4294967295;
	mul.wide.u32 	%rd3286, %r3708, %r3940;
	add.s64 	%rd3287, %rd3284, %rd3285;
	add.s64 	%rd3288, %rd3287, %rd3286;
	shr.u64 	%rd3289, %rd3288, 32;
	mul.wide.u32 	%rd3290, %r3709, %r3940;
	add.s64 	%rd3291, %rd3289, %rd3255;
	add.s64 	%rd3292, %rd3291, %rd3290;
	shr.u64 	%rd3293, %rd3292, 32;
	and.b64  	%rd3294, %rd3263, 4294967295;
	mul.wide.u32 	%rd3295, %r3702, %r3939;
	add.s64 	%rd3296, %rd3295, %rd3294;
	shr.u64 	%rd3297, %rd3296, 32;
	and.b64  	%rd3298, %rd3268, 4294967295;
	mul.wide.u32 	%rd3299, %r3703, %r3939;
	add.s64 	%rd3300, %rd3297, %rd3298;
	add.s64 	%rd3301, %rd3300, %rd3299;
	shr.u64 	%rd3302, %rd3301, 32;
	and.b64  	%rd3303, %rd3273, 4294967295;
	mul.wide.u32 	%rd3304, %r3704, %r3939;
	add.s64 	%rd3305, %rd3302, %rd3303;
	add.s64 	%rd3306, %rd3305, %rd3304;
	shr.u64 	%rd3307, %rd3306, 32;
	and.b64  	%rd3308, %rd3278, 4294967295;
	mul.wide.u32 	%rd3309, %r3705, %r3939;
	add.s64 	%rd3310, %rd3307, %rd3308;
	add.s64 	%rd3311, %rd3310, %rd3309;
	shr.u64 	%rd3312, %rd3311, 32;
	and.b64  	%rd3313, %rd3283, 4294967295;
	mul.wide.u32 	%rd3314, %r3706, %r3939;
	add.s64 	%rd3315, %rd3312, %rd3313;
	add.s64 	%rd3316, %rd3315, %rd3314;
	shr.u64 	%rd3317, %rd3316, 32;
	and.b64  	%rd3318, %rd3288, 4294967295;
	mul.wide.u32 	%rd3319, %r3707, %r3939;
	add.s64 	%rd3320, %rd3317, %rd3318;
	add.s64 	%rd3321, %rd3320, %rd3319;
	shr.u64 	%rd3322, %rd3321, 32;
	and.b64  	%rd3323, %rd3292, 4294967295;
	mul.wide.u32 	%rd3324, %r3708, %r3939;
	add.s64 	%rd3325, %rd3322, %rd3323;
	add.s64 	%rd3326, %rd3325, %rd3324;
	shr.u64 	%rd3327, %rd3326, 32;
	mul.wide.u32 	%rd3328, %r3709, %r3939;
	add.s64 	%rd3329, %rd3327, %rd3293;
	add.s64 	%rd3330, %rd3329, %rd3328;
	shr.u64 	%rd3331, %rd3330, 32;
	and.b64  	%rd3332, %rd3301, 4294967295;
	mul.wide.u32 	%rd3333, %r3702, %r3938;
	add.s64 	%rd3334, %rd3333, %rd3332;
	shr.u64 	%rd3335, %rd3334, 32;
	and.b64  	%rd3336, %rd3306, 4294967295;
	mul.wide.u32 	%rd3337, %r3703, %r3938;
	add.s64 	%rd3338, %rd3335, %rd3336;
	add.s64 	%rd3339, %rd3338, %rd3337;
	shr.u64 	%rd3340, %rd3339, 32;
	and.b64  	%rd3341, %rd3311, 4294967295;
	mul.wide.u32 	%rd3342, %r3704, %r3938;
	add.s64 	%rd3343, %rd3340, %rd3341;
	add.s64 	%rd3344, %rd3343, %rd3342;
	shr.u64 	%rd3345, %rd3344, 32;
	and.b64  	%rd3346, %rd3316, 4294967295;
	mul.wide.u32 	%rd3347, %r3705, %r3938;
	add.s64 	%rd3348, %rd3345, %rd3346;
	add.s64 	%rd3349, %rd3348, %rd3347;
	shr.u64 	%rd3350, %rd3349, 32;
	and.b64  	%rd3351, %rd3321, 4294967295;
	mul.wide.u32 	%rd3352, %r3706, %r3938;
	add.s64 	%rd3353, %rd3350, %rd3351;
	add.s64 	%rd3354, %rd3353, %rd3352;
	shr.u64 	%rd3355, %rd3354, 32;
	and.b64  	%rd3356, %rd3326, 4294967295;
	mul.wide.u32 	%rd3357, %r3707, %r3938;
	add.s64 	%rd3358, %rd3355, %rd3356;
	add.s64 	%rd3359, %rd3358, %rd3357;
	shr.u64 	%rd3360, %rd3359, 32;
	and.b64  	%rd3361, %rd3330, 4294967295;
	mul.wide.u32 	%rd3362, %r3708, %r3938;
	add.s64 	%rd3363, %rd3360, %rd3361;
	add.s64 	%rd3364, %rd3363, %rd3362;
	shr.u64 	%rd3365, %rd3364, 32;
	mul.wide.u32 	%rd3366, %r3709, %r3938;
	add.s64 	%rd3367, %rd3365, %rd3331;
	add.s64 	%rd3368, %rd3367, %rd3366;
	shr.u64 	%rd3369, %rd3368, 32;
	and.b64  	%rd3370, %rd3339, 4294967295;
	mul.wide.u32 	%rd3371, %r3702, %r3937;
	add.s64 	%rd3372, %rd3371, %rd3370;
	shr.u64 	%rd3373, %rd3372, 32;
	and.b64  	%rd3374, %rd3344, 4294967295;
	mul.wide.u32 	%rd3375, %r3703, %r3937;
	add.s64 	%rd3376, %rd3373, %rd3374;
	add.s64 	%rd3377, %rd3376, %rd3375;
	shr.u64 	%rd3378, %rd3377, 32;
	and.b64  	%rd3379, %rd3349, 4294967295;
	mul.wide.u32 	%rd3380, %r3704, %r3937;
	add.s64 	%rd3381, %rd3378, %rd3379;
	add.s64 	%rd3382, %rd3381, %rd3380;
	shr.u64 	%rd3383, %rd3382, 32;
	and.b64  	%rd3384, %rd3354, 4294967295;
	mul.wide.u32 	%rd3385, %r3705, %r3937;
	add.s64 	%rd3386, %rd3383, %rd3384;
	add.s64 	%rd3387, %rd3386, %rd3385;
	shr.u64 	%rd3388, %rd3387, 32;
	and.b64  	%rd3389, %rd3359, 4294967295;
	mul.wide.u32 	%rd3390, %r3706, %r3937;
	add.s64 	%rd3391, %rd3388, %rd3389;
	add.s64 	%rd3392, %rd3391, %rd3390;
	shr.u64 	%rd3393, %rd3392, 32;
	and.b64  	%rd3394, %rd3364, 4294967295;
	mul.wide.u32 	%rd3395, %r3707, %r3937;
	add.s64 	%rd3396, %rd3393, %rd3394;
	add.s64 	%rd3397, %rd3396, %rd3395;
	shr.u64 	%rd3398, %rd3397, 32;
	and.b64  	%rd3399, %rd3368, 4294967295;
	mul.wide.u32 	%rd3400, %r3708, %r3937;
	add.s64 	%rd3401, %rd3398, %rd3399;
	add.s64 	%rd3402, %rd3401, %rd3400;
	shr.u64 	%rd3403, %rd3402, 32;
	mul.wide.u32 	%rd3404, %r3709, %r3937;
	add.s64 	%rd3405, %rd3403, %rd3369;
	add.s64 	%rd3406, %rd3405, %rd3404;
	shr.u64 	%rd3407, %rd3406, 32;
	and.b64  	%rd3408, %rd3377, 4294967295;
	mul.wide.u32 	%rd3409, %r3702, %r3936;
	add.s64 	%rd3410, %rd3409, %rd3408;
	shr.u64 	%rd3411, %rd3410, 32;
	and.b64  	%rd3412, %rd3382, 4294967295;
	mul.wide.u32 	%rd3413, %r3703, %r3936;
	add.s64 	%rd3414, %rd3411, %rd3412;
	add.s64 	%rd3415, %rd3414, %rd3413;
	shr.u64 	%rd3416, %rd3415, 32;
	and.b64  	%rd3417, %rd3387, 4294967295;
	mul.wide.u32 	%rd3418, %r3704, %r3936;
	add.s64 	%rd3419, %rd3416, %rd3417;
	add.s64 	%rd3420, %rd3419, %rd3418;
	shr.u64 	%rd3421, %rd3420, 32;
	and.b64  	%rd3422, %rd3392, 4294967295;
	mul.wide.u32 	%rd3423, %r3705, %r3936;
	add.s64 	%rd3424, %rd3421, %rd3422;
	add.s64 	%rd3425, %rd3424, %rd3423;
	shr.u64 	%rd3426, %rd3425, 32;
	and.b64  	%rd3427, %rd3397, 4294967295;
	mul.wide.u32 	%rd3428, %r3706, %r3936;
	add.s64 	%rd3429, %rd3426, %rd3427;
	add.s64 	%rd3430, %rd3429, %rd3428;
	shr.u64 	%rd3431, %rd3430, 32;
	and.b64  	%rd3432, %rd3402, 4294967295;
	mul.wide.u32 	%rd3433, %r3707, %r3936;
	add.s64 	%rd3434, %rd3431, %rd3432;
	add.s64 	%rd3435, %rd3434, %rd3433;
	shr.u64 	%rd3436, %rd3435, 32;
	and.b64  	%rd3437, %rd3406, 4294967295;
	mul.wide.u32 	%rd3438, %r3708, %r3936;
	add.s64 	%rd3439, %rd3436, %rd3437;
	add.s64 	%rd3440, %rd3439, %rd3438;
	shr.u64 	%rd3441, %rd3440, 32;
	mul.wide.u32 	%rd3442, %r3709, %r3936;
	add.s64 	%rd3443, %rd3441, %rd3407;
	add.s64 	%rd3444, %rd3443, %rd3442;
	shr.u64 	%rd3445, %rd3444, 32;
	and.b64  	%rd3446, %rd3415, 4294967295;
	mul.wide.u32 	%rd3447, %r3702, %r3935;
	add.s64 	%rd3448, %rd3447, %rd3446;
	shr.u64 	%rd3449, %rd3448, 32;
	and.b64  	%rd3450, %rd3420, 4294967295;
	mul.wide.u32 	%rd3451, %r3703, %r3935;
	add.s64 	%rd3452, %rd3449, %rd3450;
	add.s64 	%rd3453, %rd3452, %rd3451;
	shr.u64 	%rd3454, %rd3453, 32;
	and.b64  	%rd3455, %rd3425, 4294967295;
	mul.wide.u32 	%rd3456, %r3704, %r3935;
	add.s64 	%rd3457, %rd3454, %rd3455;
	add.s64 	%rd3458, %rd3457, %rd3456;
	shr.u64 	%rd3459, %rd3458, 32;
	and.b64  	%rd3460, %rd3430, 4294967295;
	mul.wide.u32 	%rd3461, %r3705, %r3935;
	add.s64 	%rd3462, %rd3459, %rd3460;
	add.s64 	%rd3463, %rd3462, %rd3461;
	shr.u64 	%rd3464, %rd3463, 32;
	and.b64  	%rd3465, %rd3435, 4294967295;
	mul.wide.u32 	%rd3466, %r3706, %r3935;
	add.s64 	%rd3467, %rd3464, %rd3465;
	add.s64 	%rd3468, %rd3467, %rd3466;
	shr.u64 	%rd3469, %rd3468, 32;
	and.b64  	%rd3470, %rd3440, 4294967295;
	mul.wide.u32 	%rd3471, %r3707, %r3935;
	add.s64 	%rd3472, %rd3469, %rd3470;
	add.s64 	%rd3473, %rd3472, %rd3471;
	shr.u64 	%rd3474, %rd3473, 32;
	and.b64  	%rd3475, %rd3444, 4294967295;
	mul.wide.u32 	%rd3476, %r3708, %r3935;
	add.s64 	%rd3477, %rd3474, %rd3475;
	add.s64 	%rd3478, %rd3477, %rd3476;
	shr.u64 	%rd3479, %rd3478, 32;
	mul.wide.u32 	%rd3480, %r3709, %r3935;
	add.s64 	%rd3481, %rd3479, %rd3445;
	add.s64 	%rd3482, %rd3481, %rd3480;
	shr.u64 	%rd3483, %rd3482, 32;
	and.b64  	%rd3484, %rd3453, 4294967295;
	mul.wide.u32 	%rd3485, %r3702, %r3934;
	add.s64 	%rd3486, %rd3485, %rd3484;
	shr.u64 	%rd3487, %rd3486, 32;
	and.b64  	%rd3488, %rd3458, 4294967295;
	mul.wide.u32 	%rd3489, %r3703, %r3934;
	add.s64 	%rd3490, %rd3487, %rd3488;
	add.s64 	%rd3491, %rd3490, %rd3489;
	shr.u64 	%rd3492, %rd3491, 32;
	and.b64  	%rd3493, %rd3463, 4294967295;
	mul.wide.u32 	%rd3494, %r3704, %r3934;
	add.s64 	%rd3495, %rd3492, %rd3493;
	add.s64 	%rd3496, %rd3495, %rd3494;
	shr.u64 	%rd3497, %rd3496, 32;
	and.b64  	%rd3498, %rd3468, 4294967295;
	mul.wide.u32 	%rd3499, %r3705, %r3934;
	add.s64 	%rd3500, %rd3497, %rd3498;
	add.s64 	%rd3501, %rd3500, %rd3499;
	shr.u64 	%rd3502, %rd3501, 32;
	and.b64  	%rd3503, %rd3473, 4294967295;
	mul.wide.u32 	%rd3504, %r3706, %r3934;
	add.s64 	%rd3505, %rd3502, %rd3503;
	add.s64 	%rd3506, %rd3505, %rd3504;
	shr.u64 	%rd3507, %rd3506, 32;
	and.b64  	%rd3508, %rd3478, 4294967295;
	mul.wide.u32 	%rd3509, %r3707, %r3934;
	add.s64 	%rd3510, %rd3507, %rd3508;
	add.s64 	%rd3511, %rd3510, %rd3509;
	shr.u64 	%rd3512, %rd3511, 32;
	and.b64  	%rd3513, %rd3482, 4294967295;
	mul.wide.u32 	%rd3514, %r3708, %r3934;
	add.s64 	%rd3515, %rd3512, %rd3513;
	add.s64 	%rd3516, %rd3515, %rd3514;
	shr.u64 	%rd3517, %rd3516, 32;
	mul.wide.u32 	%rd3518, %r3709, %r3934;
	add.s64 	%rd3519, %rd3517, %rd3483;
	add.s64 	%rd3520, %rd3519, %rd3518;
	shr.u64 	%rd3521, %rd3520, 32;
	and.b64  	%rd3522, %rd3491, 4294967295;
	mul.lo.s64 	%rd3523, %rd3522, 977;
	cvt.u32.u64 	%r1651, %rd3523;
	shr.u64 	%rd3524, %rd3523, 32;
	and.b64  	%rd3525, %rd3496, 4294967295;
	mad.lo.s64 	%rd3526, %rd3525, 977, %rd3524;
	shr.u64 	%rd3527, %rd3526, 32;
	and.b64  	%rd3528, %rd3501, 4294967295;
	mad.lo.s64 	%rd3529, %rd3528, 977, %rd3527;
	shr.u64 	%rd3530, %rd3529, 32;
	and.b64  	%rd3531, %rd3506, 4294967295;
	mad.lo.s64 	%rd3532, %rd3531, 977, %rd3530;
	shr.u64 	%rd3533, %rd3532, 32;
	and.b64  	%rd3534, %rd3511, 4294967295;
	mad.lo.s64 	%rd3535, %rd3534, 977, %rd3533;
	shr.u64 	%rd3536, %rd3535, 32;
	and.b64  	%rd3537, %rd3516, 4294967295;
	mad.lo.s64 	%rd3538, %rd3537, 977, %rd3536;
	shr.u64 	%rd3539, %rd3538, 32;
	and.b64  	%rd3540, %rd3520, 4294967295;
	mad.lo.s64 	%rd3541, %rd3540, 977, %rd3539;
	shr.u64 	%rd3542, %rd3541, 32;
	add.s32 	%r3710, %r1650, %r1651;
	setp.lt.u32 	%p191, %r3710, %r1650;
	selp.u64 	%rd3543, 1, 0, %p191;
	and.b64  	%rd3544, %rd3258, 4294967295;
	and.b64  	%rd3545, %rd3526, 4294967295;
	add.s64 	%rd3546, %rd3544, %rd3543;
	add.s64 	%rd3547, %rd3546, %rd3545;
	shr.u64 	%rd3548, %rd3547, 32;
	and.b64  	%rd3549, %rd3296, 4294967295;
	and.b64  	%rd3550, %rd3529, 4294967295;
	add.s64 	%rd3551, %rd3548, %rd3549;
	add.s64 	%rd3552, %rd3551, %rd3550;
	shr.u64 	%rd3553, %rd3552, 32;
	and.b64  	%rd3554, %rd3334, 4294967295;
	and.b64  	%rd3555, %rd3532, 4294967295;
	add.s64 	%rd3556, %rd3553, %rd3554;
	add.s64 	%rd3557, %rd3556, %rd3555;
	shr.u64 	%rd3558, %rd3557, 32;
	and.b64  	%rd3559, %rd3372, 4294967295;
	and.b64  	%rd3560, %rd3535, 4294967295;
	add.s64 	%rd3561, %rd3558, %rd3559;
	add.s64 	%rd3562, %rd3561, %rd3560;
	shr.u64 	%rd3563, %rd3562, 32;
	and.b64  	%rd3564, %rd3410, 4294967295;
	and.b64  	%rd3565, %rd3538, 4294967295;
	add.s64 	%rd3566, %rd3563, %rd3564;
	add.s64 	%rd3567, %rd3566, %rd3565;
	shr.u64 	%rd3568, %rd3567, 32;
	and.b64  	%rd3569, %rd3448, 4294967295;
	and.b64  	%rd3570, %rd3541, 4294967295;
	add.s64 	%rd3571, %rd3568, %rd3569;
	add.s64 	%rd3572, %rd3571, %rd3570;
	shr.u64 	%rd3573, %rd3572, 32;
	and.b64  	%rd3574, %rd3547, 4294967295;
	add.s64 	%rd3575, %rd3574, %rd3522;
	cvt.u32.u64 	%r3711, %rd3575;
	shr.u64 	%rd3576, %rd3575, 32;
	and.b64  	%rd3577, %rd3552, 4294967295;
	add.s64 	%rd3578, %rd3576, %rd3577;
	add.s64 	%rd3579, %rd3578, %rd3525;
	cvt.u32.u64 	%r3712, %rd3579;
	shr.u64 	%rd3580, %rd3579, 32;
	and.b64  	%rd3581, %rd3557, 4294967295;
	add.s64 	%rd3582, %rd3580, %rd3581;
	add.s64 	%rd3583, %rd3582, %rd3528;
	cvt.u32.u64 	%r3713, %rd3583;
	shr.u64 	%rd3584, %rd3583, 32;
	and.b64  	%rd3585, %rd3562, 4294967295;
	add.s64 	%rd3586, %rd3584, %rd3585;
	add.s64 	%rd3587, %rd3586, %rd3531;
	cvt.u32.u64 	%r3714, %rd3587;
	shr.u64 	%rd3588, %rd3587, 32;
	and.b64  	%rd3589, %rd3567, 4294967295;
	add.s64 	%rd3590, %rd3588, %rd3589;
	add.s64 	%rd3591, %rd3590, %rd3534;
	cvt.u32.u64 	%r3715, %rd3591;
	shr.u64 	%rd3592, %rd3591, 32;
	and.b64  	%rd3593, %rd3572, 4294967295;
	add.s64 	%rd3594, %rd3592, %rd3593;
	add.s64 	%rd3595, %rd3594, %rd3537;
	cvt.u32.u64 	%r3716, %rd3595;
	shr.u64 	%rd3596, %rd3595, 32;
	cvt.u32.u64 	%r1652, %rd3596;
	cvt.u32.u64 	%r1653, %rd3573;
	cvt.u32.u64 	%r1654, %rd3486;
	add.s32 	%r1655, %r1653, %r1654;
	cvt.u32.u64 	%r1656, %rd3542;
	cvt.u32.u64 	%r1657, %rd3521;
	mov.b64 	%rd3597, 977;
	cvt.u32.u64 	%r1658, %rd3597;
	mad.lo.s32 	%r1659, %r1657, %r1658, %r1656;
	add.s32 	%r1660, %r1655, %r1659;
	add.s32 	%r1661, %r1652, %r1660;
	cvt.u32.u64 	%r1662, %rd3520;
	add.s32 	%r3717, %r1661, %r1662;
	setp.lt.u32 	%p192, %r3917, %r3717;
	@%p192 bra 	$L__BB0_159;
	setp.gt.u32 	%p193, %r3917, %r3717;
	@%p193 bra 	$L__BB0_160;
	setp.lt.u32 	%p194, %r261, %r3716;
	@%p194 bra 	$L__BB0_159;
	setp.gt.u32 	%p195, %r261, %r3716;
	@%p195 bra 	$L__BB0_160;
	setp.lt.u32 	%p196, %r260, %r3715;
	@%p196 bra 	$L__BB0_159;
	setp.gt.u32 	%p197, %r260, %r3715;
	@%p197 bra 	$L__BB0_160;
	setp.lt.u32 	%p198, %r264, %r3714;
	@%p198 bra 	$L__BB0_159;
	setp.gt.u32 	%p199, %r264, %r3714;
	@%p199 bra 	$L__BB0_160;
	setp.lt.u32 	%p200, %r265, %r3713;
	@%p200 bra 	$L__BB0_159;
	setp.gt.u32 	%p201, %r265, %r3713;
	@%p201 bra 	$L__BB0_160;
	setp.lt.u32 	%p202, %r262, %r3712;
	@%p202 bra 	$L__BB0_159;
	setp.gt.u32 	%p203, %r262, %r3712;
	@%p203 bra 	$L__BB0_160;
	setp.lt.u32 	%p204, %r263, %r3711;
	@%p204 bra 	$L__BB0_159;
	setp.gt.u32 	%p205, %r263, %r3711;
	setp.lt.u32 	%p206, %r3710, %r266;
	or.pred  	%p207, %p205, %p206;
	@%p207 bra 	$L__BB0_160;
$L__BB0_159:
	// begin inline asm
	sub.cc.u32 %r3710, %r3710, %r266; 
	subc.cc.u32 %r3711, %r3711, %r263; 
	subc.cc.u32 %r3712, %r3712, %r262; 
	subc.cc.u32 %r3713, %r3713, %r265; 
	subc.cc.u32 %r3714, %r3714, %r264; 
	subc.cc.u32 %r3715, %r3715, %r260; 
	subc.cc.u32 %r3716, %r3716, %r261; 
	subc.u32    %r3717, %r3717, %r259; 
	
	// end inline asm
$L__BB0_160:
	mul.wide.u32 	%rd3598, %r3710, %r3710;
	cvt.u32.u64 	%r1687, %rd3598;
	shr.u64 	%rd3599, %rd3598, 32;
	mul.wide.u32 	%rd3600, %r3711, %r3710;
	add.s64 	%rd3601, %rd3599, %rd3600;
	shr.u64 	%rd3602, %rd3601, 32;
	mul.wide.u32 	%rd3603, %r3712, %r3710;
	add.s64 	%rd3604, %rd3602, %rd3603;
	shr.u64 	%rd3605, %rd3604, 32;
	mul.wide.u32 	%rd3606, %r3713, %r3710;
	add.s64 	%rd3607, %rd3605, %rd3606;
	shr.u64 	%rd3608, %rd3607, 32;
	mul.wide.u32 	%rd3609, %r3714, %r3710;
	add.s64 	%rd3610, %rd3608, %rd3609;
	shr.u64 	%rd3611, %rd3610, 32;
	mul.wide.u32 	%rd3612, %r3715, %r3710;
	add.s64 	%rd3613, %rd3611, %rd3612;
	shr.u64 	%rd3614, %rd3613, 32;
	mul.wide.u32 	%rd3615, %r3716, %r3710;
	add.s64 	%rd3616, %rd3614, %rd3615;
	shr.u64 	%rd3617, %rd3616, 32;
	mul.wide.u32 	%rd3618, %r3717, %r3710;
	add.s64 	%rd3619, %rd3617, %rd3618;
	shr.u64 	%rd3620, %rd3619, 32;
	and.b64  	%rd3621, %rd3601, 4294967295;
	add.s64 	%rd3622, %rd3600, %rd3621;
	shr.u64 	%rd3623, %rd3622, 32;
	and.b64  	%rd3624, %rd3604, 4294967295;
	mul.wide.u32 	%rd3625, %r3711, %r3711;
	add.s64 	%rd3626, %rd3623, %rd3624;
	add.s64 	%rd3627, %rd3626, %rd3625;
	shr.u64 	%rd3628, %rd3627, 32;
	and.b64  	%rd3629, %rd3607, 4294967295;
	mul.wide.u32 	%rd3630, %r3712, %r3711;
	add.s64 	%rd3631, %rd3628, %rd3629;
	add.s64 	%rd3632, %rd3631, %rd3630;
	shr.u64 	%rd3633, %rd3632, 32;
	and.b64  	%rd3634, %rd3610, 4294967295;
	mul.wide.u32 	%rd3635, %r3713, %r3711;
	add.s64 	%rd3636, %rd3633, %rd3634;
	add.s64 	%rd3637, %rd3636, %rd3635;
	shr.u64 	%rd3638, %rd3637, 32;
	and.b64  	%rd3639, %rd3613, 4294967295;
	mul.wide.u32 	%rd3640, %r3714, %r3711;
	add.s64 	%rd3641, %rd3638, %rd3639;
	add.s64 	%rd3642, %rd3641, %rd3640;
	shr.u64 	%rd3643, %rd3642, 32;
	and.b64  	%rd3644, %rd3616, 4294967295;
	mul.wide.u32 	%rd3645, %r3715, %r3711;
	add.s64 	%rd3646, %rd3643, %rd3644;
	add.s64 	%rd3647, %rd3646, %rd3645;
	shr.u64 	%rd3648, %rd3647, 32;
	and.b64  	%rd3649, %rd3619, 4294967295;
	mul.wide.u32 	%rd3650, %r3716, %r3711;
	add.s64 	%rd3651, %rd3648, %rd3649;
	add.s64 	%rd3652, %rd3651, %rd3650;
	shr.u64 	%rd3653, %rd3652, 32;
	mul.wide.u32 	%rd3654, %r3717, %r3711;
	add.s64 	%rd3655, %rd3653, %rd3620;
	add.s64 	%rd3656, %rd3655, %rd3654;
	shr.u64 	%rd3657, %rd3656, 32;
	and.b64  	%rd3658, %rd3627, 4294967295;
	add.s64 	%rd3659, %rd3603, %rd3658;
	shr.u64 	%rd3660, %rd3659, 32;
	and.b64  	%rd3661, %rd3632, 4294967295;
	add.s64 	%rd3662, %rd3660, %rd3661;
	add.s64 	%rd3663, %rd3662, %rd3630;
	shr.u64 	%rd3664, %rd3663, 32;
	and.b64  	%rd3665, %rd3637, 4294967295;
	mul.wide.u32 	%rd3666, %r3712, %r3712;
	add.s64 	%rd3667, %rd3664, %rd3665;
	add.s64 	%rd3668, %rd3667, %rd3666;
	shr.u64 	%rd3669, %rd3668, 32;
	and.b64  	%rd3670, %rd3642, 4294967295;
	mul.wide.u32 	%rd3671, %r3713, %r3712;
	add.s64 	%rd3672, %rd3669, %rd3670;
	add.s64 	%rd3673, %rd3672, %rd3671;
	shr.u64 	%rd3674, %rd3673, 32;
	and.b64  	%rd3675, %rd3647, 4294967295;
	mul.wide.u32 	%rd3676, %r3714, %r3712;
	add.s64 	%rd3677, %rd3674, %rd3675;
	add.s64 	%rd3678, %rd3677, %rd3676;
	shr.u64 	%rd3679, %rd3678, 32;
	and.b64  	%rd3680, %rd3652, 4294967295;
	mul.wide.u32 	%rd3681, %r3715, %r3712;
	add.s64 	%rd3682, %rd3679, %rd3680;
	add.s64 	%rd3683, %rd3682, %rd3681;
	shr.u64 	%rd3684, %rd3683, 32;
	and.b64  	%rd3685, %rd3656, 4294967295;
	mul.wide.u32 	%rd3686, %r3716, %r3712;
	add.s64 	%rd3687, %rd3684, %rd3685;
	add.s64 	%rd3688, %rd3687, %rd3686;
	shr.u64 	%rd3689, %rd3688, 32;
	mul.wide.u32 	%rd3690, %r3717, %r3712;
	add.s64 	%rd3691, %rd3689, %rd3657;
	add.s64 	%rd3692, %rd3691, %rd3690;
	shr.u64 	%rd3693, %rd3692, 32;
	and.b64  	%rd3694, %rd3663, 4294967295;
	add.s64 	%rd3695, %rd3606, %rd3694;
	shr.u64 	%rd3696, %rd3695, 32;
	and.b64  	%rd3697, %rd3668, 4294967295;
	add.s64 	%rd3698, %rd3696, %rd3697;
	add.s64 	%rd3699, %rd3698, %rd3635;
	shr.u64 	%rd3700, %rd3699, 32;
	and.b64  	%rd3701, %rd3673, 4294967295;
	add.s64 	%rd3702, %rd3700, %rd3701;
	add.s64 	%rd3703, %rd3702, %rd3671;
	shr.u64 	%rd3704, %rd3703, 32;
	and.b64  	%rd3705, %rd3678, 4294967295;
	mul.wide.u32 	%rd3706, %r3713, %r3713;
	add.s64 	%rd3707, %rd3704, %rd3705;
	add.s64 	%rd3708, %rd3707, %rd3706;
	shr.u64 	%rd3709, %rd3708, 32;
	and.b64  	%rd3710, %rd3683, 4294967295;
	mul.wide.u32 	%rd3711, %r3714, %r3713;
	add.s64 	%rd3712, %rd3709, %rd3710;
	add.s64 	%rd3713, %rd3712, %rd3711;
	shr.u64 	%rd3714, %rd3713, 32;
	and.b64  	%rd3715, %rd3688, 4294967295;
	mul.wide.u32 	%rd3716, %r3715, %r3713;
	add.s64 	%rd3717, %rd3714, %rd3715;
	add.s64 	%rd3718, %rd3717, %rd3716;
	shr.u64 	%rd3719, %rd3718, 32;
	and.b64  	%rd3720, %rd3692, 4294967295;
	mul.wide.u32 	%rd3721, %r3716, %r3713;
	add.s64 	%rd3722, %rd3719, %rd3720;
	add.s64 	%rd3723, %rd3722, %rd3721;
	shr.u64 	%rd3724, %rd3723, 32;
	mul.wide.u32 	%rd3725, %r3717, %r3713;
	add.s64 	%rd3726, %rd3724, %rd3693;
	add.s64 	%rd3727, %rd3726, %rd3725;
	shr.u64 	%rd3728, %rd3727, 32;
	and.b64  	%rd3729, %rd3699, 4294967295;
	add.s64 	%rd3730, %rd3609, %rd3729;
	shr.u64 	%rd3731, %rd3730, 32;
	and.b64  	%rd3732, %rd3703, 4294967295;
	add.s64 	%rd3733, %rd3731, %rd3732;
	add.s64 	%rd3734, %rd3733, %rd3640;
	shr.u64 	%rd3735, %rd3734, 32;
	and.b64  	%rd3736, %rd3708, 4294967295;
	add.s64 	%rd3737, %rd3735, %rd3736;
	add.s64 	%rd3738, %rd3737, %rd3676;
	shr.u64 	%rd3739, %rd3738, 32;
	and.b64  	%rd3740, %rd3713, 4294967295;
	add.s64 	%rd3741, %rd3739, %rd3740;
	add.s64 	%rd3742, %rd3741, %rd3711;
	shr.u64 	%rd3743, %rd3742, 32;
	and.b64  	%rd3744, %rd3718, 4294967295;
	mul.wide.u32 	%rd3745, %r3714, %r3714;
	add.s64 	%rd3746, %rd3743, %rd3744;
	add.s64 	%rd3747, %rd3746, %rd3745;
	shr.u64 	%rd3748, %rd3747, 32;
	and.b64  	%rd3749, %rd3723, 4294967295;
	mul.wide.u32 	%rd3750, %r3715, %r3714;
	add.s64 	%rd3751, %rd3748, %rd3749;
	add.s64 	%rd3752, %rd3751, %rd3750;
	shr.u64 	%rd3753, %rd3752, 32;
	and.b64  	%rd3754, %rd3727, 4294967295;
	mul.wide.u32 	%rd3755, %r3716, %r3714;
	add.s64 	%rd3756, %rd3753, %rd3754;
	add.s64 	%rd3757, %rd3756, %rd3755;
	shr.u64 	%rd3758, %rd3757, 32;
	mul.wide.u32 	%rd3759, %r3717, %r3714;
	add.s64 	%rd3760, %rd3758, %rd3728;
	add.s64 	%rd3761, %rd3760, %rd3759;
	shr.u64 	%rd3762, %rd3761, 32;
	and.b64  	%rd3763, %rd3734, 4294967295;
	add.s64 	%rd3764, %rd3612, %rd3763;
	shr.u64 	%rd3765, %rd3764, 32;
	and.b64  	%rd3766, %rd3738, 4294967295;
	add.s64 	%rd3767, %rd3765, %rd3766;
	add.s64 	%rd3768, %rd3767, %rd3645;
	shr.u64 	%rd3769, %rd3768, 32;
	and.b64  	%rd3770, %rd3742, 4294967295;
	add.s64 	%rd3771, %rd3769, %rd3770;
	add.s64 	%rd3772, %rd3771, %rd3681;
	shr.u64 	%rd3773, %rd3772, 32;
	and.b64  	%rd3774, %rd3747, 4294967295;
	add.s64 	%rd3775, %rd3773, %rd3774;
	add.s64 	%rd3776, %rd3775, %rd3716;
	shr.u64 	%rd3777, %rd3776, 32;
	and.b64  	%rd3778, %rd3752, 4294967295;
	add.s64 	%rd3779, %rd3777, %rd3778;
	add.s64 	%rd3780, %rd3779, %rd3750;
	shr.u64 	%rd3781, %rd3780, 32;
	and.b64  	%rd3782, %rd3757, 4294967295;
	mul.wide.u32 	%rd3783, %r3715, %r3715;
	add.s64 	%rd3784, %rd3781, %rd3782;
	add.s64 	%rd3785, %rd3784, %rd3783;
	shr.u64 	%rd3786, %rd3785, 32;
	and.b64  	%rd3787, %rd3761, 4294967295;
	mul.wide.u32 	%rd3788, %r3716, %r3715;
	add.s64 	%rd3789, %rd3786, %rd3787;
	add.s64 	%rd3790, %rd3789, %rd3788;
	shr.u64 	%rd3791, %rd3790, 32;
	mul.wide.u32 	%rd3792, %r3717, %r3715;
	add.s64 	%rd3793, %rd3791, %rd3762;
	add.s64 	%rd3794, %rd3793, %rd3792;
	shr.u64 	%rd3795, %rd3794, 32;
	and.b64  	%rd3796, %rd3768, 4294967295;
	add.s64 	%rd3797, %rd3615, %rd3796;
	shr.u64 	%rd3798, %rd3797, 32;
	and.b64  	%rd3799, %rd3772, 4294967295;
	add.s64 	%rd3800, %rd3798, %rd3799;
	add.s64 	%rd3801, %rd3800, %rd3650;
	shr.u64 	%rd3802, %rd3801, 32;
	and.b64  	%rd3803, %rd3776, 4294967295;
	add.s64 	%rd3804, %rd3802, %rd3803;
	add.s64 	%rd3805, %rd3804, %rd3686;
	shr.u64 	%rd3806, %rd3805, 32;
	and.b64  	%rd3807, %rd3780, 4294967295;
	add.s64 	%rd3808, %rd3806, %rd3807;
	add.s64 	%rd3809, %rd3808, %rd3721;
	shr.u64 	%rd3810, %rd3809, 32;
	and.b64  	%rd3811, %rd3785, 4294967295;
	add.s64 	%rd3812, %rd3810, %rd3811;
	add.s64 	%rd3813, %rd3812, %rd3755;
	shr.u64 	%rd3814, %rd3813, 32;
	and.b64  	%rd3815, %rd3790, 4294967295;
	add.s64 	%rd3816, %rd3814, %rd3815;
	add.s64 	%rd3817, %rd3816, %rd3788;
	shr.u64 	%rd3818, %rd3817, 32;
	and.b64  	%rd3819, %rd3794, 4294967295;
	mul.wide.u32 	%rd3820, %r3716, %r3716;
	add.s64 	%rd3821, %rd3818, %rd3819;
	add.s64 	%rd3822, %rd3821, %rd3820;
	shr.u64 	%rd3823, %rd3822, 32;
	mul.wide.u32 	%rd3824, %r3717, %r3716;
	add.s64 	%rd3825, %rd3823, %rd3795;
	add.s64 	%rd3826, %rd3825, %rd3824;
	shr.u64 	%rd3827, %rd3826, 32;
	and.b64  	%rd3828, %rd3801, 4294967295;
	add.s64 	%rd3829, %rd3618, %rd3828;
	shr.u64 	%rd3830, %rd3829, 32;
	and.b64  	%rd3831, %rd3805, 4294967295;
	add.s64 	%rd3832, %rd3830, %rd3831;
	add.s64 	%rd3833, %rd3832, %rd3654;
	shr.u64 	%rd3834, %rd3833, 32;
	and.b64  	%rd3835, %rd3809, 4294967295;
	add.s64 	%rd3836, %rd3834, %rd3835;
	add.s64 	%rd3837, %rd3836, %rd3690;
	shr.u64 	%rd3838, %rd3837, 32;
	and.b64  	%rd3839, %rd3813, 4294967295;
	add.s64 	%rd3840, %rd3838, %rd3839;
	add.s64 	%rd3841, %rd3840, %rd3725;
	shr.u64 	%rd3842, %rd3841, 32;
	and.b64  	%rd3843, %rd3817, 4294967295;
	add.s64 	%rd3844, %rd3842, %rd3843;
	add.s64 	%rd3845, %rd3844, %rd3759;
	shr.u64 	%rd3846, %rd3845, 32;
	and.b64  	%rd3847, %rd3822, 4294967295;
	add.s64 	%rd3848, %rd3846, %rd3847;
	add.s64 	%rd3849, %rd3848, %rd3792;
	shr.u64 	%rd3850, %rd3849, 32;
	and.b64  	%rd3851, %rd3826, 4294967295;
	add.s64 	%rd3852, %rd3850, %rd3851;
	add.s64 	%rd3853, %rd3852, %rd3824;
	shr.u64 	%rd3854, %rd3853, 32;
	mul.wide.u32 	%rd3855, %r3717, %r3717;
	add.s64 	%rd3856, %rd3854, %rd3827;
	add.s64 	%rd3857, %rd3856, %rd3855;
	shr.u64 	%rd3858, %rd3857, 32;
	and.b64  	%rd3859, %rd3833, 4294967295;
	mul.lo.s64 	%rd3860, %rd3859, 977;
	cvt.u32.u64 	%r1688, %rd3860;
	shr.u64 	%rd3861, %rd3860, 32;
	and.b64  	%rd3862, %rd3837, 4294967295;
	mad.lo.s64 	%rd3863, %rd3862, 977, %rd3861;
	shr.u64 	%rd3864, %rd3863, 32;
	and.b64  	%rd3865, %rd3841, 4294967295;
	mad.lo.s64 	%rd3866, %rd3865, 977, %rd3864;
	shr.u64 	%rd3867, %rd3866, 32;
	and.b64  	%rd3868, %rd3845, 4294967295;
	mad.lo.s64 	%rd3869, %rd3868, 977, %rd3867;
	shr.u64 	%rd3870, %rd3869, 32;
	and.b64  	%rd3871, %rd3849, 4294967295;
	mad.lo.s64 	%rd3872, %rd3871, 977, %rd3870;
	shr.u64 	%rd3873, %rd3872, 32;
	and.b64  	%rd3874, %rd3853, 4294967295;
	mad.lo.s64 	%rd3875, %rd3874, 977, %rd3873;
	shr.u64 	%rd3876, %rd3875, 32;
	and.b64  	%rd3877, %rd3857, 4294967295;
	mad.lo.s64 	%rd3878, %rd3877, 977, %rd3876;
	shr.u64 	%rd3879, %rd3878, 32;
	add.s32 	%r3718, %r1687, %r1688;
	setp.lt.u32 	%p208, %r3718, %r1687;
	selp.u64 	%rd3880, 1, 0, %p208;
	and.b64  	%rd3881, %rd3622, 4294967295;
	and.b64  	%rd3882, %rd3863, 4294967295;
	add.s64 	%rd3883, %rd3881, %rd3880;
	add.s64 	%rd3884, %rd3883, %rd3882;
	shr.u64 	%rd3885, %rd3884, 32;
	and.b64  	%rd3886, %rd3659, 4294967295;
	and.b64  	%rd3887, %rd3866, 4294967295;
	add.s64 	%rd3888, %rd3885, %rd3886;
	add.s64 	%rd3889, %rd3888, %rd3887;
	shr.u64 	%rd3890, %rd3889, 32;
	and.b64  	%rd3891, %rd3695, 4294967295;
	and.b64  	%rd3892, %rd3869, 4294967295;
	add.s64 	%rd3893, %rd3890, %rd3891;
	add.s64 	%rd3894, %rd3893, %rd3892;
	shr.u64 	%rd3895, %rd3894, 32;
	and.b64  	%rd3896, %rd3730, 4294967295;
	and.b64  	%rd3897, %rd3872, 4294967295;
	add.s64 	%rd3898, %rd3895, %rd3896;
	add.s64 	%rd3899, %rd3898, %rd3897;
	shr.u64 	%rd3900, %rd3899, 32;
	and.b64  	%rd3901, %rd3764, 4294967295;
	and.b64  	%rd3902, %rd3875, 4294967295;
	add.s64 	%rd3903, %rd3900, %rd3901;
	add.s64 	%rd3904, %rd3903, %rd3902;
	shr.u64 	%rd3905, %rd3904, 32;
	and.b64  	%rd3906, %rd3797, 4294967295;
	and.b64  	%rd3907, %rd3878, 4294967295;
	add.s64 	%rd3908, %rd3905, %rd3906;
	add.s64 	%rd3909, %rd3908, %rd3907;
	shr.u64 	%rd3910, %rd3909, 32;
	and.b64  	%rd3911, %rd3884, 4294967295;
	add.s64 	%rd3912, %rd3911, %rd3859;
	cvt.u32.u64 	%r3719, %rd3912;
	shr.u64 	%rd3913, %rd3912, 32;
	and.b64  	%rd3914, %rd3889, 4294967295;
	add.s64 	%rd3915, %rd3913, %rd3914;
	add.s64 	%rd3916, %rd3915, %rd3862;
	cvt.u32.u64 	%r3720, %rd3916;
	shr.u64 	%rd3917, %rd3916, 32;
	and.b64  	%rd3918, %rd3894, 4294967295;
	add.s64 	%rd3919, %rd3917, %rd3918;
	add.s64 	%rd3920, %rd3919, %rd3865;
	cvt.u32.u64 	%r3721, %rd3920;
	shr.u64 	%rd3921, %rd3920, 32;
	and.b64  	%rd3922, %rd3899, 4294967295;
	add.s64 	%rd3923, %rd3921, %rd3922;
	add.s64 	%rd3924, %rd3923, %rd3868;
	cvt.u32.u64 	%r3722, %rd3924;
	shr.u64 	%rd3925, %rd3924, 32;
	and.b64  	%rd3926, %rd3904, 4294967295;
	add.s64 	%rd3927, %rd3925, %rd3926;
	add.s64 	%rd3928, %rd3927, %rd3871;
	cvt.u32.u64 	%r3723, %rd3928;
	shr.u64 	%rd3929, %rd3928, 32;
	and.b64  	%rd3930, %rd3909, 4294967295;
	add.s64 	%rd3931, %rd3929, %rd3930;
	add.s64 	%rd3932, %rd3931, %rd3874;
	cvt.u32.u64 	%r3724, %rd3932;
	shr.u64 	%rd3933, %rd3932, 32;
	cvt.u32.u64 	%r1689, %rd3933;
	cvt.u32.u64 	%r1690, %rd3910;
	cvt.u32.u64 	%r1691, %rd3829;
	add.s32 	%r1692, %r1690, %r1691;
	cvt.u32.u64 	%r1693, %rd3879;
	cvt.u32.u64 	%r1694, %rd3858;
	mov.b64 	%rd3934, 977;
	cvt.u32.u64 	%r1695, %rd3934;
	mad.lo.s32 	%r1696, %r1694, %r1695, %r1693;
	add.s32 	%r1697, %r1692, %r1696;
	add.s32 	%r1698, %r1689, %r1697;
	cvt.u32.u64 	%r1699, %rd3857;
	add.s32 	%r3725, %r1698, %r1699;
	setp.lt.u32 	%p209, %r3917, %r3725;
	@%p209 bra 	$L__BB0_174;
	setp.gt.u32 	%p210, %r3917, %r3725;
	@%p210 bra 	$L__BB0_175;
	setp.lt.u32 	%p211, %r261, %r3724;
	@%p211 bra 	$L__BB0_174;
	setp.gt.u32 	%p212, %r261, %r3724;
	@%p212 bra 	$L__BB0_175;
	setp.lt.u32 	%p213, %r260, %r3723;
	@%p213 bra 	$L__BB0_174;
	setp.gt.u32 	%p214, %r260, %r3723;
	@%p214 bra 	$L__BB0_175;
	setp.lt.u32 	%p215, %r264, %r3722;
	@%p215 bra 	$L__BB0_174;
	setp.gt.u32 	%p216, %r264, %r3722;
	@%p216 bra 	$L__BB0_175;
	setp.lt.u32 	%p217, %r265, %r3721;
	@%p217 bra 	$L__BB0_174;
	setp.gt.u32 	%p218, %r265, %r3721;
	@%p218 bra 	$L__BB0_175;
	setp.lt.u32 	%p219, %r262, %r3720;
	@%p219 bra 	$L__BB0_174;
	setp.gt.u32 	%p220, %r262, %r3720;
	@%p220 bra 	$L__BB0_175;
	setp.lt.u32 	%p221, %r263, %r3719;
	@%p221 bra 	$L__BB0_174;
	setp.gt.u32 	%p222, %r263, %r3719;
	setp.lt.u32 	%p223, %r3718, %r266;
	or.pred  	%p224, %p222, %p223;
	@%p224 bra 	$L__BB0_175;
$L__BB0_174:
	// begin inline asm
	sub.cc.u32 %r3718, %r3718, %r266; 
	subc.cc.u32 %r3719, %r3719, %r263; 
	subc.cc.u32 %r3720, %r3720, %r262; 
	subc.cc.u32 %r3721, %r3721, %r265; 
	subc.cc.u32 %r3722, %r3722, %r264; 
	subc.cc.u32 %r3723, %r3723, %r260; 
	subc.cc.u32 %r3724, %r3724, %r261; 
	subc.u32    %r3725, %r3725, %r259; 
	
	// end inline asm
$L__BB0_175:
	// begin inline asm
	add.cc.u32 %r1724, %r3718, %r3718; 
	addc.cc.u32 %r1725, %r3719, %r3719; 
	addc.cc.u32 %r1726, %r3720, %r3720; 
	addc.cc.u32 %r1727, %r3721, %r3721; 
	addc.cc.u32 %r1728, %r3722, %r3722; 
	addc.cc.u32 %r1729, %r3723, %r3723; 
	addc.cc.u32 %r1730, %r3724, %r3724; 
	addc.u32    %r1731, %r3725, %r3725; 
	
	// end inline asm
	// begin inline asm
	add.cc.u32 %r1748, %r1724, %r1724; 
	addc.cc.u32 %r1749, %r1725, %r1725; 
	addc.cc.u32 %r1750, %r1726, %r1726; 
	addc.cc.u32 %r1751, %r1727, %r1727; 
	addc.cc.u32 %r1752, %r1728, %r1728; 
	addc.cc.u32 %r1753, %r1729, %r1729; 
	addc.cc.u32 %r1754, %r1730, %r1730; 
	addc.u32    %r1755, %r1731, %r1731; 
	
	// end inline asm
	mul.wide.u32 	%rd3935, %r3702, %r3702;
	cvt.u32.u64 	%r1772, %rd3935;
	shr.u64 	%rd3936, %rd3935, 32;
	mul.wide.u32 	%rd3937, %r3703, %r3702;
	add.s64 	%rd3938, %rd3936, %rd3937;
	shr.u64 	%rd3939, %rd3938, 32;
	mul.wide.u32 	%rd3940, %r3704, %r3702;
	add.s64 	%rd3941, %rd3939, %rd3940;
	shr.u64 	%rd3942, %rd3941, 32;
	mul.wide.u32 	%rd3943, %r3705, %r3702;
	add.s64 	%rd3944, %rd3942, %rd3943;
	shr.u64 	%rd3945, %rd3944, 32;
	mul.wide.u32 	%rd3946, %r3706, %r3702;
	add.s64 	%rd3947, %rd3945, %rd3946;
	shr.u64 	%rd3948, %rd3947, 32;
	mul.wide.u32 	%rd3949, %r3707, %r3702;
	add.s64 	%rd3950, %rd3948, %rd3949;
	shr.u64 	%rd3951, %rd3950, 32;
	mul.wide.u32 	%rd3952, %r3708, %r3702;
	add.s64 	%rd3953, %rd3951, %rd3952;
	shr.u64 	%rd3954, %rd3953, 32;
	mul.wide.u32 	%rd3955, %r3709, %r3702;
	add.s64 	%rd3956, %rd3954, %rd3955;
	shr.u64 	%rd3957, %rd3956, 32;
	and.b64  	%rd3958, %rd3938, 4294967295;
	add.s64 	%rd3959, %rd3937, %rd3958;
	shr.u64 	%rd3960, %rd3959, 32;
	and.b64  	%rd3961, %rd3941, 4294967295;
	mul.wide.u32 	%rd3962, %r3703, %r3703;
	add.s64 	%rd3963, %rd3960, %rd3961;
	add.s64 	%rd3964, %rd3963, %rd3962;
	shr.u64 	%rd3965, %rd3964, 32;
	and.b64  	%rd3966, %rd3944, 4294967295;
	mul.wide.u32 	%rd3967, %r3704, %r3703;
	add.s64 	%rd3968, %rd3965, %rd3966;
	add.s64 	%rd3969, %rd3968, %rd3967;
	shr.u64 	%rd3970, %rd3969, 32;
	and.b64  	%rd3971, %rd3947, 4294967295;
	mul.wide.u32 	%rd3972, %r3705, %r3703;
	add.s64 	%rd3973, %rd3970, %rd3971;
	add.s64 	%rd3974, %rd3973, %rd3972;
	shr.u64 	%rd3975, %rd3974, 32;
	and.b64  	%rd3976, %rd3950, 4294967295;
	mul.wide.u32 	%rd3977, %r3706, %r3703;
	add.s64 	%rd3978, %rd3975, %rd3976;
	add.s64 	%rd3979, %rd3978, %rd3977;
	shr.u64 	%rd3980, %rd3979, 32;
	and.b64  	%rd3981, %rd3953, 4294967295;
	mul.wide.u32 	%rd3982, %r3707, %r3703;
	add.s64 	%rd3983, %rd3980, %rd3981;
	add.s64 	%rd3984, %rd3983, %rd3982;
	shr.u64 	%rd3985, %rd3984, 32;
	and.b64  	%rd3986, %rd3956, 4294967295;
	mul.wide.u32 	%rd3987, %r3708, %r3703;
	add.s64 	%rd3988, %rd3985, %rd3986;
	add.s64 	%rd3989, %rd3988, %rd3987;
	shr.u64 	%rd3990, %rd3989, 32;
	mul.wide.u32 	%rd3991, %r3709, %r3703;
	add.s64 	%rd3992, %rd3990, %rd3957;
	add.s64 	%rd3993, %rd3992, %rd3991;
	shr.u64 	%rd3994, %rd3993, 32;
	and.b64  	%rd3995, %rd3964, 4294967295;
	add.s64 	%rd3996, %rd3940, %rd3995;
	shr.u64 	%rd3997, %rd3996, 32;
	and.b64  	%rd3998, %rd3969, 4294967295;
	add.s64 	%rd3999, %rd3997, %rd3998;
	add.s64 	%rd4000, %rd3999, %rd3967;
	shr.u64 	%rd4001, %rd4000, 32;
	and.b64  	%rd4002, %rd3974, 4294967295;
	mul.wide.u32 	%rd4003, %r3704, %r3704;
	add.s64 	%rd4004, %rd4001, %rd4002;
	add.s64 	%rd4005, %rd4004, %rd4003;
	shr.u64 	%rd4006, %rd4005, 32;
	and.b64  	%rd4007, %rd3979, 4294967295;
	mul.wide.u32 	%rd4008, %r3705, %r3704;
	add.s64 	%rd4009, %rd4006, %rd4007;
	add.s64 	%rd4010, %rd4009, %rd4008;
	shr.u64 	%rd4011, %rd4010, 32;
	and.b64  	%rd4012, %rd3984, 4294967295;
	mul.wide.u32 	%rd4013, %r3706, %r3704;
	add.s64 	%rd4014, %rd4011, %rd4012;
	add.s64 	%rd4015, %rd4014, %rd4013;
	shr.u64 	%rd4016, %rd4015, 32;
	and.b64  	%rd4017, %rd3989, 4294967295;
	mul.wide.u32 	%rd4018, %r3707, %r3704;
	add.s64 	%rd4019, %rd4016, %rd4017;
	add.s64 	%rd4020, %rd4019, %rd4018;
	shr.u64 	%rd4021, %rd4020, 32;
	and.b64  	%rd4022, %rd3993, 4294967295;
	mul.wide.u32 	%rd4023, %r3708, %r3704;
	add.s64 	%rd4024, %rd4021, %rd4022;
	add.s64 	%rd4025, %rd4024, %rd4023;
	shr.u64 	%rd4026, %rd4025, 32;
	mul.wide.u32 	%rd4027, %r3709, %r3704;
	add.s64 	%rd4028, %rd4026, %rd3994;
	add.s64 	%rd4029, %rd4028, %rd4027;
	shr.u64 	%rd4030, %rd4029, 32;
	and.b64  	%rd4031, %rd4000, 4294967295;
	add.s64 	%rd4032, %rd3943, %rd4031;
	shr.u64 	%rd4033, %rd4032, 32;
	and.b64  	%rd4034, %rd4005, 4294967295;
	add.s64 	%rd4035, %rd4033, %rd4034;
	add.s64 	%rd4036, %rd4035, %rd3972;
	shr.u64 	%rd4037, %rd4036, 32;
	and.b64  	%rd4038, %rd4010, 4294967295;
	add.s64 	%rd4039, %rd4037, %rd4038;
	add.s64 	%rd4040, %rd4039, %rd4008;
	shr.u64 	%rd4041, %rd4040, 32;
	and.b64  	%rd4042, %rd4015, 4294967295;
	mul.wide.u32 	%rd4043, %r3705, %r3705;
	add.s64 	%rd4044, %rd4041, %rd4042;
	add.s64 	%rd4045, %rd4044, %rd4043;
	shr.u64 	%rd4046, %rd4045, 32;
	and.b64  	%rd4047, %rd4020, 4294967295;
	mul.wide.u32 	%rd4048, %r3706, %r3705;
	add.s64 	%rd4049, %rd4046, %rd4047;
	add.s64 	%rd4050, %rd4049, %rd4048;
	shr.u64 	%rd4051, %rd4050, 32;
	and.b64  	%rd4052, %rd4025, 4294967295;
	mul.wide.u32 	%rd4053, %r3707, %r3705;
	add.s64 	%rd4054, %rd4051, %rd4052;
	add.s64 	%rd4055, %rd4054, %rd4053;
	shr.u64 	%rd4056, %rd4055, 32;
	and.b64  	%rd4057, %rd4029, 4294967295;
	mul.wide.u32 	%rd4058, %r3708, %r3705;
	add.s64 	%rd4059, %rd4056, %rd4057;
	add.s64 	%rd4060, %rd4059, %rd4058;
	shr.u64 	%rd4061, %rd4060, 32;
	mul.wide.u32 	%rd4062, %r3709, %r3705;
	add.s64 	%rd4063, %rd4061, %rd4030;
	add.s64 	%rd4064, %rd4063, %rd4062;
	shr.u64 	%rd4065, %rd4064, 32;
	and.b64  	%rd4066, %rd4036, 4294967295;
	add.s64 	%rd4067, %rd3946, %rd4066;
	shr.u64 	%rd4068, %rd4067, 32;
	and.b64  	%rd4069, %rd4040, 4294967295;
	add.s64 	%rd4070, %rd4068, %rd4069;
	add.s64 	%rd4071, %rd4070, %rd3977;
	shr.u64 	%rd4072, %rd4071, 32;
	and.b64  	%rd4073, %rd4045, 4294967295;
	add.s64 	%rd4074, %rd4072, %rd4073;
	add.s64 	%rd4075, %rd4074, %rd4013;
	shr.u64 	%rd4076, %rd4075, 32;
	and.b64  	%rd4077, %rd4050, 4294967295;
	add.s64 	%rd4078, %rd4076, %rd4077;
	add.s64 	%rd4079, %rd4078, %rd4048;
	shr.u64 	%rd4080, %rd4079, 32;
	and.b64  	%rd4081, %rd4055, 4294967295;
	mul.wide.u32 	%rd4082, %r3706, %r3706;
	add.s64 	%rd4083, %rd4080, %rd4081;
	add.s64 	%rd4084, %rd4083, %rd4082;
	shr.u64 	%rd4085, %rd4084, 32;
	and.b64  	%rd4086, %rd4060, 4294967295;
	mul.wide.u32 	%rd4087, %r3707, %r3706;
	add.s64 	%rd4088, %rd4085, %rd4086;
	add.s64 	%rd4089, %rd4088, %rd4087;
	shr.u64 	%rd4090, %rd4089, 32;
	and.b64  	%rd4091, %rd4064, 4294967295;
	mul.wide.u32 	%rd4092, %r3708, %r3706;
	add.s64 	%rd4093, %rd4090, %rd4091;
	add.s64 	%rd4094, %rd4093, %rd4092;
	shr.u64 	%rd4095, %rd4094, 32;
	mul.wide.u32 	%rd4096, %r3709, %r3706;
	add.s64 	%rd4097, %rd4095, %rd4065;
	add.s64 	%rd4098, %rd4097, %rd4096;
	shr.u64 	%rd4099, %rd4098, 32;
	and.b64  	%rd4100, %rd4071, 4294967295;
	add.s64 	%rd4101, %rd3949, %rd4100;
	shr.u64 	%rd4102, %rd4101, 32;
	and.b64  	%rd4103, %rd4075, 4294967295;
	add.s64 	%rd4104, %rd4102, %rd4103;
	add.s64 	%rd4105, %rd4104, %rd3982;
	shr.u64 	%rd4106, %rd4105, 32;
	and.b64  	%rd4107, %rd4079, 4294967295;
	add.s64 	%rd4108, %rd4106, %rd4107;
	add.s64 	%rd4109, %rd4108, %rd4018;
	shr.u64 	%rd4110, %rd4109, 32;
	and.b64  	%rd4111, %rd4084, 4294967295;
	add.s64 	%rd4112, %rd4110, %rd4111;
	add.s64 	%rd4113, %rd4112, %rd4053;
	shr.u64 	%rd4114, %rd4113, 32;
	and.b64  	%rd4115, %rd4089, 4294967295;
	add.s64 	%rd4116, %rd4114, %rd4115;
	add.s64 	%rd4117, %rd4116, %rd4087;
	shr.u64 	%rd4118, %rd4117, 32;
	and.b64  	%rd4119, %rd4094, 4294967295;
	mul.wide.u32 	%rd4120, %r3707, %r3707;
	add.s64 	%rd4121, %rd4118, %rd4119;
	add.s64 	%rd4122, %rd4121, %rd4120;
	shr.u64 	%rd4123, %rd4122, 32;
	and.b64  	%rd4124, %rd4098, 4294967295;
	mul.wide.u32 	%rd4125, %r3708, %r3707;
	add.s64 	%rd4126, %rd4123, %rd4124;
	add.s64 	%rd4127, %rd4126, %rd4125;
	shr.u64 	%rd4128, %rd4127, 32;
	mul.wide.u32 	%rd4129, %r3709, %r3707;
	add.s64 	%rd4130, %rd4128, %rd4099;
	add.s64 	%rd4131, %rd4130, %rd4129;
	shr.u64 	%rd4132, %rd4131, 32;
	and.b64  	%rd4133, %rd4105, 4294967295;
	add.s64 	%rd4134, %rd3952, %rd4133;
	shr.u64 	%rd4135, %rd4134, 32;
	and.b64  	%rd4136, %rd4109, 4294967295;
	add.s64 	%rd4137, %rd4135, %rd4136;
	add.s64 	%rd4138, %rd4137, %rd3987;
	shr.u64 	%rd4139, %rd4138, 32;
	and.b64  	%rd4140, %rd4113, 4294967295;
	add.s64 	%rd4141, %rd4139, %rd4140;
	add.s64 	%rd4142, %rd4141, %rd4023;
	shr.u64 	%rd4143, %rd4142, 32;
	and.b64  	%rd4144, %rd4117, 4294967295;
	add.s64 	%rd4145, %rd4143, %rd4144;
	add.s64 	%rd4146, %rd4145, %rd4058;
	shr.u64 	%rd4147, %rd4146, 32;
	and.b64  	%rd4148, %rd4122, 4294967295;
	add.s64 	%rd4149, %rd4147, %rd4148;
	add.s64 	%rd4150, %rd4149, %rd4092;
	shr.u64 	%rd4151, %rd4150, 32;
	and.b64  	%rd4152, %rd4127, 4294967295;
	add.s64 	%rd4153, %rd4151, %rd4152;
	add.s64 	%rd4154, %rd4153, %rd4125;
	shr.u64 	%rd4155, %rd4154, 32;
	and.b64  	%rd4156, %rd4131, 4294967295;
	mul.wide.u32 	%rd4157, %r3708, %r3708;
	add.s64 	%rd4158, %rd4155, %rd4156;
	add.s64 	%rd4159, %rd4158, %rd4157;
	shr.u64 	%rd4160, %rd4159, 32;
	mul.wide.u32 	%rd4161, %r3709, %r3708;
	add.s64 	%rd4162, %rd4160, %rd4132;
	add.s64 	%rd4163, %rd4162, %rd4161;
	shr.u64 	%rd4164, %rd4163, 32;
	and.b64  	%rd4165, %rd4138, 4294967295;
	add.s64 	%rd4166, %rd3955, %rd4165;
	shr.u64 	%rd4167, %rd4166, 32;
	and.b64  	%rd4168, %rd4142, 4294967295;
	add.s64 	%rd4169, %rd4167, %rd4168;
	add.s64 	%rd4170, %rd4169, %rd3991;
	shr.u64 	%rd4171, %rd4170, 32;
	and.b64  	%rd4172, %rd4146, 4294967295;
	add.s64 	%rd4173, %rd4171, %rd4172;
	add.s64 	%rd4174, %rd4173, %rd4027;
	shr.u64 	%rd4175, %rd4174, 32;
	and.b64  	%rd4176, %rd4150, 4294967295;
	add.s64 	%rd4177, %rd4175, %rd4176;
	add.s64 	%rd4178, %rd4177, %rd4062;
	shr.u64 	%rd4179, %rd4178, 32;
	and.b64  	%rd4180, %rd4154, 4294967295;
	add.s64 	%rd4181, %rd4179, %rd4180;
	add.s64 	%rd4182, %rd4181, %rd4096;
	shr.u64 	%rd4183, %rd4182, 32;
	and.b64  	%rd4184, %rd4159, 4294967295;
	add.s64 	%rd4185, %rd4183, %rd4184;
	add.s64 	%rd4186, %rd4185, %rd4129;
	shr.u64 	%rd4187, %rd4186, 32;
	and.b64  	%rd4188, %rd4163, 4294967295;
	add.s64 	%rd4189, %rd4187, %rd4188;
	add.s64 	%rd4190, %rd4189, %rd4161;
	shr.u64 	%rd4191, %rd4190, 32;
	mul.wide.u32 	%rd4192, %r3709, %r3709;
	add.s64 	%rd4193, %rd4191, %rd4164;
	add.s64 	%rd4194, %rd4193, %rd4192;
	shr.u64 	%rd4195, %rd4194, 32;
	and.b64  	%rd4196, %rd4170, 4294967295;
	mul.lo.s64 	%rd4197, %rd4196, 977;
	cvt.u32.u64 	%r1773, %rd4197;
	shr.u64 	%rd4198, %rd4197, 32;
	and.b64  	%rd4199, %rd4174, 4294967295;
	mad.lo.s64 	%rd4200, %rd4199, 977, %rd4198;
	shr.u64 	%rd4201, %rd4200, 32;
	and.b64  	%rd4202, %rd4178, 4294967295;
	mad.lo.s64 	%rd4203, %rd4202, 977, %rd4201;
	shr.u64 	%rd4204, %rd4203, 32;
	and.b64  	%rd4205, %rd4182, 4294967295;
	mad.lo.s64 	%rd4206, %rd4205, 977, %rd4204;
	shr.u64 	%rd4207, %rd4206, 32;
	and.b64  	%rd4208, %rd4186, 4294967295;
	mad.lo.s64 	%rd4209, %rd4208, 977, %rd4207;
	shr.u64 	%rd4210, %rd4209, 32;
	and.b64  	%rd4211, %rd4190, 4294967295;
	mad.lo.s64 	%rd4212, %rd4211, 977, %rd4210;
	shr.u64 	%rd4213, %rd4212, 32;
	and.b64  	%rd4214, %rd4194, 4294967295;
	mad.lo.s64 	%rd4215, %rd4214, 977, %rd4213;
	shr.u64 	%rd4216, %rd4215, 32;
	add.s32 	%r3726, %r1772, %r1773;
	setp.lt.u32 	%p225, %r3726, %r1772;
	selp.u64 	%rd4217, 1, 0, %p225;
	and.b64  	%rd4218, %rd3959, 4294967295;
	and.b64  	%rd4219, %rd4200, 4294967295;
	add.s64 	%rd4220, %rd4218, %rd4217;
	add.s64 	%rd4221, %rd4220, %rd4219;
	shr.u64 	%rd4222, %rd4221, 32;
	and.b64  	%rd4223, %rd3996, 4294967295;
	and.b64  	%rd4224, %rd4203, 4294967295;
	add.s64 	%rd4225, %rd4222, %rd4223;
	add.s64 	%rd4226, %rd4225, %rd4224;
	shr.u64 	%rd4227, %rd4226, 32;
	and.b64  	%rd4228, %rd4032, 4294967295;
	and.b64  	%rd4229, %rd4206, 4294967295;
	add.s64 	%rd4230, %rd4227, %rd4228;
	add.s64 	%rd4231, %rd4230, %rd4229;
	shr.u64 	%rd4232, %rd4231, 32;
	and.b64  	%rd4233, %rd4067, 4294967295;
	and.b64  	%rd4234, %rd4209, 4294967295;
	add.s64 	%rd4235, %rd4232, %rd4233;
	add.s64 	%rd4236, %rd4235, %rd4234;
	shr.u64 	%rd4237, %rd4236, 32;
	and.b64  	%rd4238, %rd4101, 4294967295;
	and.b64  	%rd4239, %rd4212, 4294967295;
	add.s64 	%rd4240, %rd4237, %rd4238;
	add.s64 	%rd4241, %rd4240, %rd4239;
	shr.u64 	%rd4242, %rd4241, 32;
	and.b64  	%rd4243, %rd4134, 4294967295;
	and.b64  	%rd4244, %rd4215, 4294967295;
	add.s64 	%rd4245, %rd4242, %rd4243;
	add.s64 	%rd4246, %rd4245, %rd4244;
	shr.u64 	%rd4247, %rd4246, 32;
	and.b64  	%rd4248, %rd4221, 4294967295;
	add.s64 	%rd4249, %rd4248, %rd4196;
	cvt.u32.u64 	%r3727, %rd4249;
	shr.u64 	%rd4250, %rd4249, 32;
	and.b64  	%rd4251, %rd4226, 4294967295;
	add.s64 	%rd4252, %rd4250, %rd4251;
	add.s64 	%rd4253, %rd4252, %rd4199;
	cvt.u32.u64 	%r3728, %rd4253;
	shr.u64 	%rd4254, %rd4253, 32;
	and.b64  	%rd4255, %rd4231, 4294967295;
	add.s64 	%rd4256, %rd4254, %rd4255;
	add.s64 	%rd4257, %rd4256, %rd4202;
	cvt.u32.u64 	%r3729, %rd4257;
	shr.u64 	%rd4258, %rd4257, 32;
	and.b64  	%rd4259, %rd4236, 4294967295;
	add.s64 	%rd4260, %rd4258, %rd4259;
	add.s64 	%rd4261, %rd4260, %rd4205;
	cvt.u32.u64 	%r3730, %rd4261;
	shr.u64 	%rd4262, %rd4261, 32;
	and.b64  	%rd4263, %rd4241, 4294967295;
	add.s64 	%rd4264, %rd4262, %rd4263;
	add.s64 	%rd4265, %rd4264, %rd4208;
	cvt.u32.u64 	%r3731, %rd4265;
	shr.u64 	%rd4266, %rd4265, 32;
	and.b64  	%rd4267, %rd4246, 4294967295;
	add.s64 	%rd4268, %rd4266, %rd4267;
	add.s64 	%rd4269, %rd4268, %rd4211;
	cvt.u32.u64 	%r3732, %rd4269;
	shr.u64 	%rd4270, %rd4269, 32;
	cvt.u32.u64 	%r1774, %rd4270;
	cvt.u32.u64 	%r1775, %rd4247;
	cvt.u32.u64 	%r1776, %rd4166;
	add.s32 	%r1777, %r1775, %r1776;
	cvt.u32.u64 	%r1778, %rd4216;
	cvt.u32.u64 	%r1779, %rd4195;
	mov.b64 	%rd4271, 977;
	cvt.u32.u64 	%r1780, %rd4271;
	mad.lo.s32 	%r1781, %r1779, %r1780, %r1778;
	add.s32 	%r1782, %r1777, %r1781;
	add.s32 	%r1783, %r1774, %r1782;
	cvt.u32.u64 	%r1784, %rd4194;
	add.s32 	%r3733, %r1783, %r1784;
	setp.lt.u32 	%p226, %r3917, %r3733;
	@%p226 bra 	$L__BB0_189;
	setp.gt.u32 	%p227, %r3917, %r3733;
	@%p227 bra 	$L__BB0_190;
	setp.lt.u32 	%p228, %r261, %r3732;
	@%p228 bra 	$L__BB0_189;
	setp.gt.u32 	%p229, %r261, %r3732;
	@%p229 bra 	$L__BB0_190;
	setp.lt.u32 	%p230, %r260, %r3731;
	@%p230 bra 	$L__BB0_189;
	setp.gt.u32 	%p231, %r260, %r3731;
	@%p231 bra 	$L__BB0_190;
	setp.lt.u32 	%p232, %r264, %r3730;
	@%p232 bra 	$L__BB0_189;
	setp.gt.u32 	%p233, %r264, %r3730;
	@%p233 bra 	$L__BB0_190;
	setp.lt.u32 	%p234, %r265, %r3729;
	@%p234 bra 	$L__BB0_189;
	setp.gt.u32 	%p235, %r265, %r3729;
	@%p235 bra 	$L__BB0_190;
	setp.lt.u32 	%p236, %r262, %r3728;
	@%p236 bra 	$L__BB0_189;
	setp.gt.u32 	%p237, %r262, %r3728;
	@%p237 bra 	$L__BB0_190;
	setp.lt.u32 	%p238, %r263, %r3727;
	@%p238 bra 	$L__BB0_189;
	setp.gt.u32 	%p239, %r263, %r3727;
	setp.lt.u32 	%p240, %r3726, %r266;
	or.pred  	%p241, %p239, %p240;
	@%p241 bra 	$L__BB0_190;
$L__BB0_189:
	// begin inline asm
	sub.cc.u32 %r3726, %r3726, %r266; 
	subc.cc.u32 %r3727, %r3727, %r263; 
	subc.cc.u32 %r3728, %r3728, %r262; 
	subc.cc.u32 %r3729, %r3729, %r265; 
	subc.cc.u32 %r3730, %r3730, %r264; 
	subc.cc.u32 %r3731, %r3731, %r260; 
	subc.cc.u32 %r3732, %r3732, %r261; 
	subc.u32    %r3733, %r3733, %r259; 
	
	// end inline asm
$L__BB0_190:
	// begin inline asm
	add.cc.u32 %r1809, %r3726, %r3726; 
	addc.cc.u32 %r1810, %r3727, %r3727; 
	addc.cc.u32 %r1811, %r3728, %r3728; 
	addc.cc.u32 %r1812, %r3729, %r3729; 
	addc.cc.u32 %r1813, %r3730, %r3730; 
	addc.cc.u32 %r1814, %r3731, %r3731; 
	addc.cc.u32 %r1815, %r3732, %r3732; 
	addc.u32    %r1816, %r3733, %r3733; 
	
	// end inline asm
	// begin inline asm
	add.cc.u32 %r1833, %r1809, %r1809; 
	addc.cc.u32 %r1834, %r1810, %r1810; 
	addc.cc.u32 %r1835, %r1811, %r1811; 
	addc.cc.u32 %r1836, %r1812, %r1812; 
	addc.cc.u32 %r1837, %r1813, %r1813; 
	addc.cc.u32 %r1838, %r1814, %r1814; 
	addc.cc.u32 %r1839, %r1815, %r1815; 
	addc.u32    %r1840, %r1816, %r1816; 
	
	// end inline asm
	// begin inline asm
	add.cc.u32 %r1857, %r1833, %r1833; 
	addc.cc.u32 %r1858, %r1834, %r1834; 
	addc.cc.u32 %r1859, %r1835, %r1835; 
	addc.cc.u32 %r1860, %r1836, %r1836; 
	addc.cc.u32 %r1861, %r1837, %r1837; 
	addc.cc.u32 %r1862, %r1838, %r1838; 
	addc.cc.u32 %r1863, %r1839, %r1839; 
	addc.u32    %r1864, %r1840, %r1840; 
	
	// end inline asm
	mul.wide.u32 	%rd4272, %r3941, %r3941;
	cvt.u32.u64 	%r1881, %rd4272;
	shr.u64 	%rd4273, %rd4272, 32;
	mul.wide.u32 	%rd4274, %r3940, %r3941;
	add.s64 	%rd4275, %rd4273, %rd4274;
	shr.u64 	%rd4276, %rd4275, 32;
	mul.wide.u32 	%rd4277, %r3939, %r3941;
	add.s64 	%rd4278, %rd4276, %rd4277;
	shr.u64 	%rd4279, %rd4278, 32;
	mul.wide.u32 	%rd4280, %r3938, %r3941;
	add.s64 	%rd4281, %rd4279, %rd4280;
	shr.u64 	%rd4282, %rd4281, 32;
	mul.wide.u32 	%rd4283, %r3937, %r3941;
	add.s64 	%rd4284, %rd4282, %rd4283;
	shr.u64 	%rd4285, %rd4284, 32;
	mul.wide.u32 	%rd4286, %r3936, %r3941;
	add.s64 	%rd4287, %rd4285, %rd4286;
	shr.u64 	%rd4288, %rd4287, 32;
	mul.wide.u32 	%rd4289, %r3935, %r3941;
	add.s64 	%rd4290, %rd4288, %rd4289;
	shr.u64 	%rd4291, %rd4290, 32;
	mul.wide.u32 	%rd4292, %r3934, %r3941;
	add.s64 	%rd4293, %rd4291, %rd4292;
	shr.u64 	%rd4294, %rd4293, 32;
	and.b64  	%rd4295, %rd4275, 4294967295;
	add.s64 	%rd4296, %rd4274, %rd4295;
	shr.u64 	%rd4297, %rd4296, 32;
	and.b64  	%rd4298, %rd4278, 4294967295;
	mul.wide.u32 	%rd4299, %r3940, %r3940;
	add.s64 	%rd4300, %rd4297, %rd4298;
	add.s64 	%rd4301, %rd4300, %rd4299;
	shr.u64 	%rd4302, %rd4301, 32;
	and.b64  	%rd4303, %rd4281, 4294967295;
	mul.wide.u32 	%rd4304, %r3939, %r3940;
	add.s64 	%rd4305, %rd4302, %rd4303;
	add.s64 	%rd4306, %rd4305, %rd4304;
	shr.u64 	%rd4307, %rd4306, 32;
	and.b64  	%rd4308, %rd4284, 4294967295;
	mul.wide.u32 	%rd4309, %r3938, %r3940;
	add.s64 	%rd4310, %rd4307, %rd4308;
	add.s64 	%rd4311, %rd4310, %rd4309;
	shr.u64 	%rd4312, %rd4311, 32;
	and.b64  	%rd4313, %rd4287, 4294967295;
	mul.wide.u32 	%rd4314, %r3937, %r3940;
	add.s64 	%rd4315, %rd4312, %rd4313;
	add.s64 	%rd4316, %rd4315, %rd4314;
	shr.u64 	%rd4317, %rd4316, 32;
	and.b64  	%rd4318, %rd4290, 4294967295;
	mul.wide.u32 	%rd4319, %r3936, %r3940;
	add.s64 	%rd4320, %rd4317, %rd4318;
	add.s64 	%rd4321, %rd4320, %rd4319;
	shr.u64 	%rd4322, %rd4321, 32;
	and.b64  	%rd4323, %rd4293, 4294967295;
	mul.wide.u32 	%rd4324, %r3935, %r3940;
	add.s64 	%rd4325, %rd4322, %rd4323;
	add.s64 	%rd4326, %rd4325, %rd4324;
	shr.u64 	%rd4327, %rd4326, 32;
	mul.wide.u32 	%rd4328, %r3934, %r3940;
	add.s64 	%rd4329, %rd4327, %rd4294;
	add.s64 	%rd4330, %rd4329, %rd4328;
	shr.u64 	%rd4331, %rd4330, 32;
	and.b64  	%rd4332, %rd4301, 4294967295;
	add.s64 	%rd4333, %rd4277, %rd4332;
	shr.u64 	%rd4334, %rd4333, 32;
	and.b64  	%rd4335, %rd4306, 4294967295;
	add.s64 	%rd4336, %rd4334, %rd4335;
	add.s64 	%rd4337, %rd4336, %rd4304;
	shr.u64 	%rd4338, %rd4337, 32;
	and.b64  	%rd4339, %rd4311, 4294967295;
	mul.wide.u32 	%rd4340, %r3939, %r3939;
	add.s64 	%rd4341, %rd4338, %rd4339;
	add.s64 	%rd4342, %rd4341, %rd4340;
	shr.u64 	%rd4343, %rd4342, 32;
	and.b64  	%rd4344, %rd4316, 4294967295;
	mul.wide.u32 	%rd4345, %r3938, %r3939;
	add.s64 	%rd4346, %rd4343, %rd4344;
	add.s64 	%rd4347, %rd4346, %rd4345;
	shr.u64 	%rd4348, %rd4347, 32;
	and.b64  	%rd4349, %rd4321, 4294967295;
	mul.wide.u32 	%rd4350, %r3937, %r3939;
	add.s64 	%rd4351, %rd4348, %rd4349;
	add.s64 	%rd4352, %rd4351, %rd4350;
	shr.u64 	%rd4353, %rd4352, 32;
	and.b64  	%rd4354, %rd4326, 4294967295;
	mul.wide.u32 	%rd4355, %r3936, %r3939;
	add.s64 	%rd4356, %rd4353, %rd4354;
	add.s64 	%rd4357, %rd4356, %rd4355;
	shr.u64 	%rd4358, %rd4357, 32;
	and.b64  	%rd4359, %rd4330, 4294967295;
	mul.wide.u32 	%rd4360, %r3935, %r3939;
	add.s64 	%rd4361, %rd4358, %rd4359;
	add.s64 	%rd4362, %rd4361, %rd4360;
	shr.u64 	%rd4363, %rd4362, 32;
	mul.wide.u32 	%rd4364, %r3934, %r3939;
	add.s64 	%rd4365, %rd4363, %rd4331;
	add.s64 	%rd4366, %rd4365, %rd4364;
	shr.u64 	%rd4367, %rd4366, 32;
	and.b64  	%rd4368, %rd4337, 4294967295;
	add.s64 	%rd4369, %rd4280, %rd4368;
	shr.u64 	%rd4370, %rd4369, 32;
	and.b64  	%rd4371, %rd4342, 4294967295;
	add.s64 	%rd4372, %rd4370, %rd4371;
	add.s64 	%rd4373, %rd4372, %rd4309;
	shr.u64 	%rd4374, %rd4373, 32;
	and.b64  	%rd4375, %rd4347, 4294967295;
	add.s64 	%rd4376, %rd4374, %rd4375;
	add.s64 	%rd4377, %rd4376, %rd4345;
	shr.u64 	%rd4378, %rd4377, 32;
	and.b64  	%rd4379, %rd4352, 4294967295;
	mul.wide.u32 	%rd4380, %r3938, %r3938;
	add.s64 	%rd4381, %rd4378, %rd4379;
	add.s64 	%rd4382, %rd4381, %rd4380;
	shr.u64 	%rd4383, %rd4382, 32;
	and.b64  	%rd4384, %rd4357, 4294967295;
	mul.wide.u32 	%rd4385, %r3937, %r3938;
	add.s64 	%rd4386, %rd4383, %rd4384;
	add.s64 	%rd4387, %rd4386, %rd4385;
	shr.u64 	%rd4388, %rd4387, 32;
	and.b64  	%rd4389, %rd4362, 4294967295;
	mul.wide.u32 	%rd4390, %r3936, %r3938;
	add.s64 	%rd4391, %rd4388, %rd4389;
	add.s64 	%rd4392, %rd4391, %rd4390;
	shr.u64 	%rd4393, %rd4392, 32;
	and.b64  	%rd4394, %rd4366, 4294967295;
	mul.wide.u32 	%rd4395, %r3935, %r3938;
	add.s64 	%rd4396, %rd4393, %rd4394;
	add.s64 	%rd4397, %rd4396, %rd4395;
	shr.u64 	%rd4398, %rd4397, 32;
	mul.wide.u32 	%rd4399, %r3934, %r3938;
	add.s64 	%rd4400, %rd4398, %rd4367;
	add.s64 	%rd4401, %rd4400, %rd4399;
	shr.u64 	%rd4402, %rd4401, 32;
	and.b64  	%rd4403, %rd4373, 4294967295;
	add.s64 	%rd4404, %rd4283, %rd4403;
	shr.u64 	%rd4405, %rd4404, 32;
	and.b64  	%rd4406, %rd4377, 4294967295;
	add.s64 	%rd4407, %rd4405, %rd4406;
	add.s64 	%rd4408, %rd4407, %rd4314;
	shr.u64 	%rd4409, %rd4408, 32;
	and.b64  	%rd4410, %rd4382, 4294967295;
	add.s64 	%rd4411, %rd4409, %rd4410;
	add.s64 	%rd4412, %rd4411, %rd4350;
	shr.u64 	%rd4413, %rd4412, 32;
	and.b64  	%rd4414, %rd4387, 4294967295;
	add.s64 	%rd4415, %rd4413, %rd4414;
	add.s64 	%rd4416, %rd4415, %rd4385;
	shr.u64 	%rd4417, %rd4416, 32;
	and.b64  	%rd4418, %rd4392, 4294967295;
	mul.wide.u32 	%rd4419, %r3937, %r3937;
	add.s64 	%rd4420, %rd4417, %rd4418;
	add.s64 	%rd4421, %rd4420, %rd4419;
	shr.u64 	%rd4422, %rd4421, 32;
	and.b64  	%rd4423, %rd4397, 4294967295;
	mul.wide.u32 	%rd4424, %r3936, %r3937;
	add.s64 	%rd4425, %rd4422, %rd4423;
	add.s64 	%rd4426, %rd4425, %rd4424;
	shr.u64 	%rd4427, %rd4426, 32;
	and.b64  	%rd4428, %rd4401, 4294967295;
	mul.wide.u32 	%rd4429, %r3935, %r3937;
	add.s64 	%rd4430, %rd4427, %rd4428;
	add.s64 	%rd4431, %rd4430, %rd4429;
	shr.u64 	%rd4432, %rd4431, 32;
	mul.wide.u32 	%rd4433, %r3934, %r3937;
	add.s64 	%rd4434, %rd4432, %rd4402;
	add.s64 	%rd4435, %rd4434, %rd4433;
	shr.u64 	%rd4436, %rd4435, 32;
	and.b64  	%rd4437, %rd4408, 4294967295;
	add.s64 	%rd4438, %rd4286, %rd4437;
	shr.u64 	%rd4439, %rd4438, 32;
	and.b64  	%rd4440, %rd4412, 4294967295;
	add.s64 	%rd4441, %rd4439, %rd4440;
	add.s64 	%rd4442, %rd4441, %rd4319;
	shr.u64 	%rd4443, %rd4442, 32;
	and.b64  	%rd4444, %rd4416, 4294967295;
	add.s64 	%rd4445, %rd4443, %rd4444;
	add.s64 	%rd4446, %rd4445, %rd4355;
	shr.u64 	%rd4447, %rd4446, 32;
	and.b64  	%rd4448, %rd4421, 4294967295;
	add.s64 	%rd4449, %rd4447, %rd4448;
	add.s64 	%rd4450, %rd4449, %rd4390;
	shr.u64 	%rd4451, %rd4450, 32;
	and.b64  	%rd4452, %rd4426, 4294967295;
	add.s64 	%rd4453, %rd4451, %rd4452;
	add.s64 	%rd4454, %rd4453, %rd4424;
	shr.u64 	%rd4455, %rd4454, 32;
	and.b64  	%rd4456, %rd4431, 4294967295;
	mul.wide.u32 	%rd4457, %r3936, %r3936;
	add.s64 	%rd4458, %rd4455, %rd4456;
	add.s64 	%rd4459, %rd4458, %rd4457;
	shr.u64 	%rd4460, %rd4459, 32;
	and.b64  	%rd4461, %rd4435, 4294967295;
	mul.wide.u32 	%rd4462, %r3935, %r3936;
	add.s64 	%rd4463, %rd4460, %rd4461;
	add.s64 	%rd4464, %rd4463, %rd4462;
	shr.u64 	%rd4465, %rd4464, 32;
	mul.wide.u32 	%rd4466, %r3934, %r3936;
	add.s64 	%rd4467, %rd4465, %rd4436;
	add.s64 	%rd4468, %rd4467, %rd4466;
	shr.u64 	%rd4469, %rd4468, 32;
	and.b64  	%rd4470, %rd4442, 4294967295;
	add.s64 	%rd4471, %rd4289, %rd4470;
	shr.u64 	%rd4472, %rd4471, 32;
	and.b64  	%rd4473, %rd4446, 4294967295;
	add.s64 	%rd4474, %rd4472, %rd4473;
	add.s64 	%rd4475, %rd4474, %rd4324;
	shr.u64 	%rd4476, %rd4475, 32;
	and.b64  	%rd4477, %rd4450, 4294967295;
	add.s64 	%rd4478, %rd4476, %rd4477;
	add.s64 	%rd4479, %rd4478, %rd4360;
	shr.u64 	%rd4480, %rd4479, 32;
	and.b64  	%rd4481, %rd4454, 4294967295;
	add.s64 	%rd4482, %rd4480, %rd4481;
	add.s64 	%rd4483, %rd4482, %rd4395;
	shr.u64 	%rd4484, %rd4483, 32;
	and.b64  	%rd4485, %rd4459, 4294967295;
	add.s64 	%rd4486, %rd4484, %rd4485;
	add.s64 	%rd4487, %rd4486, %rd4429;
	shr.u64 	%rd4488, %rd4487, 32;
	and.b64  	%rd4489, %rd4464, 4294967295;
	add.s64 	%rd4490, %rd4488, %rd4489;
	add.s64 	%rd4491, %rd4490, %rd4462;
	shr.u64 	%rd4492, %rd4491, 32;
	and.b64  	%rd4493, %rd4468, 4294967295;
	mul.wide.u32 	%rd4494, %r3935, %r3935;
	add.s64 	%rd4495, %rd4492, %rd4493;
	add.s64 	%rd4496, %rd4495, %rd4494;
	shr.u64 	%rd4497, %rd4496, 32;
	mul.wide.u32 	%rd4498, %r3934, %r3935;
	add.s64 	%rd4499, %rd4497, %rd4469;
	add.s64 	%rd4500, %rd4499, %rd4498;
	shr.u64 	%rd4501, %rd4500, 32;
	and.b64  	%rd4502, %rd4475, 4294967295;
	add.s64 	%rd4503, %rd4292, %rd4502;
	shr.u64 	%rd4504, %rd4503, 32;
	and.b64  	%rd4505, %rd4479, 4294967295;
	add.s64 	%rd4506, %rd4504, %rd4505;
	add.s64 	%rd4507, %rd4506, %rd4328;
	shr.u64 	%rd4508, %rd4507, 32;
	and.b64  	%rd4509, %rd4483, 4294967295;
	add.s64 	%rd4510, %rd4508, %rd4509;
	add.s64 	%rd4511, %rd4510, %rd4364;
	shr.u64 	%rd4512, %rd4511, 32;
	and.b64  	%rd4513, %rd4487, 4294967295;
	add.s64 	%rd4514, %rd4512, %rd4513;
	add.s64 	%rd4515, %rd4514, %rd4399;
	shr.u64 	%rd4516, %rd4515, 32;
	and.b64  	%rd4517, %rd4491, 4294967295;
	add.s64 	%rd4518, %rd4516, %rd4517;
	add.s64 	%rd4519, %rd4518, %rd4433;
	shr.u64 	%rd4520, %rd4519, 32;
	and.b64  	%rd4521, %rd4496, 4294967295;
	add.s64 	%rd4522, %rd4520, %rd4521;
	add.s64 	%rd4523, %rd4522, %rd4466;
	shr.u64 	%rd4524, %rd4523, 32;
	and.b64  	%rd4525, %rd4500, 4294967295;
	add.s64 	%rd4526, %rd4524, %rd4525;
	add.s64 	%rd4527, %rd4526, %rd4498;
	shr.u64 	%rd4528, %rd4527, 32;
	mul.wide.u32 	%rd4529, %r3934, %r3934;
	add.s64 	%rd4530, %rd4528, %rd4501;
	add.s64 	%rd4531, %rd4530, %rd4529;
	shr.u64 	%rd4532, %rd4531, 32;
	and.b64  	%rd4533, %rd4507, 4294967295;
	mul.lo.s64 	%rd4534, %rd4533, 977;
	cvt.u32.u64 	%r1882, %rd4534;
	shr.u64 	%rd4535, %rd4534, 32;
	and.b64  	%rd4536, %rd4511, 4294967295;
	mad.lo.s64 	%rd4537, %rd4536, 977, %rd4535;
	shr.u64 	%rd4538, %rd4537, 32;
	and.b64  	%rd4539, %rd4515, 4294967295;
	mad.lo.s64 	%rd4540, %rd4539, 977, %rd4538;
	shr.u64 	%rd4541, %rd4540, 32;
	and.b64  	%rd4542, %rd4519, 4294967295;
	mad.lo.s64 	%rd4543, %rd4542, 977, %rd4541;
	shr.u64 	%rd4544, %rd4543, 32;
	and.b64  	%rd4545, %rd4523, 4294967295;
	mad.lo.s64 	%rd4546, %rd4545, 977, %rd4544;
	shr.u64 	%rd4547, %rd4546, 32;
	and.b64  	%rd4548, %rd4527, 4294967295;
	mad.lo.s64 	%rd4549, %rd4548, 977, %rd4547;
	shr.u64 	%rd4550, %rd4549, 32;
	and.b64  	%rd4551, %rd4531, 4294967295;
	mad.lo.s64 	%rd4552, %rd4551, 977, %rd4550;
	shr.u64 	%rd4553, %rd4552, 32;
	add.s32 	%r3734, %r1881, %r1882;
	setp.lt.u32 	%p242, %r3734, %r1881;
	selp.u64 	%rd4554, 1, 0, %p242;
	and.b64  	%rd4555, %rd4296, 4294967295;
	and.b64  	%rd4556, %rd4537, 4294967295;
	add.s64 	%rd4557, %rd4555, %rd4554;
	add.s64 	%rd4558, %rd4557, %rd4556;
	shr.u64 	%rd4559, %rd4558, 32;
	and.b64  	%rd4560, %rd4333, 4294967295;
	and.b64  	%rd4561, %rd4540, 4294967295;
	add.s64 	%rd4562, %rd4559, %rd4560;
	add.s64 	%rd4563, %rd4562, %rd4561;
	shr.u64 	%rd4564, %rd4563, 32;
	and.b64  	%rd4565, %rd4369, 4294967295;
	and.b64  	%rd4566, %rd4543, 4294967295;
	add.s64 	%rd4567, %rd4564, %rd4565;
	add.s64 	%rd4568, %rd4567, %rd4566;
	shr.u64 	%rd4569, %rd4568, 32;
	and.b64  	%rd4570, %rd4404, 4294967295;
	and.b64  	%rd4571, %rd4546, 4294967295;
	add.s64 	%rd4572, %rd4569, %rd4570;
	add.s64 	%rd4573, %rd4572, %rd4571;
	shr.u64 	%rd4574, %rd4573, 32;
	and.b64  	%rd4575, %rd4438, 4294967295;
	and.b64  	%rd4576, %rd4549, 4294967295;
	add.s64 	%rd4577, %rd4574, %rd4575;
	add.s64 	%rd4578, %rd4577, %rd4576;
	shr.u64 	%rd4579, %rd4578, 32;
	and.b64  	%rd4580, %rd4471, 4294967295;
	and.b64  	%rd4581, %rd4552, 4294967295;
	add.s64 	%rd4582, %rd4579, %rd4580;
	add.s64 	%rd4583, %rd4582, %rd4581;
	shr.u64 	%rd4584, %rd4583, 32;
	and.b64  	%rd4585, %rd4558, 4294967295;
	add.s64 	%rd4586, %rd4585, %rd4533;
	cvt.u32.u64 	%r3735, %rd4586;
	shr.u64 	%rd4587, %rd4586, 32;
	and.b64  	%rd4588, %rd4563, 4294967295;
	add.s64 	%rd4589, %rd4587, %rd4588;
	add.s64 	%rd4590, %rd4589, %rd4536;
	cvt.u32.u64 	%r3736, %rd4590;
	shr.u64 	%rd4591, %rd4590, 32;
	and.b64  	%rd4592, %rd4568, 4294967295;
	add.s64 	%rd4593, %rd4591, %rd4592;
	add.s64 	%rd4594, %rd4593, %rd4539;
	cvt.u32.u64 	%r3737, %rd4594;
	shr.u64 	%rd4595, %rd4594, 32;
	and.b64  	%rd4596, %rd4573, 4294967295;
	add.s64 	%rd4597, %rd4595, %rd4596;
	add.s64 	%rd4598, %rd4597, %rd4542;
	cvt.u32.u64 	%r3738, %rd4598;
	shr.u64 	%rd4599, %rd4598, 32;
	and.b64  	%rd4600, %rd4578, 4294967295;
	add.s64 	%rd4601, %rd4599, %rd4600;
	add.s64 	%rd4602, %rd4601, %rd4545;
	cvt.u32.u64 	%r3739, %rd4602;
	shr.u64 	%rd4603, %rd4602, 32;
	and.b64  	%rd4604, %rd4583, 4294967295;
	add.s64 	%rd4605, %rd4603, %rd4604;
	add.s64 	%rd4606, %rd4605, %rd4548;
	cvt.u32.u64 	%r3740, %rd4606;
	shr.u64 	%rd4607, %rd4606, 32;
	cvt.u32.u64 	%r1883, %rd4607;
	cvt.u32.u64 	%r1884, %rd4584;
	cvt.u32.u64 	%r1885, %rd4503;
	add.s32 	%r1886, %r1884, %r1885;
	cvt.u32.u64 	%r1887, %rd4553;
	cvt.u32.u64 	%r1888, %rd4532;
	mov.b64 	%rd4608, 977;
	cvt.u32.u64 	%r1889, %rd4608;
	mad.lo.s32 	%r1890, %r1888, %r1889, %r1887;
	add.s32 	%r1891, %r1886, %r1890;
	add.s32 	%r1892, %r1883, %r1891;
	cvt.u32.u64 	%r1893, %rd4531;
	add.s32 	%r3741, %r1892, %r1893;
	setp.lt.u32 	%p243, %r3917, %r3741;
	@%p243 bra 	$L__BB0_204;
	setp.gt.u32 	%p244, %r3917, %r3741;
	@%p244 bra 	$L__BB0_205;
	setp.lt.u32 	%p245, %r261, %r3740;
	@%p245 bra 	$L__BB0_204;
	setp.gt.u32 	%p246, %r261, %r3740;
	@%p246 bra 	$L__BB0_205;
	setp.lt.u32 	%p247, %r260, %r3739;
	@%p247 bra 	$L__BB0_204;
	setp.gt.u32 	%p248, %r260, %r3739;
	@%p248 bra 	$L__BB0_205;
	setp.lt.u32 	%p249, %r264, %r3738;
	@%p249 bra 	$L__BB0_204;
	setp.gt.u32 	%p250, %r264, %r3738;
	@%p250 bra 	$L__BB0_205;
	setp.lt.u32 	%p251, %r265, %r3737;
	@%p251 bra 	$L__BB0_204;
	setp.gt.u32 	%p252, %r265, %r3737;
	@%p252 bra 	$L__BB0_205;
	setp.lt.u32 	%p253, %r262, %r3736;
	@%p253 bra 	$L__BB0_204;
	setp.gt.u32 	%p254, %r262, %r3736;
	@%p254 bra 	$L__BB0_205;
	setp.lt.u32 	%p255, %r263, %r3735;
	@%p255 bra 	$L__BB0_204;
	setp.gt.u32 	%p256, %r263, %r3735;
	setp.lt.u32 	%p257, %r3734, %r266;
	or.pred  	%p258, %p256, %p257;
	@%p258 bra 	$L__BB0_205;
$L__BB0_204:
	// begin inline asm
	sub.cc.u32 %r3734, %r3734, %r266; 
	subc.cc.u32 %r3735, %r3735, %r263; 
	subc.cc.u32 %r3736, %r3736, %r262; 
	subc.cc.u32 %r3737, %r3737, %r265; 
	subc.cc.u32 %r3738, %r3738, %r264; 
	subc.cc.u32 %r3739, %r3739, %r260; 
	subc.cc.u32 %r3740, %r3740, %r261; 
	subc.u32    %r3741, %r3741, %r259; 
	
	// end inline asm
$L__BB0_205:
	// begin inline asm
	add.cc.u32 %r1918, %r3734, %r3734; 
	addc.cc.u32 %r1919, %r3735, %r3735; 
	addc.cc.u32 %r1920, %r3736, %r3736; 
	addc.cc.u32 %r1921, %r3737, %r3737; 
	addc.cc.u32 %r1922, %r3738, %r3738; 
	addc.cc.u32 %r1923, %r3739, %r3739; 
	addc.cc.u32 %r1924, %r3740, %r3740; 
	addc.u32    %r1925, %r3741, %r3741; 
	
	// end inline asm
	// begin inline asm
	add.cc.u32 %r1942, %r1918, %r3734; 
	addc.cc.u32 %r1943, %r1919, %r3735; 
	addc.cc.u32 %r1944, %r1920, %r3736; 
	addc.cc.u32 %r1945, %r1921, %r3737; 
	addc.cc.u32 %r1946, %r1922, %r3738; 
	addc.cc.u32 %r1947, %r1923, %r3739; 
	addc.cc.u32 %r1948, %r1924, %r3740; 
	addc.u32    %r1949, %r1925, %r3741; 
	
	// end inline asm
	mul.wide.u32 	%rd4609, %r1942, %r1942;
	cvt.u32.u64 	%r1966, %rd4609;
	shr.u64 	%rd4610, %rd4609, 32;
	mul.wide.u32 	%rd4611, %r1943, %r1942;
	add.s64 	%rd4612, %rd4610, %rd4611;
	shr.u64 	%rd4613, %rd4612, 32;
	mul.wide.u32 	%rd4614, %r1944, %r1942;
	add.s64 	%rd4615, %rd4613, %rd4614;
	shr.u64 	%rd4616, %rd4615, 32;
	mul.wide.u32 	%rd4617, %r1945, %r1942;
	add.s64 	%rd4618, %rd4616, %rd4617;
	shr.u64 	%rd4619, %rd4618, 32;
	mul.wide.u32 	%rd4620, %r1946, %r1942;
	add.s64 	%rd4621, %rd4619, %rd4620;
	shr.u64 	%rd4622, %rd4621, 32;
	mul.wide.u32 	%rd4623, %r1947, %r1942;
	add.s64 	%rd4624, %rd4622, %rd4623;
	shr.u64 	%rd4625, %rd4624, 32;
	mul.wide.u32 	%rd4626, %r1948, %r1942;
	add.s64 	%rd4627, %rd4625, %rd4626;
	shr.u64 	%rd4628, %rd4627, 32;
	mul.wide.u32 	%rd4629, %r1949, %r1942;
	add.s64 	%rd4630, %rd4628, %rd4629;
	shr.u64 	%rd4631, %rd4630, 32;
	and.b64  	%rd4632, %rd4612, 4294967295;
	add.s64 	%rd4633, %rd4611, %rd4632;
	shr.u64 	%rd4634, %rd4633, 32;
	and.b64  	%rd4635, %rd4615, 4294967295;
	mul.wide.u32 	%rd4636, %r1943, %r1943;
	add.s64 	%rd4637, %rd4634, %rd4635;
	add.s64 	%rd4638, %rd4637, %rd4636;
	shr.u64 	%rd4639, %rd4638, 32;
	and.b64  	%rd4640, %rd4618, 4294967295;
	mul.wide.u32 	%rd4641, %r1944, %r1943;
	add.s64 	%rd4642, %rd4639, %rd4640;
	add.s64 	%rd4643, %rd4642, %rd4641;
	shr.u64 	%rd4644, %rd4643, 32;
	and.b64  	%rd4645, %rd4621, 4294967295;
	mul.wide.u32 	%rd4646, %r1945, %r1943;
	add.s64 	%rd4647, %rd4644, %rd4645;
	add.s64 	%rd4648, %rd4647, %rd4646;
	shr.u64 	%rd4649, %rd4648, 32;
	and.b64  	%rd4650, %rd4624, 4294967295;
	mul.wide.u32 	%rd4651, %r1946, %r1943;
	add.s64 	%rd4652, %rd4649, %rd4650;
	add.s64 	%rd4653, %rd4652, %rd4651;
	shr.u64 	%rd4654, %rd4653, 32;
	and.b64  	%rd4655, %rd4627, 4294967295;
	mul.wide.u32 	%rd4656, %r1947, %r1943;
	add.s64 	%rd4657, %rd4654, %rd4655;
	add.s64 	%rd4658, %rd4657, %rd4656;
	shr.u64 	%rd4659, %rd4658, 32;
	and.b64  	%rd4660, %rd4630, 4294967295;
	mul.wide.u32 	%rd4661, %r1948, %r1943;
	add.s64 	%rd4662, %rd4659, %rd4660;
	add.s64 	%rd4663, %rd4662, %rd4661;
	shr.u64 	%rd4664, %rd4663, 32;
	mul.wide.u32 	%rd4665, %r1949, %r1943;
	add.s64 	%rd4666, %rd4664, %rd4631;
	add.s64 	%rd4667, %rd4666, %rd4665;
	shr.u64 	%rd4668, %rd4667, 32;
	and.b64  	%rd4669, %rd4638, 4294967295;
	add.s64 	%rd4670, %rd4614, %rd4669;
	shr.u64 	%rd4671, %rd4670, 32;
	and.b64  	%rd4672, %rd4643, 4294967295;
	add.s64 	%rd4673, %rd4671, %rd4672;
	add.s64 	%rd4674, %rd4673, %rd4641;
	shr.u64 	%rd4675, %rd4674, 32;
	and.b64  	%rd4676, %rd4648, 4294967295;
	mul.wide.u32 	%rd4677, %r1944, %r1944;
	add.s64 	%rd4678, %rd4675, %rd4676;
	add.s64 	%rd4679, %rd4678, %rd4677;
	shr.u64 	%rd4680, %rd4679, 32;
	and.b64  	%rd4681, %rd4653, 4294967295;
	mul.wide.u32 	%rd4682, %r1945, %r1944;
	add.s64 	%rd4683, %rd4680, %rd4681;
	add.s64 	%rd4684, %rd4683, %rd4682;
	shr.u64 	%rd4685, %rd4684, 32;
	and.b64  	%rd4686, %rd4658, 4294967295;
	mul.wide.u32 	%rd4687, %r1946, %r1944;
	add.s64 	%rd4688, %rd4685, %rd4686;
	add.s64 	%rd4689, %rd4688, %rd4687;
	shr.u64 	%rd4690, %rd4689, 32;
	and.b64  	%rd4691, %rd4663, 4294967295;
	mul.wide.u32 	%rd4692, %r1947, %r1944;
	add.s64 	%rd4693, %rd4690, %rd4691;
	add.s64 	%rd4694, %rd4693, %rd4692;
	shr.u64 	%rd4695, %rd4694, 32;
	and.b64  	%rd4696, %rd4667, 4294967295;
	mul.wide.u32 	%rd4697, %r1948, %r1944;
	add.s64 	%rd4698, %rd4695, %rd4696;
	add.s64 	%rd4699, %rd4698, %rd4697;
	shr.u64 	%rd4700, %rd4699, 32;
	mul.wide.u32 	%rd4701, %r1949, %r1944;
	add.s64 	%rd4702, %rd4700, %rd4668;
	add.s64 	%rd4703, %rd4702, %rd4701;
	shr.u64 	%rd4704, %rd4703, 32;
	and.b64  	%rd4705, %rd4674, 4294967295;
	add.s64 	%rd4706, %rd4617, %rd4705;
	shr.u64 	%rd4707, %rd4706, 32;
	and.b64  	%rd4708, %rd4679, 4294967295;
	add.s64 	%rd4709, %rd4707, %rd4708;
	add.s64 	%rd4710, %rd4709, %rd4646;
	shr.u64 	%rd4711, %rd4710, 32;
	and.b64  	%rd4712, %rd4684, 4294967295;
	add.s64 	%rd4713, %rd4711, %rd4712;
	add.s64 	%rd4714, %rd4713, %rd4682;
	shr.u64 	%rd4715, %rd4714, 32;
	and.b64  	%rd4716, %rd4689, 4294967295;
	mul.wide.u32 	%rd4717, %r1945, %r1945;
	add.s64 	%rd4718, %rd4715, %rd4716;
	add.s64 	%rd4719, %rd4718, %rd4717;
	shr.u64 	%rd4720, %rd4719, 32;
	and.b64  	%rd4721, %rd4694, 4294967295;
	mul.wide.u32 	%rd4722, %r1946, %r1945;
	add.s64 	%rd4723, %rd4720, %rd4721;
	add.s64 	%rd4724, %rd4723, %rd4722;
	shr.u64 	%rd4725, %rd4724, 32;
	and.b64  	%rd4726, %rd4699, 4294967295;
	mul.wide.u32 	%rd4727, %r1947, %r1945;
	add.s64 	%rd4728, %rd4725, %rd4726;
	add.s64 	%rd4729, %rd4728, %rd4727;
	shr.u64 	%rd4730, %rd4729, 32;
	and.b64  	%rd4731, %rd4703, 4294967295;
	mul.wide.u32 	%rd4732, %r1948, %r1945;
	add.s64 	%rd4733, %rd4730, %rd4731;
	add.s64 	%rd4734, %rd4733, %rd4732;
	shr.u64 	%rd4735, %rd4734, 32;
	mul.wide.u32 	%rd4736, %r1949, %r1945;
	add.s64 	%rd4737, %rd4735, %rd4704;
	add.s64 	%rd4738, %rd4737, %rd4736;
	shr.u64 	%rd4739, %rd4738, 32;
	and.b64  	%rd4740, %rd4710, 4294967295;
	add.s64 	%rd4741, %rd4620, %rd4740;
	shr.u64 	%rd4742, %rd4741, 32;
	and.b64  	%rd4743, %rd4714, 4294967295;
	add.s64 	%rd4744, %rd4742, %rd4743;
	add.s64 	%rd4745, %rd4744, %rd4651;
	shr.u64 	%rd4746, %rd4745, 32;
	and.b64  	%rd4747, %rd4719, 4294967295;
	add.s64 	%rd4748, %rd4746, %rd4747;
	add.s64 	%rd4749, %rd4748, %rd4687;
	shr.u64 	%rd4750, %rd4749, 32;
	and.b64  	%rd4751, %rd4724, 4294967295;
	add.s64 	%rd4752, %rd4750, %rd4751;
	add.s64 	%rd4753, %rd4752, %rd4722;
	shr.u64 	%rd4754, %rd4753, 32;
	and.b64  	%rd4755, %rd4729, 4294967295;
	mul.wide.u32 	%rd4756, %r1946, %r1946;
	add.s64 	%rd4757, %rd4754, %rd4755;
	add.s64 	%rd4758, %rd4757, %rd4756;
	shr.u64 	%rd4759, %rd4758, 32;
	and.b64  	%rd4760, %rd4734, 4294967295;
	mul.wide.u32 	%rd4761, %r1947, %r1946;
	add.s64 	%rd4762, %rd4759, %rd4760;
	add.s64 	%rd4763, %rd4762, %rd4761;
	shr.u64 	%rd4764, %rd4763, 32;
	and.b64  	%rd4765, %rd4738, 4294967295;
	mul.wide.u32 	%rd4766, %r1948, %r1946;
	add.s64 	%rd4767, %rd4764, %rd4765;
	add.s64 	%rd4768, %rd4767, %rd4766;
	shr.u64 	%rd4769, %rd4768, 32;
	mul.wide.u32 	%rd4770, %r1949, %r1946;
	add.s64 	%rd4771, %rd4769, %rd4739;
	add.s64 	%rd4772, %rd4771, %rd4770;
	shr.u64 	%rd4773, %rd4772, 32;
	and.b64  	%rd4774, %rd4745, 4294967295;
	add.s64 	%rd4775, %rd4623, %rd4774;
	shr.u64 	%rd4776, %rd4775, 32;
	and.b64  	%rd4777, %rd4749, 4294967295;
	add.s64 	%rd4778, %rd4776, %rd4777;
	add.s64 	%rd4779, %rd4778, %rd4656;
	shr.u64 	%rd4780, %rd4779, 32;
	and.b64  	%rd4781, %rd4753, 4294967295;
	add.s64 	%rd4782, %rd4780, %rd4781;
	add.s64 	%rd4783, %rd4782, %rd4692;
	shr.u64 	%rd4784, %rd4783, 32;
	and.b64  	%rd4785, %rd4758, 4294967295;
	add.s64 	%rd4786, %rd4784, %rd4785;
	add.s64 	%rd4787, %rd4786, %rd4727;
	shr.u64 	%rd4788, %rd4787, 32;
	and.b64  	%rd4789, %rd4763, 4294967295;
	add.s64 	%rd4790, %rd4788, %rd4789;
	add.s64 	%rd4791, %rd4790, %rd4761;
	shr.u64 	%rd4792, %rd4791, 32;
	and.b64  	%rd4793, %rd4768, 4294967295;
	mul.wide.u32 	%rd4794, %r1947, %r1947;
	add.s64 	%rd4795, %rd4792, %rd4793;
	add.s64 	%rd4796, %rd4795, %rd4794;
	shr.u64 	%rd4797, %rd4796, 32;
	and.b64  	%rd4798, %rd4772, 4294967295;
	mul.wide.u32 	%rd4799, %r1948, %r1947;
	add.s64 	%rd4800, %rd4797, %rd4798;
	add.s64 	%rd4801, %rd4800, %rd4799;
	shr.u64 	%rd4802, %rd4801, 32;
	mul.wide.u32 	%rd4803, %r1949, %r1947;
	add.s64 	%rd4804, %rd4802, %rd4773;
	add.s64 	%rd4805, %rd4804, %rd4803;
	shr.u64 	%rd4806, %rd4805, 32;
	and.b64  	%rd4807, %rd4779, 4294967295;
	add.s64 	%rd4808, %rd4626, %rd4807;
	shr.u64 	%rd4809, %rd4808, 32;
	and.b64  	%rd4810, %rd4783, 4294967295;
	add.s64 	%rd4811, %rd4809, %rd4810;
	add.s64 	%rd4812, %rd4811, %rd4661;
	shr.u64 	%rd4813, %rd4812, 32;
	and.b64  	%rd4814, %rd4787, 4294967295;
	add.s64 	%rd4815, %rd4813, %rd4814;
	add.s64 	%rd4816, %rd4815, %rd4697;
	shr.u64 	%rd4817, %rd4816, 32;
	and.b64  	%rd4818, %rd4791, 4294967295;
	add.s64 	%rd4819, %rd4817, %rd4818;
	add.s64 	%rd4820, %rd4819, %rd4732;
	shr.u64 	%rd4821, %rd4820, 32;
	and.b64  	%rd4822, %rd4796, 4294967295;
	add.s64 	%rd4823, %rd4821, %rd4822;
	add.s64 	%rd4824, %rd4823, %rd4766;
	shr.u64 	%rd4825, %rd4824, 32;
	and.b64  	%rd4826, %rd4801, 4294967295;
	add.s64 	%rd4827, %rd4825, %rd4826;
	add.s64 	%rd4828, %rd4827, %rd4799;
	shr.u64 	%rd4829, %rd4828, 32;
	and.b64  	%rd4830, %rd4805, 4294967295;
	mul.wide.u32 	%rd4831, %r1948, %r1948;
	add.s64 	%rd4832, %rd4829, %rd4830;
	add.s64 	%rd4833, %rd4832, %rd4831;
	shr.u64 	%rd4834, %rd4833, 32;
	mul.wide.u32 	%rd4835, %r1949, %r1948;
	add.s64 	%rd4836, %rd4834, %rd4806;
	add.s64 	%rd4837, %rd4836, %rd4835;
	shr.u64 	%rd4838, %rd4837, 32;
	and.b64  	%rd4839, %rd4812, 4294967295;
	add.s64 	%rd4840, %rd4629, %rd4839;
	shr.u64 	%rd4841, %rd4840, 32;
	and.b64  	%rd4842, %rd4816, 4294967295;
	add.s64 	%rd4843, %rd4841, %rd4842;
	add.s64 	%rd4844, %rd4843, %rd4665;
	shr.u64 	%rd4845, %rd4844, 32;
	and.b64  	%rd4846, %rd4820, 4294967295;
	add.s64 	%rd4847, %rd4845, %rd4846;
	add.s64 	%rd4848, %rd4847, %rd4701;
	shr.u64 	%rd4849, %rd4848, 32;
	and.b64  	%rd4850, %rd4824, 4294967295;
	add.s64 	%rd4851, %rd4849, %rd4850;
	add.s64 	%rd4852, %rd4851, %rd4736;
	shr.u64 	%rd4853, %rd4852, 32;
	and.b64  	%rd4854, %rd4828, 4294967295;
	add.s64 	%rd4855, %rd4853, %rd4854;
	add.s64 	%rd4856, %rd4855, %rd4770;
	shr.u64 	%rd4857, %rd4856, 32;
	and.b64  	%rd4858, %rd4833, 4294967295;
	add.s64 	%rd4859, %rd4857, %rd4858;
	add.s64 	%rd4860, %rd4859, %rd4803;
	shr.u64 	%rd4861, %rd4860, 32;
	and.b64  	%rd4862, %rd4837, 4294967295;
	add.s64 	%rd4863, %rd4861, %rd4862;
	add.s64 	%rd4864, %rd4863, %rd4835;
	shr.u64 	%rd4865, %rd4864, 32;
	mul.wide.u32 	%rd4866, %r1949, %r1949;
	add.s64 	%rd4867, %rd4865, %rd4838;
	add.s64 	%rd4868, %rd4867, %rd4866;
	shr.u64 	%rd4869, %rd4868, 32;
	and.b64  	%rd4870, %rd4844, 4294967295;
	mul.lo.s64 	%rd4871, %rd4870, 977;
	cvt.u32.u64 	%r1967, %rd4871;
	shr.u64 	%rd4872, %rd4871, 32;
	and.b64  	%rd4873, %rd4848, 4294967295;
	mad.lo.s64 	%rd4874, %rd4873, 977, %rd4872;
	shr.u64 	%rd4875, %rd4874, 32;
	and.b64  	%rd4876, %rd4852, 4294967295;
	mad.lo.s64 	%rd4877, %rd4876, 977, %rd4875;
	shr.u64 	%rd4878, %rd4877, 32;
	and.b64  	%rd4879, %rd4856, 4294967295;
	mad.lo.s64 	%rd4880, %rd4879, 977, %rd4878;
	shr.u64 	%rd4881, %rd4880, 32;
	and.b64  	%rd4882, %rd4860, 4294967295;
	mad.lo.s64 	%rd4883, %rd4882, 977, %rd4881;
	shr.u64 	%rd4884, %rd4883, 32;
	and.b64  	%rd4885, %rd4864, 4294967295;
	mad.lo.s64 	%rd4886, %rd4885, 977, %rd4884;
	shr.u64 	%rd4887, %rd4886, 32;
	and.b64  	%rd4888, %rd4868, 4294967295;
	mad.lo.s64 	%rd4889, %rd4888, 977, %rd4887;
	shr.u64 	%rd4890, %rd4889, 32;
	add.s32 	%r3742, %r1966, %r1967;
	setp.lt.u32 	%p259, %r3742, %r1966;
	selp.u64 	%rd4891, 1, 0, %p259;
	and.b64  	%rd4892, %rd4633, 4294967295;
	and.b64  	%rd4893, %rd4874, 4294967295;
	add.s64 	%rd4894, %rd4892, %rd4891;
	add.s64 	%rd4895, %rd4894, %rd4893;
	shr.u64 	%rd4896, %rd4895, 32;
	and.b64  	%rd4897, %rd4670, 4294967295;
	and.b64  	%rd4898, %rd4877, 4294967295;
	add.s64 	%rd4899, %rd4896, %rd4897;
	add.s64 	%rd4900, %rd4899, %rd4898;
	shr.u64 	%rd4901, %rd4900, 32;
	and.b64  	%rd4902, %rd4706, 4294967295;
	and.b64  	%rd4903, %rd4880, 4294967295;
	add.s64 	%rd4904, %rd4901, %rd4902;
	add.s64 	%rd4905, %rd4904, %rd4903;
	shr.u64 	%rd4906, %rd4905, 32;
	and.b64  	%rd4907, %rd4741, 4294967295;
	and.b64  	%rd4908, %rd4883, 4294967295;
	add.s64 	%rd4909, %rd4906, %rd4907;
	add.s64 	%rd4910, %rd4909, %rd4908;
	shr.u64 	%rd4911, %rd4910, 32;
	and.b64  	%rd4912, %rd4775, 4294967295;
	and.b64  	%rd4913, %rd4886, 4294967295;
	add.s64 	%rd4914, %rd4911, %rd4912;
	add.s64 	%rd4915, %rd4914, %rd4913;
	shr.u64 	%rd4916, %rd4915, 32;
	and.b64  	%rd4917, %rd4808, 4294967295;
	and.b64  	%rd4918, %rd4889, 4294967295;
	add.s64 	%rd4919, %rd4916, %rd4917;
	add.s64 	%rd4920, %rd4919, %rd4918;
	shr.u64 	%rd4921, %rd4920, 32;
	and.b64  	%rd4922, %rd4895, 4294967295;
	add.s64 	%rd4923, %rd4922, %rd4870;
	cvt.u32.u64 	%r3743, %rd4923;
	shr.u64 	%rd4924, %rd4923, 32;
	and.b64  	%rd4925, %rd4900, 4294967295;
	add.s64 	%rd4926, %rd4924, %rd4925;
	add.s64 	%rd4927, %rd4926, %rd4873;
	cvt.u32.u64 	%r3744, %rd4927;
	shr.u64 	%rd4928, %rd4927, 32;
	and.b64  	%rd4929, %rd4905, 4294967295;
	add.s64 	%rd4930, %rd4928, %rd4929;
	add.s64 	%rd4931, %rd4930, %rd4876;
	cvt.u32.u64 	%r3745, %rd4931;
	shr.u64 	%rd4932, %rd4931, 32;
	and.b64  	%rd4933, %rd4910, 4294967295;
	add.s64 	%rd4934, %rd4932, %rd4933;
	add.s64 	%rd4935, %rd4934, %rd4879;
	cvt.u32.u64 	%r3746, %rd4935;
	shr.u64 	%rd4936, %rd4935, 32;
	and.b64  	%rd4937, %rd4915, 4294967295;
	add.s64 	%rd4938, %rd4936, %rd4937;
	add.s64 	%rd4939, %rd4938, %rd4882;
	cvt.u32.u64 	%r3747, %rd4939;
	shr.u64 	%rd4940, %rd4939, 32;
	and.b64  	%rd4941, %rd4920, 4294967295;
	add.s64 	%rd4942, %rd4940, %rd4941;
	add.s64 	%rd4943, %rd4942, %rd4885;
	cvt.u32.u64 	%r3748, %rd4943;
	shr.u64 	%rd4944, %rd4943, 32;
	cvt.u32.u64 	%r1968, %rd4944;
	cvt.u32.u64 	%r1969, %rd4921;
	cvt.u32.u64 	%r1970, %rd4840;
	add.s32 	%r1971, %r1969, %r1970;
	cvt.u32.u64 	%r1972, %rd4890;
	cvt.u32.u64 	%r1973, %rd4869;
	mov.b64 	%rd4945, 977;
	cvt.u32.u64 	%r1974, %rd4945;
	mad.lo.s32 	%r1975, %r1973, %r1974, %r1972;
	add.s32 	%r1976, %r1971, %r1975;
	add.s32 	%r1977, %r1968, %r1976;
	cvt.u32.u64 	%r1978, %rd4868;
	add.s32 	%r3749, %r1977, %r1978;
	setp.lt.u32 	%p260, %r3917, %r3749;
	@%p260 bra 	$L__BB0_219;
	setp.gt.u32 	%p261, %r3917, %r3749;
	@%p261 bra 	$L__BB0_220;
	setp.lt.u32 	%p262, %r261, %r3748;
	@%p262 bra 	$L__BB0_219;
	setp.gt.u32 	%p263, %r261, %r3748;
	@%p263 bra 	$L__BB0_220;
	setp.lt.u32 	%p264, %r260, %r3747;
	@%p264 bra 	$L__BB0_219;
	setp.gt.u32 	%p265, %r260, %r3747;
	@%p265 bra 	$L__BB0_220;
	setp.lt.u32 	%p266, %r264, %r3746;
	@%p266 bra 	$L__BB0_219;
	setp.gt.u32 	%p267, %r264, %r3746;
	@%p267 bra 	$L__BB0_220;
	setp.lt.u32 	%p268, %r265, %r3745;
	@%p268 bra 	$L__BB0_219;
	setp.gt.u32 	%p269, %r265, %r3745;
	@%p269 bra 	$L__BB0_220;
	setp.lt.u32 	%p270, %r262, %r3744;
	@%p270 bra 	$L__BB0_219;
	setp.gt.u32 	%p271, %r262, %r3744;
	@%p271 bra 	$L__BB0_220;
	setp.lt.u32 	%p272, %r263, %r3743;
	@%p272 bra 	$L__BB0_219;
	setp.gt.u32 	%p273, %r263, %r3743;
	setp.lt.u32 	%p274, %r3742, %r266;
	or.pred  	%p275, %p273, %p274;
	@%p275 bra 	$L__BB0_220;
$L__BB0_219:
	// begin inline asm
	sub.cc.u32 %r3742, %r3742, %r266; 
	subc.cc.u32 %r3743, %r3743, %r263; 
	subc.cc.u32 %r3744, %r3744, %r262; 
	subc.cc.u32 %r3745, %r3745, %r265; 
	subc.cc.u32 %r3746, %r3746, %r264; 
	subc.cc.u32 %r3747, %r3747, %r260; 
	subc.cc.u32 %r3748, %r3748, %r261; 
	subc.u32    %r3749, %r3749, %r259; 
	
	// end inline asm
$L__BB0_220:
	// begin inline asm
	add.cc.u32 %r2003, %r1748, %r1748; 
	addc.cc.u32 %r2004, %r1749, %r1749; 
	addc.cc.u32 %r2005, %r1750, %r1750; 
	addc.cc.u32 %r2006, %r1751, %r1751; 
	addc.cc.u32 %r2007, %r1752, %r1752; 
	addc.cc.u32 %r2008, %r1753, %r1753; 
	addc.cc.u32 %r2009, %r1754, %r1754; 
	addc.u32    %r2010, %r1755, %r1755; 
	
	// end inline asm
	setp.gt.u32 	%p276, %r3749, %r2010;
	@%p276 bra 	$L__BB0_221;
	bra.uni 	$L__BB0_234;
$L__BB0_221:
	// begin inline asm
	sub.cc.u32 %r3941, %r3742, %r2003; 
	subc.cc.u32 %r3940, %r3743, %r2004; 
	subc.cc.u32 %r3939, %r3744, %r2005; 
	subc.cc.u32 %r3938, %r3745, %r2006; 
	subc.cc.u32 %r3937, %r3746, %r2007; 
	subc.cc.u32 %r3936, %r3747, %r2008; 
	subc.cc.u32 %r3935, %r3748, %r2009; 
	subc.u32    %r3934, %r3749, %r2010; 
	
	// end inline asm
	bra.uni 	$L__BB0_236;
$L__BB0_222:
	setp.gt.u32 	%p278, %r3748, %r2009;
	@%p278 bra 	$L__BB0_221;
	setp.lt.u32 	%p279, %r3748, %r2009;
	@%p279 bra 	$L__BB0_235;
	setp.gt.u32 	%p280, %r3747, %r2008;
	@%p280 bra 	$L__BB0_221;
	setp.lt.u32 	%p281, %r3747, %r2008;
	@%p281 bra 	$L__BB0_235;
	setp.gt.u32 	%p282, %r3746, %r2007;
	@%p282 bra 	$L__BB0_221;
	setp.lt.u32 	%p283, %r3746, %r2007;
	@%p283 bra 	$L__BB0_235;
	setp.gt.u32 	%p284, %r3745, %r2006;
	@%p284 bra 	$L__BB0_221;
	setp.lt.u32 	%p285, %r3745, %r2006;
	@%p285 bra 	$L__BB0_235;
	setp.gt.u32 	%p286, %r3744, %r2005;
	@%p286 bra 	$L__BB0_221;
	setp.lt.u32 	%p287, %r3744, %r2005;
	@%p287 bra 	$L__BB0_235;
	setp.gt.u32 	%p288, %r3743, %r2004;
	@%p288 bra 	$L__BB0_221;
	setp.lt.u32 	%p289, %r3743, %r2004;
	setp.lt.u32 	%p290, %r3742, %r2003;
	or.pred  	%p291, %p289, %p290;
	@%p291 bra 	$L__BB0_235;
	bra.uni 	$L__BB0_221;
$L__BB0_234:
	setp.ge.u32 	%p277, %r3749, %r2010;
	@%p277 bra 	$L__BB0_222;
$L__BB0_235:
	// begin inline asm
	add.cc.u32 %r2027, %r3742, %r266; 
	addc.cc.u32 %r2028, %r3743, %r263; 
	addc.cc.u32 %r2029, %r3744, %r262; 
	addc.cc.u32 %r2030, %r3745, %r265; 
	addc.cc.u32 %r2031, %r3746, %r264; 
	addc.cc.u32 %r2032, %r3747, %r260; 
	addc.cc.u32 %r2033, %r3748, %r261; 
	addc.u32    %r2034, %r3749, %r259; 
	
	// end inline asm
	// begin inline asm
	sub.cc.u32 %r3941, %r2027, %r2003; 
	subc.cc.u32 %r3940, %r2028, %r2004; 
	subc.cc.u32 %r3939, %r2029, %r2005; 
	subc.cc.u32 %r3938, %r2030, %r2006; 
	subc.cc.u32 %r3937, %r2031, %r2007; 
	subc.cc.u32 %r3936, %r2032, %r2008; 
	subc.cc.u32 %r3935, %r2033, %r2009; 
	subc.u32    %r3934, %r2034, %r2010; 
	
	// end inline asm
$L__BB0_236:
	setp.gt.u32 	%p292, %r1755, %r3934;
	@%p292 bra 	$L__BB0_237;
	bra.uni 	$L__BB0_250;
$L__BB0_237:
	// begin inline asm
	sub.cc.u32 %r3758, %r1748, %r3941; 
	subc.cc.u32 %r3759, %r1749, %r3940; 
	subc.cc.u32 %r3760, %r1750, %r3939; 
	subc.cc.u32 %r3761, %r1751, %r3938; 
	subc.cc.u32 %r3762, %r1752, %r3937; 
	subc.cc.u32 %r3763, %r1753, %r3936; 
	subc.cc.u32 %r3764, %r1754, %r3935; 
	subc.u32    %r3765, %r1755, %r3934; 
	
	// end inline asm
	bra.uni 	$L__BB0_252;
$L__BB0_238:
	setp.gt.u32 	%p294, %r1754, %r3935;
	@%p294 bra 	$L__BB0_237;
	setp.lt.u32 	%p295, %r1754, %r3935;
	@%p295 bra 	$L__BB0_251;
	setp.gt.u32 	%p296, %r1753, %r3936;
	@%p296 bra 	$L__BB0_237;
	setp.lt.u32 	%p297, %r1753, %r3936;
	@%p297 bra 	$L__BB0_251;
	setp.gt.u32 	%p298, %r1752, %r3937;
	@%p298 bra 	$L__BB0_237;
	setp.lt.u32 	%p299, %r1752, %r3937;
	@%p299 bra 	$L__BB0_251;
	setp.gt.u32 	%p300, %r1751, %r3938;
	@%p300 bra 	$L__BB0_237;
	setp.lt.u32 	%p301, %r1751, %r3938;
	@%p301 bra 	$L__BB0_251;
	setp.gt.u32 	%p302, %r1750, %r3939;
	@%p302 bra 	$L__BB0_237;
	setp.lt.u32 	%p303, %r1750, %r3939;
	@%p303 bra 	$L__BB0_251;
	setp.gt.u32 	%p304, %r1749, %r3940;
	@%p304 bra 	$L__BB0_237;
	setp.lt.u32 	%p305, %r1749, %r3940;
	setp.lt.u32 	%p306, %r1748, %r3941;
	or.pred  	%p307, %p305, %p306;
	@%p307 bra 	$L__BB0_251;
	bra.uni 	$L__BB0_237;
$L__BB0_250:
	setp.ge.u32 	%p293, %r1755, %r3934;
	@%p293 bra 	$L__BB0_238;
$L__BB0_251:
	// begin inline asm
	add.cc.u32 %r2099, %r1748, %r266; 
	addc.cc.u32 %r2100, %r1749, %r263; 
	addc.cc.u32 %r2101, %r1750, %r262; 
	addc.cc.u32 %r2102, %r1751, %r265; 
	addc.cc.u32 %r2103, %r1752, %r264; 
	addc.cc.u32 %r2104, %r1753, %r260; 
	addc.cc.u32 %r2105, %r1754, %r261; 
	addc.u32    %r2106, %r1755, %r259; 
	
	// end inline asm
	// begin inline asm
	sub.cc.u32 %r3758, %r2099, %r3941; 
	subc.cc.u32 %r3759, %r2100, %r3940; 
	subc.cc.u32 %r3760, %r2101, %r3939; 
	subc.cc.u32 %r3761, %r2102, %r3938; 
	subc.cc.u32 %r3762, %r2103, %r3937; 
	subc.cc.u32 %r3763, %r2104, %r3936; 
	subc.cc.u32 %r3764, %r2105, %r3935; 
	subc.u32    %r3765, %r2106, %r3934; 
	
	// end inline asm
$L__BB0_252:
	mul.wide.u32 	%rd4946, %r1942, %r3758;
	cvt.u32.u64 	%r2171, %rd4946;
	shr.u64 	%rd4947, %rd4946, 32;
	mul.wide.u32 	%rd4948, %r1943, %r3758;
	add.s64 	%rd4949, %rd4947, %rd4948;
	shr.u64 	%rd4950, %rd4949, 32;
	mul.wide.u32 	%rd4951, %r1944, %r3758;
	add.s64 	%rd4952, %rd4950, %rd4951;
	shr.u64 	%rd4953, %rd4952, 32;
	mul.wide.u32 	%rd4954, %r1945, %r3758;
	add.s64 	%rd4955, %rd4953, %rd4954;
	shr.u64 	%rd4956, %rd4955, 32;
	mul.wide.u32 	%rd4957, %r1946, %r3758;
	add.s64 	%rd4958, %rd4956, %rd4957;
	shr.u64 	%rd4959, %rd4958, 32;
	mul.wide.u32 	%rd4960, %r1947, %r3758;
	add.s64 	%rd4961, %rd4959, %rd4960;
	shr.u64 	%rd4962, %rd4961, 32;
	mul.wide.u32 	%rd4963, %r1948, %r3758;
	add.s64 	%rd4964, %rd4962, %rd4963;
	shr.u64 	%rd4965, %rd4964, 32;
	mul.wide.u32 	%rd4966, %r1949, %r3758;
	add.s64 	%rd4967, %rd4965, %rd4966;
	shr.u64 	%rd4968, %rd4967, 32;
	and.b64  	%rd4969, %rd4949, 4294967295;
	mul.wide.u32 	%rd4970, %r1942, %r3759;
	add.s64 	%rd4971, %rd4970, %rd4969;
	shr.u64 	%rd4972, %rd4971, 32;
	and.b64  	%rd4973, %rd4952, 4294967295;
	mul.wide.u32 	%rd4974, %r1943, %r3759;
	add.s64 	%rd4975, %rd4972, %rd4973;
	add.s64 	%rd4976, %rd4975, %rd4974;
	shr.u64 	%rd4977, %rd4976, 32;
	and.b64  	%rd4978, %rd4955, 4294967295;
	mul.wide.u32 	%rd4979, %r1944, %r3759;
	add.s64 	%rd4980, %rd4977, %rd4978;
	add.s64 	%rd4981, %rd4980, %rd4979;
	shr.u64 	%rd4982, %rd4981, 32;
	and.b64  	%rd4983, %rd4958, 4294967295;
	mul.wide.u32 	%rd4984, %r1945, %r3759;
	add.s64 	%rd4985, %rd4982, %rd4983;
	add.s64 	%rd4986, %rd4985, %rd4984;
	shr.u64 	%rd4987, %rd4986, 32;
	and.b64  	%rd4988, %rd4961, 4294967295;
	mul.wide.u32 	%rd4989, %r1946, %r3759;
	add.s64 	%rd4990, %rd4987, %rd4988;
	add.s64 	%rd4991, %rd4990, %rd4989;
	shr.u64 	%rd4992, %rd4991, 32;
	and.b64  	%rd4993, %rd4964, 4294967295;
	mul.wide.u32 	%rd4994, %r1947, %r3759;
	add.s64 	%rd4995, %rd4992, %rd4993;
	add.s64 	%rd4996, %rd4995, %rd4994;
	shr.u64 	%rd4997, %rd4996, 32;
	and.b64  	%rd4998, %rd4967, 4294967295;
	mul.wide.u32 	%rd4999, %r1948, %r3759;
	add.s64 	%rd5000, %rd4997, %rd4998;
	add.s64 	%rd5001, %rd5000, %rd4999;
	shr.u64 	%rd5002, %rd5001, 32;
	mul.wide.u32 	%rd5003, %r1949, %r3759;
	add.s64 	%rd5004, %rd5002, %rd4968;
	add.s64 	%rd5005, %rd5004, %rd5003;
	shr.u64 	%rd5006, %rd5005, 32;
	and.b64  	%rd5007, %rd4976, 4294967295;
	mul.wide.u32 	%rd5008, %r1942, %r3760;
	add.s64 	%rd5009, %rd5008, %rd5007;
	shr.u64 	%rd5010, %rd5009, 32;
	and.b64  	%rd5011, %rd4981, 4294967295;
	mul.wide.u32 	%rd5012, %r1943, %r3760;
	add.s64 	%rd5013, %rd5010, %rd5011;
	add.s64 	%rd5014, %rd5013, %rd5012;
	shr.u64 	%rd5015, %rd5014, 32;
	and.b64  	%rd5016, %rd4986, 4294967295;
	mul.wide.u32 	%rd5017, %r1944, %r3760;
	add.s64 	%rd5018, %rd5015, %rd5016;
	add.s64 	%rd5019, %rd5018, %rd5017;
	shr.u64 	%rd5020, %rd5019, 32;
	and.b64  	%rd5021, %rd4991, 4294967295;
	mul.wide.u32 	%rd5022, %r1945, %r3760;
	add.s64 	%rd5023, %rd5020, %rd5021;
	add.s64 	%rd5024, %rd5023, %rd5022;
	shr.u64 	%rd5025, %rd5024, 32;
	and.b64  	%rd5026, %rd4996, 4294967295;
	mul.wide.u32 	%rd5027, %r1946, %r3760;
	add.s64 	%rd5028, %rd5025, %rd5026;
	add.s64 	%rd5029, %rd5028, %rd5027;
	shr.u64 	%rd5030, %rd5029, 32;
	and.b64  	%rd5031, %rd5001, 4294967295;
	mul.wide.u32 	%rd5032, %r1947, %r3760;
	add.s64 	%rd5033, %rd5030, %rd5031;
	add.s64 	%rd5034, %rd5033, %rd5032;
	shr.u64 	%rd5035, %rd5034, 32;
	and.b64  	%rd5036, %rd5005, 4294967295;
	mul.wide.u32 	%rd5037, %r1948, %r3760;
	add.s64 	%rd5038, %rd5035, %rd5036;
	add.s64 	%rd5039, %rd5038, %rd5037;
	shr.u64 	%rd5040, %rd5039, 32;
	mul.wide.u32 	%rd5041, %r1949, %r3760;
	add.s64 	%rd5042, %rd5040, %rd5006;
	add.s64 	%rd5043, %rd5042, %rd5041;
	shr.u64 	%rd5044, %rd5043, 32;
	and.b64  	%rd5045, %rd5014, 4294967295;
	mul.wide.u32 	%rd5046, %r1942, %r3761;
	add.s64 	%rd5047, %rd5046, %rd5045;
	shr.u64 	%rd5048, %rd5047, 32;
	and.b64  	%rd5049, %rd5019, 4294967295;
	mul.wide.u32 	%rd5050, %r1943, %r3761;
	add.s64 	%rd5051, %rd5048, %rd5049;
	add.s64 	%rd5052, %rd5051, %rd5050;
	shr.u64 	%rd5053, %rd5052, 32;
	and.b64  	%rd5054, %rd5024, 4294967295;
	mul.wide.u32 	%rd5055, %r1944, %r3761;
	add.s64 	%rd5056, %rd5053, %rd5054;
	add.s64 	%rd5057, %rd5056, %rd5055;
	shr.u64 	%rd5058, %rd5057, 32;
	and.b64  	%rd5059, %rd5029, 4294967295;
	mul.wide.u32 	%rd5060, %r1945, %r3761;
	add.s64 	%rd5061, %rd5058, %rd5059;
	add.s64 	%rd5062, %rd5061, %rd5060;
	shr.u64 	%rd5063, %rd5062, 32;
	and.b64  	%rd5064, %rd5034, 4294967295;
	mul.wide.u32 	%rd5065, %r1946, %r3761;
	add.s64 	%rd5066, %rd5063, %rd5064;
	add.s64 	%rd5067, %rd5066, %rd5065;
	shr.u64 	%rd5068, %rd5067, 32;
	and.b64  	%rd5069, %rd5039, 4294967295;
	mul.wide.u32 	%rd5070, %r1947, %r3761;
	add.s64 	%rd5071, %rd5068, %rd5069;
	add.s64 	%rd5072, %rd5071, %rd5070;
	shr.u64 	%rd5073, %rd5072, 32;
	and.b64  	%rd5074, %rd5043, 4294967295;
	mul.wide.u32 	%rd5075, %r1948, %r3761;
	add.s64 	%rd5076, %rd5073, %rd5074;
	add.s64 	%rd5077, %rd5076, %rd5075;
	shr.u64 	%rd5078, %rd5077, 32;
	mul.wide.u32 	%rd5079, %r1949, %r3761;
	add.s64 	%rd5080, %rd5078, %rd5044;
	add.s64 	%rd5081, %rd5080, %rd5079;
	shr.u64 	%rd5082, %rd5081, 32;
	and.b64  	%rd5083, %rd5052, 4294967295;
	mul.wide.u32 	%rd5084, %r1942, %r3762;
	add.s64 	%rd5085, %rd5084, %rd5083;
	shr.u64 	%rd5086, %rd5085, 32;
	and.b64  	%rd5087, %rd5057, 4294967295;
	mul.wide.u32 	%rd5088, %r1943, %r3762;
	add.s64 	%rd5089, %rd5086, %rd5087;
	add.s64 	%rd5090, %rd5089, %rd5088;
	shr.u64 	%rd5091, %rd5090, 32;
	and.b64  	%rd5092, %rd5062, 4294967295;
	mul.wide.u32 	%rd5093, %r1944, %r3762;
	add.s64 	%rd5094, %rd5091, %rd5092;
	add.s64 	%rd5095, %rd5094, %rd5093;
	shr.u64 	%rd5096, %rd5095, 32;
	and.b64  	%rd5097, %rd5067, 4294967295;
	mul.wide.u32 	%rd5098, %r1945, %r3762;
	add.s64 	%rd5099, %rd5096, %rd5097;
	add.s64 	%rd5100, %rd5099, %rd5098;
	shr.u64 	%rd5101, %rd5100, 32;
	and.b64  	%rd5102, %rd5072, 4294967295;
	mul.wide.u32 	%rd5103, %r1946, %r3762;
	add.s64 	%rd5104, %rd5101, %rd5102;
	add.s64 	%rd5105, %rd5104, %rd5103;
	shr.u64 	%rd5106, %rd5105, 32;
	and.b64  	%rd5107, %rd5077, 4294967295;
	mul.wide.u32 	%rd5108, %r1947, %r3762;
	add.s64 	%rd5109, %rd5106, %rd5107;
	add.s64 	%rd5110, %rd5109, %rd5108;
	shr.u64 	%rd5111, %rd5110, 32;
	and.b64  	%rd5112, %rd5081, 4294967295;
	mul.wide.u32 	%rd5113, %r1948, %r3762;
	add.s64 	%rd5114, %rd5111, %rd5112;
	add.s64 	%rd5115, %rd5114, %rd5113;
	shr.u64 	%rd5116, %rd5115, 32;
	mul.wide.u32 	%rd5117, %r1949, %r3762;
	add.s64 	%rd5118, %rd5116, %rd5082;
	add.s64 	%rd5119, %rd5118, %rd5117;
	shr.u64 	%rd5120, %rd5119, 32;
	and.b64  	%rd5121, %rd5090, 4294967295;
	mul.wide.u32 	%rd5122, %r1942, %r3763;
	add.s64 	%rd5123, %rd5122, %rd5121;
	shr.u64 	%rd5124, %rd5123, 32;
	and.b64  	%rd5125, %rd5095, 4294967295;
	mul.wide.u32 	%rd5126, %r1943, %r3763;
	add.s64 	%rd5127, %rd5124, %rd5125;
	add.s64 	%rd5128, %rd5127, %rd5126;
	shr.u64 	%rd5129, %rd5128, 32;
	and.b64  	%rd5130, %rd5100, 4294967295;
	mul.wide.u32 	%rd5131, %r1944, %r3763;
	add.s64 	%rd5132, %rd5129, %rd5130;
	add.s64 	%rd5133, %rd5132, %rd5131;
	shr.u64 	%rd5134, %rd5133, 32;
	and.b64  	%rd5135, %rd5105, 4294967295;
	mul.wide.u32 	%rd5136, %r1945, %r3763;
	add.s64 	%rd5137, %rd5134, %rd5135;
	add.s64 	%rd5138, %rd5137, %rd5136;
	shr.u64 	%rd5139, %rd5138, 32;
	and.b64  	%rd5140, %rd5110, 4294967295;
	mul.wide.u32 	%rd5141, %r1946, %r3763;
	add.s64 	%rd5142, %rd5139, %rd5140;
	add.s64 	%rd5143, %rd5142, %rd5141;
	shr.u64 	%rd5144, %rd5143, 32;
	and.b64  	%rd5145, %rd5115, 4294967295;
	mul.wide.u32 	%rd5146, %r1947, %r3763;
	add.s64 	%rd5147, %rd5144, %rd5145;
	add.s64 	%rd5148, %rd5147, %rd5146;
	shr.u64 	%rd5149, %rd5148, 32;
	and.b64  	%rd5150, %rd5119, 4294967295;
	mul.wide.u32 	%rd5151, %r1948, %r3763;
	add.s64 	%rd5152, %rd5149, %rd5150;
	add.s64 	%rd5153, %rd5152, %rd5151;
	shr.u64 	%rd5154, %rd5153, 32;
	mul.wide.u32 	%rd5155, %r1949, %r3763;
	add.s64 	%rd5156, %rd5154, %rd5120;
	add.s64 	%rd5157, %rd5156, %rd5155;
	shr.u64 	%rd5158, %rd5157, 32;
	and.b64  	%rd5159, %rd5128, 4294967295;
	mul.wide.u32 	%rd5160, %r1942, %r3764;
	add.s64 	%rd5161, %rd5160, %rd5159;
	shr.u64 	%rd5162, %rd5161, 32;
	and.b64  	%rd5163, %rd5133, 4294967295;
	mul.wide.u32 	%rd5164, %r1943, %r3764;
	add.s64 	%rd5165, %rd5162, %rd5163;
	add.s64 	%rd5166, %rd5165, %rd5164;
	shr.u64 	%rd5167, %rd5166, 32;
	and.b64  	%rd5168, %rd5138, 4294967295;
	mul.wide.u32 	%rd5169, %r1944, %r3764;
	add.s64 	%rd5170, %rd5167, %rd5168;
	add.s64 	%rd5171, %rd5170, %rd5169;
	shr.u64 	%rd5172, %rd5171, 32;
	and.b64  	%rd5173, %rd5143, 4294967295;
	mul.wide.u32 	%rd5174, %r1945, %r3764;
	add.s64 	%rd5175, %rd5172, %rd5173;
	add.s64 	%rd5176, %rd5175, %rd5174;
	shr.u64 	%rd5177, %rd5176, 32;
	and.b64  	%rd5178, %rd5148, 4294967295;
	mul.wide.u32 	%rd5179, %r1946, %r3764;
	add.s64 	%rd5180, %rd5177, %rd5178;
	add.s64 	%rd5181, %rd5180, %rd5179;
	shr.u64 	%rd5182, %rd5181, 32;
	and.b64  	%rd5183, %rd5153, 4294967295;
	mul.wide.u32 	%rd5184, %r1947, %r3764;
	add.s64 	%rd5185, %rd5182, %rd5183;
	add.s64 	%rd5186, %rd5185, %rd5184;
	shr.u64 	%rd5187, %rd5186, 32;
	and.b64  	%rd5188, %rd5157, 4294967295;
	mul.wide.u32 	%rd5189, %r1948, %r3764;
	add.s64 	%rd5190, %rd5187, %rd5188;
	add.s64 	%rd5191, %rd5190, %rd5189;
	shr.u64 	%rd5192, %rd5191, 32;
	mul.wide.u32 	%rd5193, %r1949, %r3764;
	add.s64 	%rd5194, %rd5192, %rd5158;
	add.s64 	%rd5195, %rd5194, %rd5193;
	shr.u64 	%rd5196, %rd5195, 32;
	and.b64  	%rd5197, %rd5166, 4294967295;
	mul.wide.u32 	%rd5198, %r1942, %r3765;
	add.s64 	%rd5199, %rd5198, %rd5197;
	shr.u64 	%rd5200, %rd5199, 32;
	and.b64  	%rd5201, %rd5171, 4294967295;
	mul.wide.u32 	%rd5202, %r1943, %r3765;
	add.s64 	%rd5203, %rd5200, %rd5201;
	add.s64 	%rd5204, %rd5203, %rd5202;
	shr.u64 	%rd5205, %rd5204, 32;
	and.b64  	%rd5206, %rd5176, 4294967295;
	mul.wide.u32 	%rd5207, %r1944, %r3765;
	add.s64 	%rd5208, %rd5205, %rd5206;
	add.s64 	%rd5209, %rd5208, %rd5207;
	shr.u64 	%rd5210, %rd5209, 32;
	and.b64  	%rd5211, %rd5181, 4294967295;
	mul.wide.u32 	%rd5212, %r1945, %r3765;
	add.s64 	%rd5213, %rd5210, %rd5211;
	add.s64 	%rd5214, %rd5213, %rd5212;
	shr.u64 	%rd5215, %rd5214, 32;
	and.b64  	%rd5216, %rd5186, 4294967295;
	mul.wide.u32 	%rd5217, %r1946, %r3765;
	add.s64 	%rd5218, %rd5215, %rd5216;
	add.s64 	%rd5219, %rd5218, %rd5217;
	shr.u64 	%rd5220, %rd5219, 32;
	and.b64  	%rd5221, %rd5191, 4294967295;
	mul.wide.u32 	%rd5222, %r1947, %r3765;
	add.s64 	%rd5223, %rd5220, %rd5221;
	add.s64 	%rd5224, %rd5223, %rd5222;
	shr.u64 	%rd5225, %rd5224, 32;
	and.b64  	%rd5226, %rd5195, 4294967295;
	mul.wide.u32 	%rd5227, %r1948, %r3765;
	add.s64 	%rd5228, %rd5225, %rd5226;
	add.s64 	%rd5229, %rd5228, %rd5227;
	shr.u64 	%rd5230, %rd5229, 32;
	mul.wide.u32 	%rd5231, %r1949, %r3765;
	add.s64 	%rd5232, %rd5230, %rd5196;
	add.s64 	%rd5233, %rd5232, %rd5231;
	shr.u64 	%rd5234, %rd5233, 32;
	and.b64  	%rd5235, %rd5204, 4294967295;
	mul.lo.s64 	%rd5236, %rd5235, 977;
	cvt.u32.u64 	%r2172, %rd5236;
	shr.u64 	%rd5237, %rd5236, 32;
	and.b64  	%rd5238, %rd5209, 4294967295;
	mad.lo.s64 	%rd5239, %rd5238, 977, %rd5237;
	shr.u64 	%rd5240, %rd5239, 32;
	and.b64  	%rd5241, %rd5214, 4294967295;
	mad.lo.s64 	%rd5242, %rd5241, 977, %rd5240;
	shr.u64 	%rd5243, %rd5242, 32;
	and.b64  	%rd5244, %rd5219, 4294967295;
	mad.lo.s64 	%rd5245, %rd5244, 977, %rd5243;
	shr.u64 	%rd5246, %rd5245, 32;
	and.b64  	%rd5247, %rd5224, 4294967295;
	mad.lo.s64 	%rd5248, %rd5247, 977, %rd5246;
	shr.u64 	%rd5249, %rd5248, 32;
	and.b64  	%rd5250, %rd5229, 4294967295;
	mad.lo.s64 	%rd5251, %rd5250, 977, %rd5249;
	shr.u64 	%rd5252, %rd5251, 32;
	and.b64  	%rd5253, %rd5233, 4294967295;
	mad.lo.s64 	%rd5254, %rd5253, 977, %rd5252;
	shr.u64 	%rd5255, %rd5254, 32;
	add.s32 	%r3766, %r2171, %r2172;
	setp.lt.u32 	%p308, %r3766, %r2171;
	selp.u64 	%rd5256, 1, 0, %p308;
	and.b64  	%rd5257, %rd4971, 4294967295;
	and.b64  	%rd5258, %rd5239, 4294967295;
	add.s64 	%rd5259, %rd5257, %rd5256;
	add.s64 	%rd5260, %rd5259, %rd5258;
	shr.u64 	%rd5261, %rd5260, 32;
	and.b64  	%rd5262, %rd5009, 4294967295;
	and.b64  	%rd5263, %rd5242, 4294967295;
	add.s64 	%rd5264, %rd5261, %rd5262;
	add.s64 	%rd5265, %rd5264, %rd5263;
	shr.u64 	%rd5266, %rd5265, 32;
	and.b64  	%rd5267, %rd5047, 4294967295;
	and.b64  	%rd5268, %rd5245, 4294967295;
	add.s64 	%rd5269, %rd5266, %rd5267;
	add.s64 	%rd5270, %rd5269, %rd5268;
	shr.u64 	%rd5271, %rd5270, 32;
	and.b64  	%rd5272, %rd5085, 4294967295;
	and.b64  	%rd5273, %rd5248, 4294967295;
	add.s64 	%rd5274, %rd5271, %rd5272;
	add.s64 	%rd5275, %rd5274, %rd5273;
	shr.u64 	%rd5276, %rd5275, 32;
	and.b64  	%rd5277, %rd5123, 4294967295;
	and.b64  	%rd5278, %rd5251, 4294967295;
	add.s64 	%rd5279, %rd5276, %rd5277;
	add.s64 	%rd5280, %rd5279, %rd5278;
	shr.u64 	%rd5281, %rd5280, 32;
	and.b64  	%rd5282, %rd5161, 4294967295;
	and.b64  	%rd5283, %rd5254, 4294967295;
	add.s64 	%rd5284, %rd5281, %rd5282;
	add.s64 	%rd5285, %rd5284, %rd5283;
	shr.u64 	%rd5286, %rd5285, 32;
	and.b64  	%rd5287, %rd5260, 4294967295;
	add.s64 	%rd5288, %rd5287, %rd5235;
	cvt.u32.u64 	%r3767, %rd5288;
	shr.u64 	%rd5289, %rd5288, 32;
	and.b64  	%rd5290, %rd5265, 4294967295;
	add.s64 	%rd5291, %rd5289, %rd5290;
	add.s64 	%rd5292, %rd5291, %rd5238;
	cvt.u32.u64 	%r3768, %rd5292;
	shr.u64 	%rd5293, %rd5292, 32;
	and.b64  	%rd5294, %rd5270, 4294967295;
	add.s64 	%rd5295, %rd5293, %rd5294;
	add.s64 	%rd5296, %rd5295, %rd5241;
	cvt.u32.u64 	%r3769, %rd5296;
	shr.u64 	%rd5297, %rd5296, 32;
	and.b64  	%rd5298, %rd5275, 4294967295;
	add.s64 	%rd5299, %rd5297, %rd5298;
	add.s64 	%rd5300, %rd5299, %rd5244;
	cvt.u32.u64 	%r3770, %rd5300;
	shr.u64 	%rd5301, %rd5300, 32;
	and.b64  	%rd5302, %rd5280, 4294967295;
	add.s64 	%rd5303, %rd5301, %rd5302;
	add.s64 	%rd5304, %rd5303, %rd5247;
	cvt.u32.u64 	%r3771, %rd5304;
	shr.u64 	%rd5305, %rd5304, 32;
	and.b64  	%rd5306, %rd5285, 4294967295;
	add.s64 	%rd5307, %rd5305, %rd5306;
	add.s64 	%rd5308, %rd5307, %rd5250;
	cvt.u32.u64 	%r3772, %rd5308;
	shr.u64 	%rd5309, %rd5308, 32;
	cvt.u32.u64 	%r2173, %rd5309;
	cvt.u32.u64 	%r2174, %rd5286;
	cvt.u32.u64 	%r2175, %rd5199;
	add.s32 	%r2176, %r2174, %r2175;
	cvt.u32.u64 	%r2177, %rd5255;
	cvt.u32.u64 	%r2178, %rd5234;
	mov.b64 	%rd5310, 977;
	cvt.u32.u64 	%r2179, %rd5310;
	mad.lo.s32 	%r2180, %r2178, %r2179, %r2177;
	add.s32 	%r2181, %r2176, %r2180;
	add.s32 	%r2182, %r2173, %r2181;
	cvt.u32.u64 	%r2183, %rd5233;
	add.s32 	%r3773, %r2182, %r2183;
	setp.lt.u32 	%p309, %r3917, %r3773;
	@%p309 bra 	$L__BB0_266;
	setp.gt.u32 	%p310, %r3917, %r3773;
	@%p310 bra 	$L__BB0_267;
	setp.lt.u32 	%p311, %r261, %r3772;
	@%p311 bra 	$L__BB0_266;
	setp.gt.u32 	%p312, %r261, %r3772;
	@%p312 bra 	$L__BB0_267;
	setp.lt.u32 	%p313, %r260, %r3771;
	@%p313 bra 	$L__BB0_266;
	setp.gt.u32 	%p314, %r260, %r3771;
	@%p314 bra 	$L__BB0_267;
	setp.lt.u32 	%p315, %r264, %r3770;
	@%p315 bra 	$L__BB0_266;
	setp.gt.u32 	%p316, %r264, %r3770;
	@%p316 bra 	$L__BB0_267;
	setp.lt.u32 	%p317, %r265, %r3769;
	@%p317 bra 	$L__BB0_266;
	setp.gt.u32 	%p318, %r265, %r3769;
	@%p318 bra 	$L__BB0_267;
	setp.lt.u32 	%p319, %r262, %r3768;
	@%p319 bra 	$L__BB0_266;
	setp.gt.u32 	%p320, %r262, %r3768;
	@%p320 bra 	$L__BB0_267;
	setp.lt.u32 	%p321, %r263, %r3767;
	@%p321 bra 	$L__BB0_266;
	setp.gt.u32 	%p322, %r263, %r3767;
	setp.lt.u32 	%p323, %r3766, %r266;
	or.pred  	%p324, %p322, %p323;
	@%p324 bra 	$L__BB0_267;
$L__BB0_266:
	// begin inline asm
	sub.cc.u32 %r3766, %r3766, %r266; 
	subc.cc.u32 %r3767, %r3767, %r263; 
	subc.cc.u32 %r3768, %r3768, %r262; 
	subc.cc.u32 %r3769, %r3769, %r265; 
	subc.cc.u32 %r3770, %r3770, %r264; 
	subc.cc.u32 %r3771, %r3771, %r260; 
	subc.cc.u32 %r3772, %r3772, %r261; 
	subc.u32    %r3773, %r3773, %r259; 
	
	// end inline asm
$L__BB0_267:
	setp.gt.u32 	%p325, %r3773, %r1864;
	@%p325 bra 	$L__BB0_268;
	bra.uni 	$L__BB0_281;
$L__BB0_268:
	// begin inline asm
	sub.cc.u32 %r3933, %r3766, %r1857; 
	subc.cc.u32 %r3932, %r3767, %r1858; 
	subc.cc.u32 %r3931, %r3768, %r1859; 
	subc.cc.u32 %r3930, %r3769, %r1860; 
	subc.cc.u32 %r3929, %r3770, %r1861; 
	subc.cc.u32 %r3928, %r3771, %r1862; 
	subc.cc.u32 %r3927, %r3772, %r1863; 
	subc.u32    %r3926, %r3773, %r1864; 
	
	// end inline asm
	bra.uni 	$L__BB0_283;
$L__BB0_269:
	setp.gt.u32 	%p327, %r3772, %r1863;
	@%p327 bra 	$L__BB0_268;
	setp.lt.u32 	%p328, %r3772, %r1863;
	@%p328 bra 	$L__BB0_282;
	setp.gt.u32 	%p329, %r3771, %r1862;
	@%p329 bra 	$L__BB0_268;
	setp.lt.u32 	%p330, %r3771, %r1862;
	@%p330 bra 	$L__BB0_282;
	setp.gt.u32 	%p331, %r3770, %r1861;
	@%p331 bra 	$L__BB0_268;
	setp.lt.u32 	%p332, %r3770, %r1861;
	@%p332 bra 	$L__BB0_282;
	setp.gt.u32 	%p333, %r3769, %r1860;
	@%p333 bra 	$L__BB0_268;
	setp.lt.u32 	%p334, %r3769, %r1860;
	@%p334 bra 	$L__BB0_282;
	setp.gt.u32 	%p335, %r3768, %r1859;
	@%p335 bra 	$L__BB0_268;
	setp.lt.u32 	%p336, %r3768, %r1859;
	@%p336 bra 	$L__BB0_282;
	setp.gt.u32 	%p337, %r3767, %r1858;
	@%p337 bra 	$L__BB0_268;
	setp.lt.u32 	%p338, %r3767, %r1858;
	setp.lt.u32 	%p339, %r3766, %r1857;
	or.pred  	%p340, %p338, %p339;
	@%p340 bra 	$L__BB0_282;
	bra.uni 	$L__BB0_268;
$L__BB0_281:
	setp.ge.u32 	%p326, %r3773, %r1864;
	@%p326 bra 	$L__BB0_269;
$L__BB0_282:
	// begin inline asm
	add.cc.u32 %r2208, %r3766, %r266; 
	addc.cc.u32 %r2209, %r3767, %r263; 
	addc.cc.u32 %r2210, %r3768, %r262; 
	addc.cc.u32 %r2211, %r3769, %r265; 
	addc.cc.u32 %r2212, %r3770, %r264; 
	addc.cc.u32 %r2213, %r3771, %r260; 
	addc.cc.u32 %r2214, %r3772, %r261; 
	addc.u32    %r2215, %r3773, %r259; 
	
	// end inline asm
	// begin inline asm
	sub.cc.u32 %r3933, %r2208, %r1857; 
	subc.cc.u32 %r3932, %r2209, %r1858; 
	subc.cc.u32 %r3931, %r2210, %r1859; 
	subc.cc.u32 %r3930, %r2211, %r1860; 
	subc.cc.u32 %r3929, %r2212, %r1861; 
	subc.cc.u32 %r3928, %r2213, %r1862; 
	subc.cc.u32 %r3927, %r2214, %r1863; 
	subc.u32    %r3926, %r2215, %r1864; 
	
	// end inline asm
$L__BB0_283:
	mul.wide.u32 	%rd5311, %r3925, %r24;
	cvt.u32.u64 	%r2280, %rd5311;
	shr.u64 	%rd5312, %rd5311, 32;
	mul.wide.u32 	%rd5313, %r3924, %r24;
	add.s64 	%rd5314, %rd5312, %rd5313;
	shr.u64 	%rd5315, %rd5314, 32;
	mul.wide.u32 	%rd5316, %r3923, %r24;
	add.s64 	%rd5317, %rd5315, %rd5316;
	shr.u64 	%rd5318, %rd5317, 32;
	mul.wide.u32 	%rd5319, %r3922, %r24;
	add.s64 	%rd5320, %rd5318, %rd5319;
	shr.u64 	%rd5321, %rd5320, 32;
	mul.wide.u32 	%rd5322, %r3921, %r24;
	add.s64 	%rd5323, %rd5321, %rd5322;
	shr.u64 	%rd5324, %rd5323, 32;
	mul.wide.u32 	%rd5325, %r3920, %r24;
	add.s64 	%rd5326, %rd5324, %rd5325;
	shr.u64 	%rd5327, %rd5326, 32;
	mul.wide.u32 	%rd5328, %r3919, %r24;
	add.s64 	%rd5329, %rd5327, %rd5328;
	shr.u64 	%rd5330, %rd5329, 32;
	mul.wide.u32 	%rd5331, %r3918, %r24;
	add.s64 	%rd5332, %rd5330, %rd5331;
	shr.u64 	%rd5333, %rd5332, 32;
	and.b64  	%rd5334, %rd5314, 4294967295;
	mul.wide.u32 	%rd5335, %r3925, %r23;
	add.s64 	%rd5336, %rd5335, %rd5334;
	shr.u64 	%rd5337, %rd5336, 32;
	and.b64  	%rd5338, %rd5317, 4294967295;
	mul.wide.u32 	%rd5339, %r3924, %r23;
	add.s64 	%rd5340, %rd5337, %rd5338;
	add.s64 	%rd5341, %rd5340, %rd5339;
	shr.u64 	%rd5342, %rd5341, 32;
	and.b64  	%rd5343, %rd5320, 4294967295;
	mul.wide.u32 	%rd5344, %r3923, %r23;
	add.s64 	%rd5345, %rd5342, %rd5343;
	add.s64 	%rd5346, %rd5345, %rd5344;
	shr.u64 	%rd5347, %rd5346, 32;
	and.b64  	%rd5348, %rd5323, 4294967295;
	mul.wide.u32 	%rd5349, %r3922, %r23;
	add.s64 	%rd5350, %rd5347, %rd5348;
	add.s64 	%rd5351, %rd5350, %rd5349;
	shr.u64 	%rd5352, %rd5351, 32;
	and.b64  	%rd5353, %rd5326, 4294967295;
	mul.wide.u32 	%rd5354, %r3921, %r23;
	add.s64 	%rd5355, %rd5352, %rd5353;
	add.s64 	%rd5356, %rd5355, %rd5354;
	shr.u64 	%rd5357, %rd5356, 32;
	and.b64  	%rd5358, %rd5329, 4294967295;
	mul.wide.u32 	%rd5359, %r3920, %r23;
	add.s64 	%rd5360, %rd5357, %rd5358;
	add.s64 	%rd5361, %rd5360, %rd5359;
	shr.u64 	%rd5362, %rd5361, 32;
	and.b64  	%rd5363, %rd5332, 4294967295;
	mul.wide.u32 	%rd5364, %r3919, %r23;
	add.s64 	%rd5365, %rd5362, %rd5363;
	add.s64 	%rd5366, %rd5365, %rd5364;
	shr.u64 	%rd5367, %rd5366, 32;
	mul.wide.u32 	%rd5368, %r3918, %r23;
	add.s64 	%rd5369, %rd5367, %rd5333;
	add.s64 	%rd5370, %rd5369, %rd5368;
	shr.u64 	%rd5371, %rd5370, 32;
	and.b64  	%rd5372, %rd5341, 4294967295;
	mul.wide.u32 	%rd5373, %r3925, %r22;
	add.s64 	%rd5374, %rd5373, %rd5372;
	shr.u64 	%rd5375, %rd5374, 32;
	and.b64  	%rd5376, %rd5346, 4294967295;
	mul.wide.u32 	%rd5377, %r3924, %r22;
	add.s64 	%rd5378, %rd5375, %rd5376;
	add.s64 	%rd5379, %rd5378, %rd5377;
	shr.u64 	%rd5380, %rd5379, 32;
	and.b64  	%rd5381, %rd5351, 4294967295;
	mul.wide.u32 	%rd5382, %r3923, %r22;
	add.s64 	%rd5383, %rd5380, %rd5381;
	add.s64 	%rd5384, %rd5383, %rd5382;
	shr.u64 	%rd5385, %rd5384, 32;
	and.b64  	%rd5386, %rd5356, 4294967295;
	mul.wide.u32 	%rd5387, %r3922, %r22;
	add.s64 	%rd5388, %rd5385, %rd5386;
	add.s64 	%rd5389, %rd5388, %rd5387;
	shr.u64 	%rd5390, %rd5389, 32;
	and.b64  	%rd5391, %rd5361, 4294967295;
	mul.wide.u32 	%rd5392, %r3921, %r22;
	add.s64 	%rd5393, %rd5390, %rd5391;
	add.s64 	%rd5394, %rd5393, %rd5392;
	shr.u64 	%rd5395, %rd5394, 32;
	and.b64  	%rd5396, %rd5366, 4294967295;
	mul.wide.u32 	%rd5397, %r3920, %r22;
	add.s64 	%rd5398, %rd5395, %rd5396;
	add.s64 	%rd5399, %rd5398, %rd5397;
	shr.u64 	%rd5400, %rd5399, 32;
	and.b64  	%rd5401, %rd5370, 4294967295;
	mul.wide.u32 	%rd5402, %r3919, %r22;
	add.s64 	%rd5403, %rd5400, %rd5401;
	add.s64 	%rd5404, %rd5403, %rd5402;
	shr.u64 	%rd5405, %rd5404, 32;
	mul.wide.u32 	%rd5406, %r3918, %r22;
	add.s64 	%rd5407, %rd5405, %rd5371;
	add.s64 	%rd5408, %rd5407, %rd5406;
	shr.u64 	%rd5409, %rd5408, 32;
	and.b64  	%rd5410, %rd5379, 4294967295;
	mul.wide.u32 	%rd5411, %r3925, %r21;
	add.s64 	%rd5412, %rd5411, %rd5410;
	shr.u64 	%rd5413, %rd5412, 32;
	and.b64  	%rd5414, %rd5384, 4294967295;
	mul.wide.u32 	%rd5415, %r3924, %r21;
	add.s64 	%rd5416, %rd5413, %rd5414;
	add.s64 	%rd5417, %rd5416, %rd5415;
	shr.u64 	%rd5418, %rd5417, 32;
	and.b64  	%rd5419, %rd5389, 4294967295;
	mul.wide.u32 	%rd5420, %r3923, %r21;
	add.s64 	%rd5421, %rd5418, %rd5419;
	add.s64 	%rd5422, %rd5421, %rd5420;
	shr.u64 	%rd5423, %rd5422, 32;
	and.b64  	%rd5424, %rd5394, 4294967295;
	mul.wide.u32 	%rd5425, %r3922, %r21;
	add.s64 	%rd5426, %rd5423, %rd5424;
	add.s64 	%rd5427, %rd5426, %rd5425;
	shr.u64 	%rd5428, %rd5427, 32;
	and.b64  	%rd5429, %rd5399, 4294967295;
	mul.wide.u32 	%rd5430, %r3921, %r21;
	add.s64 	%rd5431, %rd5428, %rd5429;
	add.s64 	%rd5432, %rd5431, %rd5430;
	shr.u64 	%rd5433, %rd5432, 32;
	and.b64  	%rd5434, %rd5404, 4294967295;
	mul.wide.u32 	%rd5435, %r3920, %r21;
	add.s64 	%rd5436, %rd5433, %rd5434;
	add.s64 	%rd5437, %rd5436, %rd5435;
	shr.u64 	%rd5438, %rd5437, 32;
	and.b64  	%rd5439, %rd5408, 4294967295;
	mul.wide.u32 	%rd5440, %r3919, %r21;
	add.s64 	%rd5441, %rd5438, %rd5439;
	add.s64 	%rd5442, %rd5441, %rd5440;
	shr.u64 	%rd5443, %rd5442, 32;
	mul.wide.u32 	%rd5444, %r3918, %r21;
	add.s64 	%rd5445, %rd5443, %rd5409;
	add.s64 	%rd5446, %rd5445, %rd5444;
	shr.u64 	%rd5447, %rd5446, 32;
	and.b64  	%rd5448, %rd5417, 4294967295;
	mul.wide.u32 	%rd5449, %r3925, %r20;
	add.s64 	%rd5450, %rd5449, %rd5448;
	shr.u64 	%rd5451, %rd5450, 32;
	and.b64  	%rd5452, %rd5422, 4294967295;
	mul.wide.u32 	%rd5453, %r3924, %r20;
	add.s64 	%rd5454, %rd5451, %rd5452;
	add.s64 	%rd5455, %rd5454, %rd5453;
	shr.u64 	%rd5456, %rd5455, 32;
	and.b64  	%rd5457, %rd5427, 4294967295;
	mul.wide.u32 	%rd5458, %r3923, %r20;
	add.s64 	%rd5459, %rd5456, %rd5457;
	add.s64 	%rd5460, %rd5459, %rd5458;
	shr.u64 	%rd5461, %rd5460, 32;
	and.b64  	%rd5462, %rd5432, 4294967295;
	mul.wide.u32 	%rd5463, %r3922, %r20;
	add.s64 	%rd5464, %rd5461, %rd5462;
	add.s64 	%rd5465, %rd5464, %rd5463;
	shr.u64 	%rd5466, %rd5465, 32;
	and.b64  	%rd5467, %rd5437, 4294967295;
	mul.wide.u32 	%rd5468, %r3921, %r20;
	add.s64 	%rd5469, %rd5466, %rd5467;
	add.s64 	%rd5470, %rd5469, %rd5468;
	shr.u64 	%rd5471, %rd5470, 32;
	and.b64  	%rd5472, %rd5442, 4294967295;
	mul.wide.u32 	%rd5473, %r3920, %r20;
	add.s64 	%rd5474, %rd5471, %rd5472;
	add.s64 	%rd5475, %rd5474, %rd5473;
	shr.u64 	%rd5476, %rd5475, 32;
	and.b64  	%rd5477, %rd5446, 4294967295;
	mul.wide.u32 	%rd5478, %r3919, %r20;
	add.s64 	%rd5479, %rd5476, %rd5477;
	add.s64 	%rd5480, %rd5479, %rd5478;
	shr.u64 	%rd5481, %rd5480, 32;
	mul.wide.u32 	%rd5482, %r3918, %r20;
	add.s64 	%rd5483, %rd5481, %rd5447;
	add.s64 	%rd5484, %rd5483, %rd5482;
	shr.u64 	%rd5485, %rd5484, 32;
	and.b64  	%rd5486, %rd5455, 4294967295;
	mul.wide.u32 	%rd5487, %r3925, %r19;
	add.s64 	%rd5488, %rd5487, %rd5486;
	shr.u64 	%rd5489, %rd5488, 32;
	and.b64  	%rd5490, %rd5460, 4294967295;
	mul.wide.u32 	%rd5491, %r3924, %r19;
	add.s64 	%rd5492, %rd5489, %rd5490;
	add.s64 	%rd5493, %rd5492, %rd5491;
	shr.u64 	%rd5494, %rd5493, 32;
	and.b64  	%rd5495, %rd5465, 4294967295;
	mul.wide.u32 	%rd5496, %r3923, %r19;
	add.s64 	%rd5497, %rd5494, %rd5495;
	add.s64 	%rd5498, %rd5497, %rd5496;
	shr.u64 	%rd5499, %rd5498, 32;
	and.b64  	%rd5500, %rd5470, 4294967295;
	mul.wide.u32 	%rd5501, %r3922, %r19;
	add.s64 	%rd5502, %rd5499, %rd5500;
	add.s64 	%rd5503, %rd5502, %rd5501;
	shr.u64 	%rd5504, %rd5503, 32;
	and.b64  	%rd5505, %rd5475, 4294967295;
	mul.wide.u32 	%rd5506, %r3921, %r19;
	add.s64 	%rd5507, %rd5504, %rd5505;
	add.s64 	%rd5508, %rd5507, %rd5506;
	shr.u64 	%rd5509, %rd5508, 32;
	and.b64  	%rd5510, %rd5480, 4294967295;
	mul.wide.u32 	%rd5511, %r3920, %r19;
	add.s64 	%rd5512, %rd5509, %rd5510;
	add.s64 	%rd5513, %rd5512, %rd5511;
	shr.u64 	%rd5514, %rd5513, 32;
	and.b64  	%rd5515, %rd5484, 4294967295;
	mul.wide.u32 	%rd5516, %r3919, %r19;
	add.s64 	%rd5517, %rd5514, %rd5515;
	add.s64 	%rd5518, %rd5517, %rd5516;
	shr.u64 	%rd5519, %rd5518, 32;
	mul.wide.u32 	%rd5520, %r3918, %r19;
	add.s64 	%rd5521, %rd5519, %rd5485;
	add.s64 	%rd5522, %rd5521, %rd5520;
	shr.u64 	%rd5523, %rd5522, 32;
	and.b64  	%rd5524, %rd5493, 4294967295;
	mul.wide.u32 	%rd5525, %r3925, %r18;
	add.s64 	%rd5526, %rd5525, %rd5524;
	shr.u64 	%rd5527, %rd5526, 32;
	and.b64  	%rd5528, %rd5498, 4294967295;
	mul.wide.u32 	%rd5529, %r3924, %r18;
	add.s64 	%rd5530, %rd5527, %rd5528;
	add.s64 	%rd5531, %rd5530, %rd5529;
	shr.u64 	%rd5532, %rd5531, 32;
	and.b64  	%rd5533, %rd5503, 4294967295;
	mul.wide.u32 	%rd5534, %r3923, %r18;
	add.s64 	%rd5535, %rd5532, %rd5533;
	add.s64 	%rd5536, %rd5535, %rd5534;
	shr.u64 	%rd5537, %rd5536, 32;
	and.b64  	%rd5538, %rd5508, 4294967295;
	mul.wide.u32 	%rd5539, %r3922, %r18;
	add.s64 	%rd5540, %rd5537, %rd5538;
	add.s64 	%rd5541, %rd5540, %rd5539;
	shr.u64 	%rd5542, %rd5541, 32;
	and.b64  	%rd5543, %rd5513, 4294967295;
	mul.wide.u32 	%rd5544, %r3921, %r18;
	add.s64 	%rd5545, %rd5542, %rd5543;
	add.s64 	%rd5546, %rd5545, %rd5544;
	shr.u64 	%rd5547, %rd5546, 32;
	and.b64  	%rd5548, %rd5518, 4294967295;
	mul.wide.u32 	%rd5549, %r3920, %r18;
	add.s64 	%rd5550, %rd5547, %rd5548;
	add.s64 	%rd5551, %rd5550, %rd5549;
	shr.u64 	%rd5552, %rd5551, 32;
	and.b64  	%rd5553, %rd5522, 4294967295;
	mul.wide.u32 	%rd5554, %r3919, %r18;
	add.s64 	%rd5555, %rd5552, %rd5553;
	add.s64 	%rd5556, %rd5555, %rd5554;
	shr.u64 	%rd5557, %rd5556, 32;
	mul.wide.u32 	%rd5558, %r3918, %r18;
	add.s64 	%rd5559, %rd5557, %rd5523;
	add.s64 	%rd5560, %rd5559, %rd5558;
	shr.u64 	%rd5561, %rd5560, 32;
	and.b64  	%rd5562, %rd5531, 4294967295;
	mul.wide.u32 	%rd5563, %r3925, %r17;
	add.s64 	%rd5564, %rd5563, %rd5562;
	shr.u64 	%rd5565, %rd5564, 32;
	and.b64  	%rd5566, %rd5536, 4294967295;
	mul.wide.u32 	%rd5567, %r3924, %r17;
	add.s64 	%rd5568, %rd5565, %rd5566;
	add.s64 	%rd5569, %rd5568, %rd5567;
	shr.u64 	%rd5570, %rd5569, 32;
	and.b64  	%rd5571, %rd5541, 4294967295;
	mul.wide.u32 	%rd5572, %r3923, %r17;
	add.s64 	%rd5573, %rd5570, %rd5571;
	add.s64 	%rd5574, %rd5573, %rd5572;
	shr.u64 	%rd5575, %rd5574, 32;
	and.b64  	%rd5576, %rd5546, 4294967295;
	mul.wide.u32 	%rd5577, %r3922, %r17;
	add.s64 	%rd5578, %rd5575, %rd5576;
	add.s64 	%rd5579, %rd5578, %rd5577;
	shr.u64 	%rd5580, %rd5579, 32;
	and.b64  	%rd5581, %rd5551, 4294967295;
	mul.wide.u32 	%rd5582, %r3921, %r17;
	add.s64 	%rd5583, %rd5580, %rd5581;
	add.s64 	%rd5584, %rd5583, %rd5582;
	shr.u64 	%rd5585, %rd5584, 32;
	and.b64  	%rd5586, %rd5556, 4294967295;
	mul.wide.u32 	%rd5587, %r3920, %r17;
	add.s64 	%rd5588, %rd5585, %rd5586;
	add.s64 	%rd5589, %rd5588, %rd5587;
	shr.u64 	%rd5590, %rd5589, 32;
	and.b64  	%rd5591, %rd5560, 4294967295;
	mul.wide.u32 	%rd5592, %r3919, %r17;
	add.s64 	%rd5593, %rd5590, %rd5591;
	add.s64 	%rd5594, %rd5593, %rd5592;
	shr.u64 	%rd5595, %rd5594, 32;
	mul.wide.u32 	%rd5596, %r3918, %r17;
	add.s64 	%rd5597, %rd5595, %rd5561;
	add.s64 	%rd5598, %rd5597, %rd5596;
	shr.u64 	%rd5599, %rd5598, 32;
	and.b64  	%rd5600, %rd5569, 4294967295;
	mul.lo.s64 	%rd5601, %rd5600, 977;
	cvt.u32.u64 	%r2281, %rd5601;
	shr.u64 	%rd5602, %rd5601, 32;
	and.b64  	%rd5603, %rd5574, 4294967295;
	mad.lo.s64 	%rd5604, %rd5603, 977, %rd5602;
	shr.u64 	%rd5605, %rd5604, 32;
	and.b64  	%rd5606, %rd5579, 4294967295;
	mad.lo.s64 	%rd5607, %rd5606, 977, %rd5605;
	shr.u64 	%rd5608, %rd5607, 32;
	and.b64  	%rd5609, %rd5584, 4294967295;
	mad.lo.s64 	%rd5610, %rd5609, 977, %rd5608;
	shr.u64 	%rd5611, %rd5610, 32;
	and.b64  	%rd5612, %rd5589, 4294967295;
	mad.lo.s64 	%rd5613, %rd5612, 977, %rd5611;
	shr.u64 	%rd5614, %rd5613, 32;
	and.b64  	%rd5615, %rd5594, 4294967295;
	mad.lo.s64 	%rd5616, %rd5615, 977, %rd5614;
	shr.u64 	%rd5617, %rd5616, 32;
	and.b64  	%rd5618, %rd5598, 4294967295;
	mad.lo.s64 	%rd5619, %rd5618, 977, %rd5617;
	shr.u64 	%rd5620, %rd5619, 32;
	add.s32 	%r3784, %r2280, %r2281;
	setp.lt.u32 	%p341, %r3784, %r2280;
	selp.u64 	%rd5621, 1, 0, %p341;
	and.b64  	%rd5622, %rd5336, 4294967295;
	and.b64  	%rd5623, %rd5604, 4294967295;
	add.s64 	%rd5624, %rd5622, %rd5621;
	add.s64 	%rd5625, %rd5624, %rd5623;
	shr.u64 	%rd5626, %rd5625, 32;
	and.b64  	%rd5627, %rd5374, 4294967295;
	and.b64  	%rd5628, %rd5607, 4294967295;
	add.s64 	%rd5629, %rd5626, %rd5627;
	add.s64 	%rd5630, %rd5629, %rd5628;
	shr.u64 	%rd5631, %rd5630, 32;
	and.b64  	%rd5632, %rd5412, 4294967295;
	and.b64  	%rd5633, %rd5610, 4294967295;
	add.s64 	%rd5634, %rd5631, %rd5632;
	add.s64 	%rd5635, %rd5634, %rd5633;
	shr.u64 	%rd5636, %rd5635, 32;
	and.b64  	%rd5637, %rd5450, 4294967295;
	and.b64  	%rd5638, %rd5613, 4294967295;
	add.s64 	%rd5639, %rd5636, %rd5637;
	add.s64 	%rd5640, %rd5639, %rd5638;
	shr.u64 	%rd5641, %rd5640, 32;
	and.b64  	%rd5642, %rd5488, 4294967295;
	and.b64  	%rd5643, %rd5616, 4294967295;
	add.s64 	%rd5644, %rd5641, %rd5642;
	add.s64 	%rd5645, %rd5644, %rd5643;
	shr.u64 	%rd5646, %rd5645, 32;
	and.b64  	%rd5647, %rd5526, 4294967295;
	and.b64  	%rd5648, %rd5619, 4294967295;
	add.s64 	%rd5649, %rd5646, %rd5647;
	add.s64 	%rd5650, %rd5649, %rd5648;
	shr.u64 	%rd5651, %rd5650, 32;
	and.b64  	%rd5652, %rd5625, 4294967295;
	add.s64 	%rd5653, %rd5652, %rd5600;
	cvt.u32.u64 	%r3785, %rd5653;
	shr.u64 	%rd5654, %rd5653, 32;
	and.b64  	%rd5655, %rd5630, 4294967295;
	add.s64 	%rd5656, %rd5654, %rd5655;
	add.s64 	%rd5657, %rd5656, %rd5603;
	cvt.u32.u64 	%r3786, %rd5657;
	shr.u64 	%rd5658, %rd5657, 32;
	and.b64  	%rd5659, %rd5635, 4294967295;
	add.s64 	%rd5660, %rd5658, %rd5659;
	add.s64 	%rd5661, %rd5660, %rd5606;
	cvt.u32.u64 	%r3787, %rd5661;
	shr.u64 	%rd5662, %rd5661, 32;
	and.b64  	%rd5663, %rd5640, 4294967295;
	add.s64 	%rd5664, %rd5662, %rd5663;
	add.s64 	%rd5665, %rd5664, %rd5609;
	cvt.u32.u64 	%r3788, %rd5665;
	shr.u64 	%rd5666, %rd5665, 32;
	and.b64  	%rd5667, %rd5645, 4294967295;
	add.s64 	%rd5668, %rd5666, %rd5667;
	add.s64 	%rd5669, %rd5668, %rd5612;
	cvt.u32.u64 	%r3789, %rd5669;
	shr.u64 	%rd5670, %rd5669, 32;
	and.b64  	%rd5671, %rd5650, 4294967295;
	add.s64 	%rd5672, %rd5670, %rd5671;
	add.s64 	%rd5673, %rd5672, %rd5615;
	cvt.u32.u64 	%r3790, %rd5673;
	shr.u64 	%rd5674, %rd5673, 32;
	cvt.u32.u64 	%r2282, %rd5674;
	cvt.u32.u64 	%r2283, %rd5651;
	cvt.u32.u64 	%r2284, %rd5564;
	add.s32 	%r2285, %r2283, %r2284;
	cvt.u32.u64 	%r2286, %rd5620;
	cvt.u32.u64 	%r2287, %rd5599;
	mov.b64 	%rd5675, 977;
	cvt.u32.u64 	%r2288, %rd5675;
	mad.lo.s32 	%r2289, %r2287, %r2288, %r2286;
	add.s32 	%r2290, %r2285, %r2289;
	add.s32 	%r2291, %r2282, %r2290;
	cvt.u32.u64 	%r2292, %rd5598;
	add.s32 	%r3791, %r2291, %r2292;
	setp.lt.u32 	%p342, %r3917, %r3791;
	@%p342 bra 	$L__BB0_297;
	setp.gt.u32 	%p343, %r3917, %r3791;
	@%p343 bra 	$L__BB0_298;
	setp.lt.u32 	%p344, %r261, %r3790;
	@%p344 bra 	$L__BB0_297;
	setp.gt.u32 	%p345, %r261, %r3790;
	@%p345 bra 	$L__BB0_298;
	setp.lt.u32 	%p346, %r260, %r3789;
	@%p346 bra 	$L__BB0_297;
	setp.gt.u32 	%p347, %r260, %r3789;
	@%p347 bra 	$L__BB0_298;
	setp.lt.u32 	%p348, %r264, %r3788;
	@%p348 bra 	$L__BB0_297;
	setp.gt.u32 	%p349, %r264, %r3788;
	@%p349 bra 	$L__BB0_298;
	setp.lt.u32 	%p350, %r265, %r3787;
	@%p350 bra 	$L__BB0_297;
	setp.gt.u32 	%p351, %r265, %r3787;
	@%p351 bra 	$L__BB0_298;
	setp.lt.u32 	%p352, %r262, %r3786;
	@%p352 bra 	$L__BB0_297;
	setp.gt.u32 	%p353, %r262, %r3786;
	@%p353 bra 	$L__BB0_298;
	setp.lt.u32 	%p354, %r263, %r3785;
	@%p354 bra 	$L__BB0_297;
	setp.gt.u32 	%p355, %r263, %r3785;
	setp.lt.u32 	%p356, %r3784, %r266;
	or.pred  	%p357, %p355, %p356;
	@%p357 bra 	$L__BB0_298;
$L__BB0_297:
	// begin inline asm
	sub.cc.u32 %r3784, %r3784, %r266; 
	subc.cc.u32 %r3785, %r3785, %r263; 
	subc.cc.u32 %r3786, %r3786, %r262; 
	subc.cc.u32 %r3787, %r3787, %r265; 
	subc.cc.u32 %r3788, %r3788, %r264; 
	subc.cc.u32 %r3789, %r3789, %r260; 
	subc.cc.u32 %r3790, %r3790, %r261; 
	subc.u32    %r3791, %r3791, %r259; 
	
	// end inline asm
$L__BB0_298:
	// begin inline asm
	add.cc.u32 %r3925, %r3784, %r3784; 
	addc.cc.u32 %r3924, %r3785, %r3785; 
	addc.cc.u32 %r3923, %r3786, %r3786; 
	addc.cc.u32 %r3922, %r3787, %r3787; 
	addc.cc.u32 %r3921, %r3788, %r3788; 
	addc.cc.u32 %r3920, %r3789, %r3789; 
	addc.cc.u32 %r3919, %r3790, %r3790; 
	addc.u32    %r3918, %r3791, %r3791; 
	
	// end inline asm
	mov.u16 	%rs21, %rs6;
	bra.uni 	$L__BB0_547;
$L__BB0_299:
	setp.gt.u32 	%p360, %r3661, %r3653;
	@%p360 bra 	$L__BB0_311;
	setp.lt.u32 	%p361, %r3661, %r3653;
	@%p361 bra 	$L__BB0_314;
	setp.gt.u32 	%p362, %r3662, %r3654;
	@%p362 bra 	$L__BB0_311;
	setp.lt.u32 	%p363, %r3662, %r3654;
	@%p363 bra 	$L__BB0_314;
	setp.gt.u32 	%p364, %r3663, %r3655;
	@%p364 bra 	$L__BB0_311;
	setp.lt.u32 	%p365, %r3663, %r3655;
	@%p365 bra 	$L__BB0_314;
	setp.gt.u32 	%p366, %r3664, %r3656;
	@%p366 bra 	$L__BB0_311;
	setp.lt.u32 	%p367, %r3664, %r3656;
	@%p367 bra 	$L__BB0_314;
	setp.gt.u32 	%p368, %r3665, %r3657;
	@%p368 bra 	$L__BB0_311;
	setp.lt.u32 	%p369, %r3665, %r3657;
	@%p369 bra 	$L__BB0_314;
	setp.gt.u32 	%p370, %r3666, %r3658;
	@%p370 bra 	$L__BB0_311;
	setp.lt.u32 	%p371, %r3666, %r3658;
	setp.lt.u32 	%p372, %r3667, %r3659;
	or.pred  	%p373, %p371, %p372;
	@%p373 bra 	$L__BB0_314;
$L__BB0_311:
	// begin inline asm
	sub.cc.u32 %r3792, %r3667, %r3659; 
	subc.cc.u32 %r3793, %r3666, %r3658; 
	subc.cc.u32 %r3794, %r3665, %r3657; 
	subc.cc.u32 %r3795, %r3664, %r3656; 
	subc.cc.u32 %r3796, %r3663, %r3655; 
	subc.cc.u32 %r3797, %r3662, %r3654; 
	subc.cc.u32 %r3798, %r3661, %r3653; 
	subc.u32    %r3799, %r3660, %r3652; 
	
	// end inline asm
	bra.uni 	$L__BB0_315;
$L__BB0_312:
	setp.gt.u32 	%p358, %r3660, %r3652;
	@%p358 bra 	$L__BB0_311;
	setp.le.u32 	%p359, %r3652, %r3660;
	@%p359 bra 	$L__BB0_299;
$L__BB0_314:
	// begin inline asm
	add.cc.u32 %r2341, %r3667, %r266; 
	addc.cc.u32 %r2342, %r3666, %r263; 
	addc.cc.u32 %r2343, %r3665, %r262; 
	addc.cc.u32 %r2344, %r3664, %r265; 
	addc.cc.u32 %r2345, %r3663, %r264; 
	addc.cc.u32 %r2346, %r3662, %r260; 
	addc.cc.u32 %r2347, %r3661, %r261; 
	addc.u32    %r2348, %r3660, %r259; 
	
	// end inline asm
	// begin inline asm
	sub.cc.u32 %r3792, %r2341, %r3659; 
	subc.cc.u32 %r3793, %r2342, %r3658; 
	subc.cc.u32 %r3794, %r2343, %r3657; 
	subc.cc.u32 %r3795, %r2344, %r3656; 
	subc.cc.u32 %r3796, %r2345, %r3655; 
	subc.cc.u32 %r3797, %r2346, %r3654; 
	subc.cc.u32 %r3798, %r2347, %r3653; 
	subc.u32    %r3799, %r2348, %r3652; 
	
	// end inline asm
$L__BB0_315:
	setp.gt.u32 	%p374, %r3701, %r3683;
	@%p374 bra 	$L__BB0_316;
	bra.uni 	$L__BB0_329;
$L__BB0_316:
	// begin inline asm
	sub.cc.u32 %r3800, %r3694, %r3676; 
	subc.cc.u32 %r3801, %r3695, %r3677; 
	subc.cc.u32 %r3802, %r3696, %r3678; 
	subc.cc.u32 %r3803, %r3697, %r3679; 
	subc.cc.u32 %r3804, %r3698, %r3680; 
	subc.cc.u32 %r3805, %r3699, %r3681; 
	subc.cc.u32 %r3806, %r3700, %r3682; 
	subc.u32    %r3807, %r3701, %r3683; 
	
	// end inline asm
	bra.uni 	$L__BB0_331;
$L__BB0_317:
	setp.gt.u32 	%p376, %r3700, %r3682;
	@%p376 bra 	$L__BB0_316;
	setp.lt.u32 	%p377, %r3700, %r3682;
	@%p377 bra 	$L__BB0_330;
	setp.gt.u32 	%p378, %r3699, %r3681;
	@%p378 bra 	$L__BB0_316;
	setp.lt.u32 	%p379, %r3699, %r3681;
	@%p379 bra 	$L__BB0_330;
	setp.gt.u32 	%p380, %r3698, %r3680;
	@%p380 bra 	$L__BB0_316;
	setp.lt.u32 	%p381, %r3698, %r3680;
	@%p381 bra 	$L__BB0_330;
	setp.gt.u32 	%p382, %r3697, %r3679;
	@%p382 bra 	$L__BB0_316;
	setp.lt.u32 	%p383, %r3697, %r3679;
	@%p383 bra 	$L__BB0_330;
	setp.gt.u32 	%p384, %r3696, %r3678;
	@%p384 bra 	$L__BB0_316;
	setp.lt.u32 	%p385, %r3696, %r3678;
	@%p385 bra 	$L__BB0_330;
	setp.gt.u32 	%p386, %r3695, %r3677;
	@%p386 bra 	$L__BB0_316;
	setp.lt.u32 	%p387, %r3695, %r3677;
	setp.lt.u32 	%p388, %r3694, %r3676;
	or.pred  	%p389, %p387, %p388;
	@%p389 bra 	$L__BB0_330;
	bra.uni 	$L__BB0_316;
$L__BB0_329:
	setp.ge.u32 	%p375, %r3701, %r3683;
	@%p375 bra 	$L__BB0_317;
$L__BB0_330:
	// begin inline asm
	add.cc.u32 %r2413, %r3694, %r266; 
	addc.cc.u32 %r2414, %r3695, %r263; 
	addc.cc.u32 %r2415, %r3696, %r262; 
	addc.cc.u32 %r2416, %r3697, %r265; 
	addc.cc.u32 %r2417, %r3698, %r264; 
	addc.cc.u32 %r2418, %r3699, %r260; 
	addc.cc.u32 %r2419, %r3700, %r261; 
	addc.u32    %r2420, %r3701, %r259; 
	
	// end inline asm
	// begin inline asm
	sub.cc.u32 %r3800, %r2413, %r3676; 
	subc.cc.u32 %r3801, %r2414, %r3677; 
	subc.cc.u32 %r3802, %r2415, %r3678; 
	subc.cc.u32 %r3803, %r2416, %r3679; 
	subc.cc.u32 %r3804, %r2417, %r3680; 
	subc.cc.u32 %r3805, %r2418, %r3681; 
	subc.cc.u32 %r3806, %r2419, %r3682; 
	subc.u32    %r3807, %r2420, %r3683; 
	
	// end inline asm
$L__BB0_331:
	ld.const.u32 	%r678, [const_p+24];
	ld.const.u32 	%r679, [const_p+8];
	ld.const.u32 	%r680, [const_p+4];
	ld.const.u32 	%r681, [const_p+16];
	ld.const.u32 	%r682, [const_p+12];
	ld.const.u32 	%r683, [const_p];
	mul.wide.u32 	%rd5676, %r3792, %r3792;
	cvt.u32.u64 	%r2485, %rd5676;
	shr.u64 	%rd5677, %rd5676, 32;
	mul.wide.u32 	%rd5678, %r3793, %r3792;
	add.s64 	%rd5679, %rd5677, %rd5678;
	shr.u64 	%rd5680, %rd5679, 32;
	mul.wide.u32 	%rd5681, %r3794, %r3792;
	add.s64 	%rd5682, %rd5680, %rd5681;
	shr.u64 	%rd5683, %rd5682, 32;
	mul.wide.u32 	%rd5684, %r3795, %r3792;
	add.s64 	%rd5685, %rd5683, %rd5684;
	shr.u64 	%rd5686, %rd5685, 32;
	mul.wide.u32 	%rd5687, %r3796, %r3792;
	add.s64 	%rd5688, %rd5686, %rd5687;
	shr.u64 	%rd5689, %rd5688, 32;
	mul.wide.u32 	%rd5690, %r3797, %r3792;
	add.s64 	%rd5691, %rd5689, %rd5690;
	shr.u64 	%rd5692, %rd5691, 32;
	mul.wide.u32 	%rd5693, %r3798, %r3792;
	add.s64 	%rd5694, %rd5692, %rd5693;
	shr.u64 	%rd5695, %rd5694, 32;
	mul.wide.u32 	%rd5696, %r3799, %r3792;
	add.s64 	%rd5697, %rd5695, %rd5696;
	shr.u64 	%rd5698, %rd5697, 32;
	and.b64  	%rd5699, %rd5679, 4294967295;
	add.s64 	%rd5700, %rd5678, %rd5699;
	shr.u64 	%rd5701, %rd5700, 32;
	and.b64  	%rd5702, %rd5682, 4294967295;
	mul.wide.u32 	%rd5703, %r3793, %r3793;
	add.s64 	%rd5704, %rd5701, %rd5702;
	add.s64 	%rd5705, %rd5704, %rd5703;
	shr.u64 	%rd5706, %rd5705, 32;
	and.b64  	%rd5707, %rd5685, 4294967295;
	mul.wide.u32 	%rd5708, %r3794, %r3793;
	add.s64 	%rd5709, %rd5706, %rd5707;
	add.s64 	%rd5710, %rd5709, %rd5708;
	shr.u64 	%rd5711, %rd5710, 32;
	and.b64  	%rd5712, %rd5688, 4294967295;
	mul.wide.u32 	%rd5713, %r3795, %r3793;
	add.s64 	%rd5714, %rd5711, %rd5712;
	add.s64 	%rd5715, %rd5714, %rd5713;
	shr.u64 	%rd5716, %rd5715, 32;
	and.b64  	%rd5717, %rd5691, 4294967295;
	mul.wide.u32 	%rd5718, %r3796, %r3793;
	add.s64 	%rd5719, %rd5716, %rd5717;
	add.s64 	%rd5720, %rd5719, %rd5718;
	shr.u64 	%rd5721, %rd5720, 32;
	and.b64  	%rd5722, %rd5694, 4294967295;
	mul.wide.u32 	%rd5723, %r3797, %r3793;
	add.s64 	%rd5724, %rd5721, %rd5722;
	add.s64 	%rd5725, %rd5724, %rd5723;
	shr.u64 	%rd5726, %rd5725, 32;
	and.b64  	%rd5727, %rd5697, 4294967295;
	mul.wide.u32 	%rd5728, %r3798, %r3793;
	add.s64 	%rd5729, %rd5726, %rd5727;
	add.s64 	%rd5730, %rd5729, %rd5728;
	shr.u64 	%rd5731, %rd5730, 32;
	mul.wide.u32 	%rd5732, %r3799, %r3793;
	add.s64 	%rd5733, %rd5731, %rd5698;
	add.s64 	%rd5734, %rd5733, %rd5732;
	shr.u64 	%rd5735, %rd5734, 32;
	and.b64  	%rd5736, %rd5705, 4294967295;
	add.s64 	%rd5737, %rd5681, %rd5736;
	shr.u64 	%rd5738, %rd5737, 32;
	and.b64  	%rd5739, %rd5710, 4294967295;
	add.s64 	%rd5740, %rd5738, %rd5739;
	add.s64 	%rd5741, %rd5740, %rd5708;
	shr.u64 	%rd5742, %rd5741, 32;
	and.b64  	%rd5743, %rd5715, 4294967295;
	mul.wide.u32 	%rd5744, %r3794, %r3794;
	add.s64 	%rd5745, %rd5742, %rd5743;
	add.s64 	%rd5746, %rd5745, %rd5744;
	shr.u64 	%rd5747, %rd5746, 32;
	and.b64  	%rd5748, %rd5720, 4294967295;
	mul.wide.u32 	%rd5749, %r3795, %r3794;
	add.s64 	%rd5750, %rd5747, %rd5748;
	add.s64 	%rd5751, %rd5750, %rd5749;
	shr.u64 	%rd5752, %rd5751, 32;
	and.b64  	%rd5753, %rd5725, 4294967295;
	mul.wide.u32 	%rd5754, %r3796, %r3794;
	add.s64 	%rd5755, %rd5752, %rd5753;
	add.s64 	%rd5756, %rd5755, %rd5754;
	shr.u64 	%rd5757, %rd5756, 32;
	and.b64  	%rd5758, %rd5730, 4294967295;
	mul.wide.u32 	%rd5759, %r3797, %r3794;
	add.s64 	%rd5760, %rd5757, %rd5758;
	add.s64 	%rd5761, %rd5760, %rd5759;
	shr.u64 	%rd5762, %rd5761, 32;
	and.b64  	%rd5763, %rd5734, 4294967295;
	mul.wide.u32 	%rd5764, %r3798, %r3794;
	add.s64 	%rd5765, %rd5762, %rd5763;
	add.s64 	%rd5766, %rd5765, %rd5764;
	shr.u64 	%rd5767, %rd5766, 32;
	mul.wide.u32 	%rd5768, %r3799, %r3794;
	add.s64 	%rd5769, %rd5767, %rd5735;
	add.s64 	%rd5770, %rd5769, %rd5768;
	shr.u64 	%rd5771, %rd5770, 32;
	and.b64  	%rd5772, %rd5741, 4294967295;
	add.s64 	%rd5773, %rd5684, %rd5772;
	shr.u64 	%rd5774, %rd5773, 32;
	and.b64  	%rd5775, %rd5746, 4294967295;
	add.s64 	%rd5776, %rd5774, %rd5775;
	add.s64 	%rd5777, %rd5776, %rd5713;
	shr.u64 	%rd5778, %rd5777, 32;
	and.b64  	%rd5779, %rd5751, 4294967295;
	add.s64 	%rd5780, %rd5778, %rd5779;
	add.s64 	%rd5781, %rd5780, %rd5749;
	shr.u64 	%rd5782, %rd5781, 32;
	and.b64  	%rd5783, %rd5756, 4294967295;
	mul.wide.u32 	%rd5784, %r3795, %r3795;
	add.s64 	%rd5785, %rd5782, %rd5783;
	add.s64 	%rd5786, %rd5785, %rd5784;
	shr.u64 	%rd5787, %rd5786, 32;
	and.b64  	%rd5788, %rd5761, 4294967295;
	mul.wide.u32 	%rd5789, %r3796, %r3795;
	add.s64 	%rd5790, %rd5787, %rd5788;
	add.s64 	%rd5791, %rd5790, %rd5789;
	shr.u64 	%rd5792, %rd5791, 32;
	and.b64  	%rd5793, %rd5766, 4294967295;
	mul.wide.u32 	%rd5794, %r3797, %r3795;
	add.s64 	%rd5795, %rd5792, %rd5793;
	add.s64 	%rd5796, %rd5795, %rd5794;
	shr.u64 	%rd5797, %rd5796, 32;
	and.b64  	%rd5798, %rd5770, 4294967295;
	mul.wide.u32 	%rd5799, %r3798, %r3795;
	add.s64 	%rd5800, %rd5797, %rd5798;
	add.s64 	%rd5801, %rd5800, %rd5799;
	shr.u64 	%rd5802, %rd5801, 32;
	mul.wide.u32 	%rd5803, %r3799, %r3795;
	add.s64 	%rd5804, %rd5802, %rd5771;
	add.s64 	%rd5805, %rd5804, %rd5803;
	shr.u64 	%rd5806, %rd5805, 32;
	and.b64  	%rd5807, %rd5777, 4294967295;
	add.s64 	%rd5808, %rd5687, %rd5807;
	shr.u64 	%rd5809, %rd5808, 32;
	and.b64  	%rd5810, %rd5781, 4294967295;
	add.s64 	%rd5811, %rd5809, %rd5810;
	add.s64 	%rd5812, %rd5811, %rd5718;
	shr.u64 	%rd5813, %rd5812, 32;
	and.b64  	%rd5814, %rd5786, 4294967295;
	add.s64 	%rd5815, %rd5813, %rd5814;
	add.s64 	%rd5816, %rd5815, %rd5754;
	shr.u64 	%rd5817, %rd5816, 32;
	and.b64  	%rd5818, %rd5791, 4294967295;
	add.s64 	%rd5819, %rd5817, %rd5818;
	add.s64 	%rd5820, %rd5819, %rd5789;
	shr.u64 	%rd5821, %rd5820, 32;
	and.b64  	%rd5822, %rd5796, 4294967295;
	mul.wide.u32 	%rd5823, %r3796, %r3796;
	add.s64 	%rd5824, %rd5821, %rd5822;
	add.s64 	%rd5825, %rd5824, %rd5823;
	shr.u64 	%rd5826, %rd5825, 32;
	and.b64  	%rd5827, %rd5801, 4294967295;
	mul.wide.u32 	%rd5828, %r3797, %r3796;
	add.s64 	%rd5829, %rd5826, %rd5827;
	add.s64 	%rd5830, %rd5829, %rd5828;
	shr.u64 	%rd5831, %rd5830, 32;
	and.b64  	%rd5832, %rd5805, 4294967295;
	mul.wide.u32 	%rd5833, %r3798, %r3796;
	add.s64 	%rd5834, %rd5831, %rd5832;
	add.s64 	%rd5835, %rd5834, %rd5833;
	shr.u64 	%rd5836, %rd5835, 32;
	mul.wide.u32 	%rd5837, %r3799, %r3796;
	add.s64 	%rd5838, %rd5836, %rd5806;
	add.s64 	%rd5839, %rd5838, %rd5837;
	shr.u64 	%rd5840, %rd5839, 32;
	and.b64  	%rd5841, %rd5812, 4294967295;
	add.s64 	%rd5842, %rd5690, %rd5841;
	shr.u64 	%rd5843, %rd5842, 32;
	and.b64  	%rd5844, %rd5816, 4294967295;
	add.s64 	%rd5845, %rd5843, %rd5844;
	add.s64 	%rd5846, %rd5845, %rd5723;
	shr.u64 	%rd5847, %rd5846, 32;
	and.b64  	%rd5848, %rd5820, 4294967295;
	add.s64 	%rd5849, %rd5847, %rd5848;
	add.s64 	%rd5850, %rd5849, %rd5759;
	shr.u64 	%rd5851, %rd5850, 32;
	and.b64  	%rd5852, %rd5825, 4294967295;
	add.s64 	%rd5853, %rd5851, %rd5852;
	add.s64 	%rd5854, %rd5853, %rd5794;
	shr.u64 	%rd5855, %rd5854, 32;
	and.b64  	%rd5856, %rd5830, 4294967295;
	add.s64 	%rd5857, %rd5855, %rd5856;
	add.s64 	%rd5858, %rd5857, %rd5828;
	shr.u64 	%rd5859, %rd5858, 32;
	and.b64  	%rd5860, %rd5835, 4294967295;
	mul.wide.u32 	%rd5861, %r3797, %r3797;
	add.s64 	%rd5862, %rd5859, %rd5860;
	add.s64 	%rd5863, %rd5862, %rd5861;
	shr.u64 	%rd5864, %rd5863, 32;
	and.b64  	%rd5865, %rd5839, 4294967295;
	mul.wide.u32 	%rd5866, %r3798, %r3797;
	add.s64 	%rd5867, %rd5864, %rd5865;
	add.s64 	%rd5868, %rd5867, %rd5866;
	shr.u64 	%rd5869, %rd5868, 32;
	mul.wide.u32 	%rd5870, %r3799, %r3797;
	add.s64 	%rd5871, %rd5869, %rd5840;
	add.s64 	%rd5872, %rd5871, %rd5870;
	shr.u64 	%rd5873, %rd5872, 32;
	and.b64  	%rd5874, %rd5846, 4294967295;
	add.s64 	%rd5875, %rd5693, %rd5874;
	shr.u64 	%rd5876, %rd5875, 32;
	and.b64  	%rd5877, %rd5850, 4294967295;
	add.s64 	%rd5878, %rd5876, %rd5877;
	add.s64 	%rd5879, %rd5878, %rd5728;
	shr.u64 	%rd5880, %rd5879, 32;
	and.b64  	%rd5881, %rd5854, 4294967295;
	add.s64 	%rd5882, %rd5880, %rd5881;
	add.s64 	%rd5883, %rd5882, %rd5764;
	shr.u64 	%rd5884, %rd5883, 32;
	and.b64  	%rd5885, %rd5858, 4294967295;
	add.s64 	%rd5886, %rd5884, %rd5885;
	add.s64 	%rd5887, %rd5886, %rd5799;
	shr.u64 	%rd5888, %rd5887, 32;
	and.b64  	%rd5889, %rd5863, 4294967295;
	add.s64 	%rd5890, %rd5888, %rd5889;
	add.s64 	%rd5891, %rd5890, %rd5833;
	shr.u64 	%rd5892, %rd5891, 32;
	and.b64  	%rd5893, %rd5868, 4294967295;
	add.s64 	%rd5894, %rd5892, %rd5893;
	add.s64 	%rd5895, %rd5894, %rd5866;
	shr.u64 	%rd5896, %rd5895, 32;
	and.b64  	%rd5897, %rd5872, 4294967295;
	mul.wide.u32 	%rd5898, %r3798, %r3798;
	add.s64 	%rd5899, %rd5896, %rd5897;
	add.s64 	%rd5900, %rd5899, %rd5898;
	shr.u64 	%rd5901, %rd5900, 32;
	mul.wide.u32 	%rd5902, %r3799, %r3798;
	add.s64 	%rd5903, %rd5901, %rd5873;
	add.s64 	%rd5904, %rd5903, %rd5902;
	shr.u64 	%rd5905, %rd5904, 32;
	and.b64  	%rd5906, %rd5879, 4294967295;
	add.s64 	%rd5907, %rd5696, %rd5906;
	shr.u64 	%rd5908, %rd5907, 32;
	and.b64  	%rd5909, %rd5883, 4294967295;
	add.s64 	%rd5910, %rd5908, %rd5909;
	add.s64 	%rd5911, %rd5910, %rd5732;
	shr.u64 	%rd5912, %rd5911, 32;
	and.b64  	%rd5913, %rd5887, 4294967295;
	add.s64 	%rd5914, %rd5912, %rd5913;
	add.s64 	%rd5915, %rd5914, %rd5768;
	shr.u64 	%rd5916, %rd5915, 32;
	and.b64  	%rd5917, %rd5891, 4294967295;
	add.s64 	%rd5918, %rd5916, %rd5917;
	add.s64 	%rd5919, %rd5918, %rd5803;
	shr.u64 	%rd5920, %rd5919, 32;
	and.b64  	%rd5921, %rd5895, 4294967295;
	add.s64 	%rd5922, %rd5920, %rd5921;
	add.s64 	%rd5923, %rd5922, %rd5837;
	shr.u64 	%rd5924, %rd5923, 32;
	and.b64  	%rd5925, %rd5900, 4294967295;
	add.s64 	%rd5926, %rd5924, %rd5925;
	add.s64 	%rd5927, %rd5926, %rd5870;
	shr.u64 	%rd5928, %rd5927, 32;
	and.b64  	%rd5929, %rd5904, 4294967295;
	add.s64 	%rd5930, %rd5928, %rd5929;
	add.s64 	%rd5931, %rd5930, %rd5902;
	shr.u64 	%rd5932, %rd5931, 32;
	mul.wide.u32 	%rd5933, %r3799, %r3799;
	add.s64 	%rd5934, %rd5932, %rd5905;
	add.s64 	%rd5935, %rd5934, %rd5933;
	shr.u64 	%rd5936, %rd5935, 32;
	and.b64  	%rd5937, %rd5911, 4294967295;
	mul.lo.s64 	%rd5938, %rd5937, 977;
	cvt.u32.u64 	%r2486, %rd5938;
	shr.u64 	%rd5939, %rd5938, 32;
	and.b64  	%rd5940, %rd5915, 4294967295;
	mad.lo.s64 	%rd5941, %rd5940, 977, %rd5939;
	shr.u64 	%rd5942, %rd5941, 32;
	and.b64  	%rd5943, %rd5919, 4294967295;
	mad.lo.s64 	%rd5944, %rd5943, 977, %rd5942;
	shr.u64 	%rd5945, %rd5944, 32;
	and.b64  	%rd5946, %rd5923, 4294967295;
	mad.lo.s64 	%rd5947, %rd5946, 977, %rd5945;
	shr.u64 	%rd5948, %rd5947, 32;
	and.b64  	%rd5949, %rd5927, 4294967295;
	mad.lo.s64 	%rd5950, %rd5949, 977, %rd5948;
	shr.u64 	%rd5951, %rd5950, 32;
	and.b64  	%rd5952, %rd5931, 4294967295;
	mad.lo.s64 	%rd5953, %rd5952, 977, %rd5951;
	shr.u64 	%rd5954, %rd5953, 32;
	and.b64  	%rd5955, %rd5935, 4294967295;
	mad.lo.s64 	%rd5956, %rd5955, 977, %rd5954;
	shr.u64 	%rd5957, %rd5956, 32;
	add.s32 	%r3808, %r2485, %r2486;
	setp.lt.u32 	%p390, %r3808, %r2485;
	selp.u64 	%rd5958, 1, 0, %p390;
	and.b64  	%rd5959, %rd5700, 4294967295;
	and.b64  	%rd5960, %rd5941, 4294967295;
	add.s64 	%rd5961, %rd5959, %rd5958;
	add.s64 	%rd5962, %rd5961, %rd5960;
	shr.u64 	%rd5963, %rd5962, 32;
	and.b64  	%rd5964, %rd5737, 4294967295;
	and.b64  	%rd5965, %rd5944, 4294967295;
	add.s64 	%rd5966, %rd5963, %rd5964;
	add.s64 	%rd5967, %rd5966, %rd5965;
	shr.u64 	%rd5968, %rd5967, 32;
	and.b64  	%rd5969, %rd5773, 4294967295;
	and.b64  	%rd5970, %rd5947, 4294967295;
	add.s64 	%rd5971, %rd5968, %rd5969;
	add.s64 	%rd5972, %rd5971, %rd5970;
	shr.u64 	%rd5973, %rd5972, 32;
	and.b64  	%rd5974, %rd5808, 4294967295;
	and.b64  	%rd5975, %rd5950, 4294967295;
	add.s64 	%rd5976, %rd5973, %rd5974;
	add.s64 	%rd5977, %rd5976, %rd5975;
	shr.u64 	%rd5978, %rd5977, 32;
	and.b64  	%rd5979, %rd5842, 4294967295;
	and.b64  	%rd5980, %rd5953, 4294967295;
	add.s64 	%rd5981, %rd5978, %rd5979;
	add.s64 	%rd5982, %rd5981, %rd5980;
	shr.u64 	%rd5983, %rd5982, 32;
	and.b64  	%rd5984, %rd5875, 4294967295;
	and.b64  	%rd5985, %rd5956, 4294967295;
	add.s64 	%rd5986, %rd5983, %rd5984;
	add.s64 	%rd5987, %rd5986, %rd5985;
	shr.u64 	%rd5988, %rd5987, 32;
	and.b64  	%rd5989, %rd5962, 4294967295;
	add.s64 	%rd5990, %rd5989, %rd5937;
	cvt.u32.u64 	%r3809, %rd5990;
	shr.u64 	%rd5991, %rd5990, 32;
	and.b64  	%rd5992, %rd5967, 4294967295;
	add.s64 	%rd5993, %rd5991, %rd5992;
	add.s64 	%rd5994, %rd5993, %rd5940;
	cvt.u32.u64 	%r3810, %rd5994;
	shr.u64 	%rd5995, %rd5994, 32;
	and.b64  	%rd5996, %rd5972, 4294967295;
	add.s64 	%rd5997, %rd5995, %rd5996;
	add.s64 	%rd5998, %rd5997, %rd5943;
	cvt.u32.u64 	%r3811, %rd5998;
	shr.u64 	%rd5999, %rd5998, 32;
	and.b64  	%rd6000, %rd5977, 4294967295;
	add.s64 	%rd6001, %rd5999, %rd6000;
	add.s64 	%rd6002, %rd6001, %rd5946;
	cvt.u32.u64 	%r3812, %rd6002;
	shr.u64 	%rd6003, %rd6002, 32;
	and.b64  	%rd6004, %rd5982, 4294967295;
	add.s64 	%rd6005, %rd6003, %rd6004;
	add.s64 	%rd6006, %rd6005, %rd5949;
	cvt.u32.u64 	%r3813, %rd6006;
	shr.u64 	%rd6007, %rd6006, 32;
	and.b64  	%rd6008, %rd5987, 4294967295;
	add.s64 	%rd6009, %rd6007, %rd6008;
	add.s64 	%rd6010, %rd6009, %rd5952;
	cvt.u32.u64 	%r3814, %rd6010;
	shr.u64 	%rd6011, %rd6010, 32;
	cvt.u32.u64 	%r2487, %rd6011;
	cvt.u32.u64 	%r2488, %rd5988;
	cvt.u32.u64 	%r2489, %rd5907;
	add.s32 	%r2490, %r2488, %r2489;
	cvt.u32.u64 	%r2491, %rd5957;
	cvt.u32.u64 	%r2492, %rd5936;
	mov.b64 	%rd6012, 977;
	cvt.u32.u64 	%r2493, %rd6012;
	mad.lo.s32 	%r2494, %r2492, %r2493, %r2491;
	add.s32 	%r2495, %r2490, %r2494;
	add.s32 	%r2496, %r2487, %r2495;
	cvt.u32.u64 	%r2497, %rd5935;
	add.s32 	%r3815, %r2496, %r2497;
	ld.const.u32 	%r700, [const_p+28];
	setp.lt.u32 	%p391, %r700, %r3815;
	@%p391 bra 	$L__BB0_345;
	setp.gt.u32 	%p392, %r700, %r3815;
	@%p392 bra 	$L__BB0_346;
	setp.lt.u32 	%p393, %r678, %r3814;
	@%p393 bra 	$L__BB0_345;
	setp.gt.u32 	%p394, %r678, %r3814;
	@%p394 bra 	$L__BB0_346;
	setp.lt.u32 	%p395, %r260, %r3813;
	@%p395 bra 	$L__BB0_345;
	setp.gt.u32 	%p396, %r260, %r3813;
	@%p396 bra 	$L__BB0_346;
	setp.lt.u32 	%p397, %r681, %r3812;
	@%p397 bra 	$L__BB0_345;
	setp.gt.u32 	%p398, %r681, %r3812;
	@%p398 bra 	$L__BB0_346;
	setp.lt.u32 	%p399, %r682, %r3811;
	@%p399 bra 	$L__BB0_345;
	setp.gt.u32 	%p400, %r682, %r3811;
	@%p400 bra 	$L__BB0_346;
	setp.lt.u32 	%p401, %r679, %r3810;
	@%p401 bra 	$L__BB0_345;
	setp.gt.u32 	%p402, %r679, %r3810;
	@%p402 bra 	$L__BB0_346;
	setp.lt.u32 	%p403, %r680, %r3809;
	@%p403 bra 	$L__BB0_345;
	setp.gt.u32 	%p404, %r680, %r3809;
	setp.lt.u32 	%p405, %r3808, %r683;
	or.pred  	%p406, %p404, %p405;
	@%p406 bra 	$L__BB0_346;
$L__BB0_345:
	// begin inline asm
	sub.cc.u32 %r3808, %r3808, %r683; 
	subc.cc.u32 %r3809, %r3809, %r680; 
	subc.cc.u32 %r3810, %r3810, %r679; 
	subc.cc.u32 %r3811, %r3811, %r682; 
	subc.cc.u32 %r3812, %r3812, %r681; 
	subc.cc.u32 %r3813, %r3813, %r260; 
	subc.cc.u32 %r3814, %r3814, %r678; 
	subc.u32    %r3815, %r3815, %r700; 
	
	// end inline asm
$L__BB0_346:
	// begin inline asm
	add.cc.u32 %r2522, %r3808, %r3808; 
	addc.cc.u32 %r2523, %r3809, %r3809; 
	addc.cc.u32 %r2524, %r3810, %r3810; 
	addc.cc.u32 %r2525, %r3811, %r3811; 
	addc.cc.u32 %r2526, %r3812, %r3812; 
	addc.cc.u32 %r2527, %r3813, %r3813; 
	addc.cc.u32 %r2528, %r3814, %r3814; 
	addc.u32    %r2529, %r3815, %r3815; 
	
	// end inline asm
	// begin inline asm
	add.cc.u32 %r2546, %r2522, %r2522; 
	addc.cc.u32 %r2547, %r2523, %r2523; 
	addc.cc.u32 %r2548, %r2524, %r2524; 
	addc.cc.u32 %r2549, %r2525, %r2525; 
	addc.cc.u32 %r2550, %r2526, %r2526; 
	addc.cc.u32 %r2551, %r2527, %r2527; 
	addc.cc.u32 %r2552, %r2528, %r2528; 
	addc.u32    %r2553, %r2529, %r2529; 
	
	// end inline asm
	mul.wide.u32 	%rd6013, %r2546, %r3792;
	cvt.u32.u64 	%r2570, %rd6013;
	shr.u64 	%rd6014, %rd6013, 32;
	mul.wide.u32 	%rd6015, %r2547, %r3792;
	add.s64 	%rd6016, %rd6014, %rd6015;
	shr.u64 	%rd6017, %rd6016, 32;
	mul.wide.u32 	%rd6018, %r2548, %r3792;
	add.s64 	%rd6019, %rd6017, %rd6018;
	shr.u64 	%rd6020, %rd6019, 32;
	mul.wide.u32 	%rd6021, %r2549, %r3792;
	add.s64 	%rd6022, %rd6020, %rd6021;
	shr.u64 	%rd6023, %rd6022, 32;
	mul.wide.u32 	%rd6024, %r2550, %r3792;
	add.s64 	%rd6025, %rd6023, %rd6024;
	shr.u64 	%rd6026, %rd6025, 32;
	mul.wide.u32 	%rd6027, %r2551, %r3792;
	add.s64 	%rd6028, %rd6026, %rd6027;
	shr.u64 	%rd6029, %rd6028, 32;
	mul.wide.u32 	%rd6030, %r2552, %r3792;
	add.s64 	%rd6031, %rd6029, %rd6030;
	shr.u64 	%rd6032, %rd6031, 32;
	mul.wide.u32 	%rd6033, %r2553, %r3792;
	add.s64 	%rd6034, %rd6032, %rd6033;
	shr.u64 	%rd6035, %rd6034, 32;
	and.b64  	%rd6036, %rd6016, 4294967295;
	mul.wide.u32 	%rd6037, %r2546, %r3793;
	add.s64 	%rd6038, %rd6037, %rd6036;
	shr.u64 	%rd6039, %rd6038, 32;
	and.b64  	%rd6040, %rd6019, 4294967295;
	mul.wide.u32 	%rd6041, %r2547, %r3793;
	add.s64 	%rd6042, %rd6039, %rd6040;
	add.s64 	%rd6043, %rd6042, %rd6041;
	shr.u64 	%rd6044, %rd6043, 32;
	and.b64  	%rd6045, %rd6022, 4294967295;
	mul.wide.u32 	%rd6046, %r2548, %r3793;
	add.s64 	%rd6047, %rd6044, %rd6045;
	add.s64 	%rd6048, %rd6047, %rd6046;
	shr.u64 	%rd6049, %rd6048, 32;
	and.b64  	%rd6050, %rd6025, 4294967295;
	mul.wide.u32 	%rd6051, %r2549, %r3793;
	add.s64 	%rd6052, %rd6049, %rd6050;
	add.s64 	%rd6053, %rd6052, %rd6051;
	shr.u64 	%rd6054, %rd6053, 32;
	and.b64  	%rd6055, %rd6028, 4294967295;
	mul.wide.u32 	%rd6056, %r2550, %r3793;
	add.s64 	%rd6057, %rd6054, %rd6055;
	add.s64 	%rd6058, %rd6057, %rd6056;
	shr.u64 	%rd6059, %rd6058, 32;
	and.b64  	%rd6060, %rd6031, 4294967295;
	mul.wide.u32 	%rd6061, %r2551, %r3793;
	add.s64 	%rd6062, %rd6059, %rd6060;
	add.s64 	%rd6063, %rd6062, %rd6061;
	shr.u64 	%rd6064, %rd6063, 32;
	and.b64  	%rd6065, %rd6034, 4294967295;
	mul.wide.u32 	%rd6066, %r2552, %r3793;
	add.s64 	%rd6067, %rd6064, %rd6065;
	add.s64 	%rd6068, %rd6067, %rd6066;
	shr.u64 	%rd6069, %rd6068, 32;
	mul.wide.u32 	%rd6070, %r2553, %r3793;
	add.s64 	%rd6071, %rd6069, %rd6035;
	add.s64 	%rd6072, %rd6071, %rd6070;
	shr.u64 	%rd6073, %rd6072, 32;
	and.b64  	%rd6074, %rd6043, 4294967295;
	mul.wide.u32 	%rd6075, %r2546, %r3794;
	add.s64 	%rd6076, %rd6075, %rd6074;
	shr.u64 	%rd6077, %rd6076, 32;
	and.b64  	%rd6078, %rd6048, 4294967295;
	mul.wide.u32 	%rd6079, %r2547, %r3794;
	add.s64 	%rd6080, %rd6077, %rd6078;
	add.s64 	%rd6081, %rd6080, %rd6079;
	shr.u64 	%rd6082, %rd6081, 32;
	and.b64  	%rd6083, %rd6053, 4294967295;
	mul.wide.u32 	%rd6084, %r2548, %r3794;
	add.s64 	%rd6085, %rd6082, %rd6083;
	add.s64 	%rd6086, %rd6085, %rd6084;
	shr.u64 	%rd6087, %rd6086, 32;
	and.b64  	%rd6088, %rd6058, 4294967295;
	mul.wide.u32 	%rd6089, %r2549, %r3794;
	add.s64 	%rd6090, %rd6087, %rd6088;
	add.s64 	%rd6091, %rd6090, %rd6089;
	shr.u64 	%rd6092, %rd6091, 32;
	and.b64  	%rd6093, %rd6063, 4294967295;
	mul.wide.u32 	%rd6094, %r2550, %r3794;
	add.s64 	%rd6095, %rd6092, %rd6093;
	add.s64 	%rd6096, %rd6095, %rd6094;
	shr.u64 	%rd6097, %rd6096, 32;
	and.b64  	%rd6098, %rd6068, 4294967295;
	mul.wide.u32 	%rd6099, %r2551, %r3794;
	add.s64 	%rd6100, %rd6097, %rd6098;
	add.s64 	%rd6101, %rd6100, %rd6099;
	shr.u64 	%rd6102, %rd6101, 32;
	and.b64  	%rd6103, %rd6072, 4294967295;
	mul.wide.u32 	%rd6104, %r2552, %r3794;
	add.s64 	%rd6105, %rd6102, %rd6103;
	add.s64 	%rd6106, %rd6105, %rd6104;
	shr.u64 	%rd6107, %rd6106, 32;
	mul.wide.u32 	%rd6108, %r2553, %r3794;
	add.s64 	%rd6109, %rd6107, %rd6073;
	add.s64 	%rd6110, %rd6109, %rd6108;
	shr.u64 	%rd6111, %rd6110, 32;
	and.b64  	%rd6112, %rd6081, 4294967295;
	mul.wide.u32 	%rd6113, %r2546, %r3795;
	add.s64 	%rd6114, %rd6113, %rd6112;
	shr.u64 	%rd6115, %rd6114, 32;
	and.b64  	%rd6116, %rd6086, 4294967295;
	mul.wide.u32 	%rd6117, %r2547, %r3795;
	add.s64 	%rd6118, %rd6115, %rd6116;
	add.s64 	%rd6119, %rd6118, %rd6117;
	shr.u64 	%rd6120, %rd6119, 32;
	and.b64  	%rd6121, %rd6091, 4294967295;
	mul.wide.u32 	%rd6122, %r2548, %r3795;
	add.s64 	%rd6123, %rd6120, %rd6121;
	add.s64 	%rd6124, %rd6123, %rd6122;
	shr.u64 	%rd6125, %rd6124, 32;
	and.b64  	%rd6126, %rd6096, 4294967295;
	mul.wide.u32 	%rd6127, %r2549, %r3795;
	add.s64 	%rd6128, %rd6125, %rd6126;
	add.s64 	%rd6129, %rd6128, %rd6127;
	shr.u64 	%rd6130, %rd6129, 32;
	and.b64  	%rd6131, %rd6101, 4294967295;
	mul.wide.u32 	%rd6132, %r2550, %r3795;
	add.s64 	%rd6133, %rd6130, %rd6131;
	add.s64 	%rd6134, %rd6133, %rd6132;
	shr.u64 	%rd6135, %rd6134, 32;
	and.b64  	%rd6136, %rd6106, 4294967295;
	mul.wide.u32 	%rd6137, %r2551, %r3795;
	add.s64 	%rd6138, %rd6135, %rd6136;
	add.s64 	%rd6139, %rd6138, %rd6137;
	shr.u64 	%rd6140, %rd6139, 32;
	and.b64  	%rd6141, %rd6110, 4294967295;
	mul.wide.u32 	%rd6142, %r2552, %r3795;
	add.s64 	%rd6143, %rd6140, %rd6141;
	add.s64 	%rd6144, %rd6143, %rd6142;
	shr.u64 	%rd6145, %rd6144, 32;
	mul.wide.u32 	%rd6146, %r2553, %r3795;
	add.s64 	%rd6147, %rd6145, %rd6111;
	add.s64 	%rd6148, %rd6147, %rd6146;
	shr.u64 	%rd6149, %rd6148, 32;
	and.b64  	%rd6150, %rd6119, 4294967295;
	mul.wide.u32 	%rd6151, %r2546, %r3796;
	add.s64 	%rd6152, %rd6151, %rd6150;
	shr.u64 	%rd6153, %rd6152, 32;
	and.b64  	%rd6154, %rd6124, 4294967295;
	mul.wide.u32 	%rd6155, %r2547, %r3796;
	add.s64 	%rd6156, %rd6153, %rd6154;
	add.s64 	%rd6157, %rd6156, %rd6155;
	shr.u64 	%rd6158, %rd6157, 32;
	and.b64  	%rd6159, %rd6129, 4294967295;
	mul.wide.u32 	%rd6160, %r2548, %r3796;
	add.s64 	%rd6161, %rd6158, %rd6159;
	add.s64 	%rd6162, %rd6161, %rd6160;
	shr.u64 	%rd6163, %rd6162, 32;
	and.b64  	%rd6164, %rd6134, 4294967295;
	mul.wide.u32 	%rd6165, %r2549, %r3796;
	add.s64 	%rd6166, %rd6163, %rd6164;
	add.s64 	%rd6167, %rd6166, %rd6165;
	shr.u64 	%rd6168, %rd6167, 32;
	and.b64  	%rd6169, %rd6139, 4294967295;
	mul.wide.u32 	%rd6170, %r2550, %r3796;
	add.s64 	%rd6171, %rd6168, %rd6169;
	add.s64 	%rd6172, %rd6171, %rd6170;
	shr.u64 	%rd6173, %rd6172, 32;
	and.b64  	%rd6174, %rd6144, 4294967295;
	mul.wide.u32 	%rd6175, %r2551, %r3796;
	add.s64 	%rd6176, %rd6173, %rd6174;
	add.s64 	%rd6177, %rd6176, %rd6175;
	shr.u64 	%rd6178, %rd6177, 32;
	and.b64  	%rd6179, %rd6148, 4294967295;
	mul.wide.u32 	%rd6180, %r2552, %r3796;
	add.s64 	%rd6181, %rd6178, %rd6179;
	add.s64 	%rd6182, %rd6181, %rd6180;
	shr.u64 	%rd6183, %rd6182, 32;
	mul.wide.u32 	%rd6184, %r2553, %r3796;
	add.s64 	%rd6185, %rd6183, %rd6149;
	add.s64 	%rd6186, %rd6185, %rd6184;
	shr.u64 	%rd6187, %rd6186, 32;
	and.b64  	%rd6188, %rd6157, 4294967295;
	mul.wide.u32 	%rd6189, %r2546, %r3797;
	add.s64 	%rd6190, %rd6189, %rd6188;
	shr.u64 	%rd6191, %rd6190, 32;
	and.b64  	%rd6192, %rd6162, 4294967295;
	mul.wide.u32 	%rd6193, %r2547, %r3797;
	add.s64 	%rd6194, %rd6191, %rd6192;
	add.s64 	%rd6195, %rd6194, %rd6193;
	shr.u64 	%rd6196, %rd6195, 32;
	and.b64  	%rd6197, %rd6167, 4294967295;
	mul.wide.u32 	%rd6198, %r2548, %r3797;
	add.s64 	%rd6199, %rd6196, %rd6197;
	add.s64 	%rd6200, %rd6199, %rd6198;
	shr.u64 	%rd6201, %rd6200, 32;
	and.b64  	%rd6202, %rd6172, 4294967295;
	mul.wide.u32 	%rd6203, %r2549, %r3797;
	add.s64 	%rd6204, %rd6201, %rd6202;
	add.s64 	%rd6205, %rd6204, %rd6203;
	shr.u64 	%rd6206, %rd6205, 32;
	and.b64  	%rd6207, %rd6177, 4294967295;
	mul.wide.u32 	%rd6208, %r2550, %r3797;
	add.s64 	%rd6209, %rd6206, %rd6207;
	add.s64 	%rd6210, %rd6209, %rd6208;
	shr.u64 	%rd6211, %rd6210, 32;
	and.b64  	%rd6212, %rd6182, 4294967295;
	mul.wide.u32 	%rd6213, %r2551, %r3797;
	add.s64 	%rd6214, %rd6211, %rd6212;
	add.s64 	%rd6215, %rd6214, %rd6213;
	shr.u64 	%rd6216, %rd6215, 32;
	and.b64  	%rd6217, %rd6186, 4294967295;
	mul.wide.u32 	%rd6218, %r2552, %r3797;
	add.s64 	%rd6219, %rd6216, %rd6217;
	add.s64 	%rd6220, %rd6219, %rd6218;
	shr.u64 	%rd6221, %rd6220, 32;
	mul.wide.u32 	%rd6222, %r2553, %r3797;
	add.s64 	%rd6223, %rd6221, %rd6187;
	add.s64 	%rd6224, %rd6223, %rd6222;
	shr.u64 	%rd6225, %rd6224, 32;
	and.b64  	%rd6226, %rd6195, 4294967295;
	mul.wide.u32 	%rd6227, %r2546, %r3798;
	add.s64 	%rd6228, %rd6227, %rd6226;
	shr.u64 	%rd6229, %rd6228, 32;
	and.b64  	%rd6230, %rd6200, 4294967295;
	mul.wide.u32 	%rd6231, %r2547, %r3798;
	add.s64 	%rd6232, %rd6229, %rd6230;
	add.s64 	%rd6233, %rd6232, %rd6231;
	shr.u64 	%rd6234, %rd6233, 32;
	and.b64  	%rd6235, %rd6205, 4294967295;
	mul.wide.u32 	%rd6236, %r2548, %r3798;
	add.s64 	%rd6237, %rd6234, %rd6235;
	add.s64 	%rd6238, %rd6237, %rd6236;
	shr.u64 	%rd6239, %rd6238, 32;
	and.b64  	%rd6240, %rd6210, 4294967295;
	mul.wide.u32 	%rd6241, %r2549, %r3798;
	add.s64 	%rd6242, %rd6239, %rd6240;
	add.s64 	%rd6243, %rd6242, %rd6241;
	shr.u64 	%rd6244, %rd6243, 32;
	and.b64  	%rd6245, %rd6215, 4294967295;
	mul.wide.u32 	%rd6246, %r2550, %r3798;
	add.s64 	%rd6247, %rd6244, %rd6245;
	add.s64 	%rd6248, %rd6247, %rd6246;
	shr.u64 	%rd6249, %rd6248, 32;
	and.b64  	%rd6250, %rd6220, 4294967295;
	mul.wide.u32 	%rd6251, %r2551, %r3798;
	add.s64 	%rd6252, %rd6249, %rd6250;
	add.s64 	%rd6253, %rd6252, %rd6251;
	shr.u64 	%rd6254, %rd6253, 32;
	and.b64  	%rd6255, %rd6224, 4294967295;
	mul.wide.u32 	%rd6256, %r2552, %r3798;
	add.s64 	%rd6257, %rd6254, %rd6255;
	add.s64 	%rd6258, %rd6257, %rd6256;
	shr.u64 	%rd6259, %rd6258, 32;
	mul.wide.u32 	%rd6260, %r2553, %r3798;
	add.s64 	%rd6261, %rd6259, %rd6225;
	add.s64 	%rd6262, %rd6261, %rd6260;
	shr.u64 	%rd6263, %rd6262, 32;
	and.b64  	%rd6264, %rd6233, 4294967295;
	mul.wide.u32 	%rd6265, %r2546, %r3799;
	add.s64 	%rd6266, %rd6265, %rd6264;
	shr.u64 	%rd6267, %rd6266, 32;
	and.b64  	%rd6268, %rd6238, 4294967295;
	mul.wide.u32 	%rd6269, %r2547, %r3799;
	add.s64 	%rd6270, %rd6267, %rd6268;
	add.s64 	%rd6271, %rd6270, %rd6269;
	shr.u64 	%rd6272, %rd6271, 32;
	and.b64  	%rd6273, %rd6243, 4294967295;
	mul.wide.u32 	%rd6274, %r2548, %r3799;
	add.s64 	%rd6275, %rd6272, %rd6273;
	add.s64 	%rd6276, %rd6275, %rd6274;
	shr.u64 	%rd6277, %rd6276, 32;
	and.b64  	%rd6278, %rd6248, 4294967295;
	mul.wide.u32 	%rd6279, %r2549, %r3799;
	add.s64 	%rd6280, %rd6277, %rd6278;
	add.s64 	%rd6281, %rd6280, %rd6279;
	shr.u64 	%rd6282, %rd6281, 32;
	and.b64  	%rd6283, %rd6253, 4294967295;
	mul.wide.u32 	%rd6284, %r2550, %r3799;
	add.s64 	%rd6285, %rd6282, %rd6283;
	add.s64 	%rd6286, %rd6285, %rd6284;
	shr.u64 	%rd6287, %rd6286, 32;
	and.b64  	%rd6288, %rd6258, 4294967295;
	mul.wide.u32 	%rd6289, %r2551, %r3799;
	add.s64 	%rd6290, %rd6287, %rd6288;
	add.s64 	%rd6291, %rd6290, %rd6289;
	shr.u64 	%rd6292, %rd6291, 32;
	and.b64  	%rd6293, %rd6262, 4294967295;
	mul.wide.u32 	%rd6294, %r2552, %r3799;
	add.s64 	%rd6295, %rd6292, %rd6293;
	add.s64 	%rd6296, %rd6295, %rd6294;
	shr.u64 	%rd6297, %rd6296, 32;
	mul.wide.u32 	%rd6298, %r2553, %r3799;
	add.s64 	%rd6299, %rd6297, %rd6263;
	add.s64 	%rd6300, %rd6299, %rd6298;
	shr.u64 	%rd6301, %rd6300, 32;
	and.b64  	%rd6302, %rd6271, 4294967295;
	mul.lo.s64 	%rd6303, %rd6302, 977;
	cvt.u32.u64 	%r2571, %rd6303;
	shr.u64 	%rd6304, %rd6303, 32;
	and.b64  	%rd6305, %rd6276, 4294967295;
	mad.lo.s64 	%rd6306, %rd6305, 977, %rd6304;
	shr.u64 	%rd6307, %rd6306, 32;
	and.b64  	%rd6308, %rd6281, 4294967295;
	mad.lo.s64 	%rd6309, %rd6308, 977, %rd6307;
	shr.u64 	%rd6310, %rd6309, 32;
	and.b64  	%rd6311, %rd6286, 4294967295;
	mad.lo.s64 	%rd6312, %rd6311, 977, %rd6310;
	shr.u64 	%rd6313, %rd6312, 32;
	and.b64  	%rd6314, %rd6291, 4294967295;
	mad.lo.s64 	%rd6315, %rd6314, 977, %rd6313;
	shr.u64 	%rd6316, %rd6315, 32;
	and.b64  	%rd6317, %rd6296, 4294967295;
	mad.lo.s64 	%rd6318, %rd6317, 977, %rd6316;
	shr.u64 	%rd6319, %rd6318, 32;
	and.b64  	%rd6320, %rd6300, 4294967295;
	mad.lo.s64 	%rd6321, %rd6320, 977, %rd6319;
	shr.u64 	%rd6322, %rd6321, 32;
	add.s32 	%r3816, %r2570, %r2571;
	setp.lt.u32 	%p407, %r3816, %r2570;
	selp.u64 	%rd6323, 1, 0, %p407;
	and.b64  	%rd6324, %rd6038, 4294967295;
	and.b64  	%rd6325, %rd6306, 4294967295;
	add.s64 	%rd6326, %rd6324, %rd6323;
	add.s64 	%rd6327, %rd6326, %rd6325;
	shr.u64 	%rd6328, %rd6327, 32;
	and.b64  	%rd6329, %rd6076, 4294967295;
	and.b64  	%rd6330, %rd6309, 4294967295;
	add.s64 	%rd6331, %rd6328, %rd6329;
	add.s64 	%rd6332, %rd6331, %rd6330;
	shr.u64 	%rd6333, %rd6332, 32;
	and.b64  	%rd6334, %rd6114, 4294967295;
	and.b64  	%rd6335, %rd6312, 4294967295;
	add.s64 	%rd6336, %rd6333, %rd6334;
	add.s64 	%rd6337, %rd6336, %rd6335;
	shr.u64 	%rd6338, %rd6337, 32;
	and.b64  	%rd6339, %rd6152, 4294967295;
	and.b64  	%rd6340, %rd6315, 4294967295;
	add.s64 	%rd6341, %rd6338, %rd6339;
	add.s64 	%rd6342, %rd6341, %rd6340;
	shr.u64 	%rd6343, %rd6342, 32;
	and.b64  	%rd6344, %rd6190, 4294967295;
	and.b64  	%rd6345, %rd6318, 4294967295;
	add.s64 	%rd6346, %rd6343, %rd6344;
	add.s64 	%rd6347, %rd6346, %rd6345;
	shr.u64 	%rd6348, %rd6347, 32;
	and.b64  	%rd6349, %rd6228, 4294967295;
	and.b64  	%rd6350, %rd6321, 4294967295;
	add.s64 	%rd6351, %rd6348, %rd6349;
	add.s64 	%rd6352, %rd6351, %rd6350;
	shr.u64 	%rd6353, %rd6352, 32;
	and.b64  	%rd6354, %rd6327, 4294967295;
	add.s64 	%rd6355, %rd6354, %rd6302;
	cvt.u32.u64 	%r3817, %rd6355;
	shr.u64 	%rd6356, %rd6355, 32;
	and.b64  	%rd6357, %rd6332, 4294967295;
	add.s64 	%rd6358, %rd6356, %rd6357;
	add.s64 	%rd6359, %rd6358, %rd6305;
	cvt.u32.u64 	%r3818, %rd6359;
	shr.u64 	%rd6360, %rd6359, 32;
	and.b64  	%rd6361, %rd6337, 4294967295;
	add.s64 	%rd6362, %rd6360, %rd6361;
	add.s64 	%rd6363, %rd6362, %rd6308;
	cvt.u32.u64 	%r3819, %rd6363;
	shr.u64 	%rd6364, %rd6363, 32;
	and.b64  	%rd6365, %rd6342, 4294967295;
	add.s64 	%rd6366, %rd6364, %rd6365;
	add.s64 	%rd6367, %rd6366, %rd6311;
	cvt.u32.u64 	%r3820, %rd6367;
	shr.u64 	%rd6368, %rd6367, 32;
	and.b64  	%rd6369, %rd6347, 4294967295;
	add.s64 	%rd6370, %rd6368, %rd6369;
	add.s64 	%rd6371, %rd6370, %rd6314;
	cvt.u32.u64 	%r3821, %rd6371;
	shr.u64 	%rd6372, %rd6371, 32;
	and.b64  	%rd6373, %rd6352, 4294967295;
	add.s64 	%rd6374, %rd6372, %rd6373;
	add.s64 	%rd6375, %rd6374, %rd6317;
	cvt.u32.u64 	%r3822, %rd6375;
	shr.u64 	%rd6376, %rd6375, 32;
	cvt.u32.u64 	%r2572, %rd6376;
	cvt.u32.u64 	%r2573, %rd6353;
	cvt.u32.u64 	%r2574, %rd6266;
	add.s32 	%r2575, %r2573, %r2574;
	cvt.u32.u64 	%r2576, %rd6322;
	cvt.u32.u64 	%r2577, %rd6301;
	mov.b64 	%rd6377, 977;
	cvt.u32.u64 	%r2578, %rd6377;
	mad.lo.s32 	%r2579, %r2577, %r2578, %r2576;
	add.s32 	%r2580, %r2575, %r2579;
	add.s32 	%r2581, %r2572, %r2580;
	cvt.u32.u64 	%r2582, %rd6300;
	add.s32 	%r3823, %r2581, %r2582;
	setp.lt.u32 	%p408, %r700, %r3823;
	@%p408 bra 	$L__BB0_360;
	setp.gt.u32 	%p409, %r700, %r3823;
	@%p409 bra 	$L__BB0_361;
	setp.lt.u32 	%p410, %r678, %r3822;
	@%p410 bra 	$L__BB0_360;
	setp.gt.u32 	%p411, %r678, %r3822;
	@%p411 bra 	$L__BB0_361;
	setp.lt.u32 	%p412, %r260, %r3821;
	@%p412 bra 	$L__BB0_360;
	setp.gt.u32 	%p413, %r260, %r3821;
	@%p413 bra 	$L__BB0_361;
	setp.lt.u32 	%p414, %r681, %r3820;
	@%p414 bra 	$L__BB0_360;
	setp.gt.u32 	%p415, %r681, %r3820;
	@%p415 bra 	$L__BB0_361;
	setp.lt.u32 	%p416, %r682, %r3819;
	@%p416 bra 	$L__BB0_360;
	setp.gt.u32 	%p417, %r682, %r3819;
	@%p417 bra 	$L__BB0_361;
	setp.lt.u32 	%p418, %r679, %r3818;
	@%p418 bra 	$L__BB0_360;
	setp.gt.u32 	%p419, %r679, %r3818;
	@%p419 bra 	$L__BB0_361;
	setp.lt.u32 	%p420, %r680, %r3817;
	@%p420 bra 	$L__BB0_360;
	setp.gt.u32 	%p421, %r680, %r3817;
	setp.lt.u32 	%p422, %r3816, %r683;
	or.pred  	%p423, %p421, %p422;
	@%p423 bra 	$L__BB0_361;
$L__BB0_360:
	// begin inline asm
	sub.cc.u32 %r3816, %r3816, %r683; 
	subc.cc.u32 %r3817, %r3817, %r680; 
	subc.cc.u32 %r3818, %r3818, %r679; 
	subc.cc.u32 %r3819, %r3819, %r682; 
	subc.cc.u32 %r3820, %r3820, %r681; 
	subc.cc.u32 %r3821, %r3821, %r260; 
	subc.cc.u32 %r3822, %r3822, %r678; 
	subc.u32    %r3823, %r3823, %r700; 
	
	// end inline asm
$L__BB0_361:
	mul.wide.u32 	%rd6378, %r2546, %r3659;
	cvt.u32.u64 	%r2607, %rd6378;
	shr.u64 	%rd6379, %rd6378, 32;
	mul.wide.u32 	%rd6380, %r2547, %r3659;
	add.s64 	%rd6381, %rd6379, %rd6380;
	shr.u64 	%rd6382, %rd6381, 32;
	mul.wide.u32 	%rd6383, %r2548, %r3659;
	add.s64 	%rd6384, %rd6382, %rd6383;
	shr.u64 	%rd6385, %rd6384, 32;
	mul.wide.u32 	%rd6386, %r2549, %r3659;
	add.s64 	%rd6387, %rd6385, %rd6386;
	shr.u64 	%rd6388, %rd6387, 32;
	mul.wide.u32 	%rd6389, %r2550, %r3659;
	add.s64 	%rd6390, %rd6388, %rd6389;
	shr.u64 	%rd6391, %rd6390, 32;
	mul.wide.u32 	%rd6392, %r2551, %r3659;
	add.s64 	%rd6393, %rd6391, %rd6392;
	shr.u64 	%rd6394, %rd6393, 32;
	mul.wide.u32 	%rd6395, %r2552, %r3659;
	add.s64 	%rd6396, %rd6394, %rd6395;
	shr.u64 	%rd6397, %rd6396, 32;
	mul.wide.u32 	%rd6398, %r2553, %r3659;
	add.s64 	%rd6399, %rd6397, %rd6398;
	shr.u64 	%rd6400, %rd6399, 32;
	and.b64  	%rd6401, %rd6381, 4294967295;
	mul.wide.u32 	%rd6402, %r2546, %r3658;
	add.s64 	%rd6403, %rd6402, %rd6401;
	shr.u64 	%rd6404, %rd6403, 32;
	and.b64  	%rd6405, %rd6384, 4294967295;
	mul.wide.u32 	%rd6406, %r2547, %r3658;
	add.s64 	%rd6407, %rd6404, %rd6405;
	add.s64 	%rd6408, %rd6407, %rd6406;
	shr.u64 	%rd6409, %rd6408, 32;
	and.b64  	%rd6410, %rd6387, 4294967295;
	mul.wide.u32 	%rd6411, %r2548, %r3658;
	add.s64 	%rd6412, %rd6409, %rd6410;
	add.s64 	%rd6413, %rd6412, %rd6411;
	shr.u64 	%rd6414, %rd6413, 32;
	and.b64  	%rd6415, %rd6390, 4294967295;
	mul.wide.u32 	%rd6416, %r2549, %r3658;
	add.s64 	%rd6417, %rd6414, %rd6415;
	add.s64 	%rd6418, %rd6417, %rd6416;
	shr.u64 	%rd6419, %rd6418, 32;
	and.b64  	%rd6420, %rd6393, 4294967295;
	mul.wide.u32 	%rd6421, %r2550, %r3658;
	add.s64 	%rd6422, %rd6419, %rd6420;
	add.s64 	%rd6423, %rd6422, %rd6421;
	shr.u64 	%rd6424, %rd6423, 32;
	and.b64  	%rd6425, %rd6396, 4294967295;
	mul.wide.u32 	%rd6426, %r2551, %r3658;
	add.s64 	%rd6427, %rd6424, %rd6425;
	add.s64 	%rd6428, %rd6427, %rd6426;
	shr.u64 	%rd6429, %rd6428, 32;
	and.b64  	%rd6430, %rd6399, 4294967295;
	mul.wide.u32 	%rd6431, %r2552, %r3658;
	add.s64 	%rd6432, %rd6429, %rd6430;
	add.s64 	%rd6433, %rd6432, %rd6431;
	shr.u64 	%rd6434, %rd6433, 32;
	mul.wide.u32 	%rd6435, %r2553, %r3658;
	add.s64 	%rd6436, %rd6434, %rd6400;
	add.s64 	%rd6437, %rd6436, %rd6435;
	shr.u64 	%rd6438, %rd6437, 32;
	and.b64  	%rd6439, %rd6408, 4294967295;
	mul.wide.u32 	%rd6440, %r2546, %r3657;
	add.s64 	%rd6441, %rd6440, %rd6439;
	shr.u64 	%rd6442, %rd6441, 32;
	and.b64  	%rd6443, %rd6413, 4294967295;
	mul.wide.u32 	%rd6444, %r2547, %r3657;
	add.s64 	%rd6445, %rd6442, %rd6443;
	add.s64 	%rd6446, %rd6445, %rd6444;
	shr.u64 	%rd6447, %rd6446, 32;
	and.b64  	%rd6448, %rd6418, 4294967295;
	mul.wide.u32 	%rd6449, %r2548, %r3657;
	add.s64 	%rd6450, %rd6447, %rd6448;
	add.s64 	%rd6451, %rd6450, %rd6449;
	shr.u64 	%rd6452, %rd6451, 32;
	and.b64  	%rd6453, %rd6423, 4294967295;
	mul.wide.u32 	%rd6454, %r2549, %r3657;
	add.s64 	%rd6455, %rd6452, %rd6453;
	add.s64 	%rd6456, %rd6455, %rd6454;
	shr.u64 	%rd6457, %rd6456, 32;
	and.b64  	%rd6458, %rd6428, 4294967295;
	mul.wide.u32 	%rd6459, %r2550, %r3657;
	add.s64 	%rd6460, %rd6457, %rd6458;
	add.s64 	%rd6461, %rd6460, %rd6459;
	shr.u64 	%rd6462, %rd6461, 32;
	and.b64  	%rd6463, %rd6433, 4294967295;
	mul.wide.u32 	%rd6464, %r2551, %r3657;
	add.s64 	%rd6465, %rd6462, %rd6463;
	add.s64 	%rd6466, %rd6465, %rd6464;
	shr.u64 	%rd6467, %rd6466, 32;
	and.b64  	%rd6468, %rd6437, 4294967295;
	mul.wide.u32 	%rd6469, %r2552, %r3657;
	add.s64 	%rd6470, %rd6467, %rd6468;
	add.s64 	%rd6471, %rd6470, %rd6469;
	shr.u64 	%rd6472, %rd6471, 32;
	mul.wide.u32 	%rd6473, %r2553, %r3657;
	add.s64 	%rd6474, %rd6472, %rd6438;
	add.s64 	%rd6475, %rd6474, %rd6473;
	shr.u64 	%rd6476, %rd6475, 32;
	and.b64  	%rd6477, %rd6446, 4294967295;
	mul.wide.u32 	%rd6478, %r2546, %r3656;
	add.s64 	%rd6479, %rd6478, %rd6477;
	shr.u64 	%rd6480, %rd6479, 32;
	and.b64  	%rd6481, %rd6451, 4294967295;
	mul.wide.u32 	%rd6482, %r2547, %r3656;
	add.s64 	%rd6483, %rd6480, %rd6481;
	add.s64 	%rd6484, %rd6483, %rd6482;
	shr.u64 	%rd6485, %rd6484, 32;
	and.b64  	%rd6486, %rd6456, 4294967295;
	mul.wide.u32 	%rd6487, %r2548, %r3656;
	add.s64 	%rd6488, %rd6485, %rd6486;
	add.s64 	%rd6489, %rd6488, %rd6487;
	shr.u64 	%rd6490, %rd6489, 32;
	and.b64  	%rd6491, %rd6461, 4294967295;
	mul.wide.u32 	%rd6492, %r2549, %r3656;
	add.s64 	%rd6493, %rd6490, %rd6491;
	add.s64 	%rd6494, %rd6493, %rd6492;
	shr.u64 	%rd6495, %rd6494, 32;
	and.b64  	%rd6496, %rd6466, 4294967295;
	mul.wide.u32 	%rd6497, %r2550, %r3656;
	add.s64 	%rd6498, %rd6495, %rd6496;
	add.s64 	%rd6499, %rd6498, %rd6497;
	shr.u64 	%rd6500, %rd6499, 32;
	and.b64  	%rd6501, %rd6471, 4294967295;
	mul.wide.u32 	%rd6502, %r2551, %r3656;
	add.s64 	%rd6503, %rd6500, %rd6501;
	add.s64 	%rd6504, %rd6503, %rd6502;
	shr.u64 	%rd6505, %rd6504, 32;
	and.b64  	%rd6506, %rd6475, 4294967295;
	mul.wide.u32 	%rd6507, %r2552, %r3656;
	add.s64 	%rd6508, %rd6505, %rd6506;
	add.s64 	%rd6509, %rd6508, %rd6507;
	shr.u64 	%rd6510, %rd6509, 32;
	mul.wide.u32 	%rd6511, %r2553, %r3656;
	add.s64 	%rd6512, %rd6510, %rd6476;
	add.s64 	%rd6513, %rd6512, %rd6511;
	shr.u64 	%rd6514, %rd6513, 32;
	and.b64  	%rd6515, %rd6484, 4294967295;
	mul.wide.u32 	%rd6516, %r2546, %r3655;
	add.s64 	%rd6517, %rd6516, %rd6515;
	shr.u64 	%rd6518, %rd6517, 32;
	and.b64  	%rd6519, %rd6489, 4294967295;
	mul.wide.u32 	%rd6520, %r2547, %r3655;
	add.s64 	%rd6521, %rd6518, %rd6519;
	add.s64 	%rd6522, %rd6521, %rd6520;
	shr.u64 	%rd6523, %rd6522, 32;
	and.b64  	%rd6524, %rd6494, 4294967295;
	mul.wide.u32 	%rd6525, %r2548, %r3655;
	add.s64 	%rd6526, %rd6523, %rd6524;
	add.s64 	%rd6527, %rd6526, %rd6525;
	shr.u64 	%rd6528, %rd6527, 32;
	and.b64  	%rd6529, %rd6499, 4294967295;
	mul.wide.u32 	%rd6530, %r2549, %r3655;
	add.s64 	%rd6531, %rd6528, %rd6529;
	add.s64 	%rd6532, %rd6531, %rd6530;
	shr.u64 	%rd6533, %rd6532, 32;
	and.b64  	%rd6534, %rd6504, 4294967295;
	mul.wide.u32 	%rd6535, %r2550, %r3655;
	add.s64 	%rd6536, %rd6533, %rd6534;
	add.s64 	%rd6537, %rd6536, %rd6535;
	shr.u64 	%rd6538, %rd6537, 32;
	and.b64  	%rd6539, %rd6509, 4294967295;
	mul.wide.u32 	%rd6540, %r2551, %r3655;
	add.s64 	%rd6541, %rd6538, %rd6539;
	add.s64 	%rd6542, %rd6541, %rd6540;
	shr.u64 	%rd6543, %rd6542, 32;
	and.b64  	%rd6544, %rd6513, 4294967295;
	mul.wide.u32 	%rd6545, %r2552, %r3655;
	add.s64 	%rd6546, %rd6543, %rd6544;
	add.s64 	%rd6547, %rd6546, %rd6545;
	shr.u64 	%rd6548, %rd6547, 32;
	mul.wide.u32 	%rd6549, %r2553, %r3655;
	add.s64 	%rd6550, %rd6548, %rd6514;
	add.s64 	%rd6551, %rd6550, %rd6549;
	shr.u64 	%rd6552, %rd6551, 32;
	and.b64  	%rd6553, %rd6522, 4294967295;
	mul.wide.u32 	%rd6554, %r2546, %r3654;
	add.s64 	%rd6555, %rd6554, %rd6553;
	shr.u64 	%rd6556, %rd6555, 32;
	and.b64  	%rd6557, %rd6527, 4294967295;
	mul.wide.u32 	%rd6558, %r2547, %r3654;
	add.s64 	%rd6559, %rd6556, %rd6557;
	add.s64 	%rd6560, %rd6559, %rd6558;
	shr.u64 	%rd6561, %rd6560, 32;
	and.b64  	%rd6562, %rd6532, 4294967295;
	mul.wide.u32 	%rd6563, %r2548, %r3654;
	add.s64 	%rd6564, %rd6561, %rd6562;
	add.s64 	%rd6565, %rd6564, %rd6563;
	shr.u64 	%rd6566, %rd6565, 32;
	and.b64  	%rd6567, %rd6537, 4294967295;
	mul.wide.u32 	%rd6568, %r2549, %r3654;
	add.s64 	%rd6569, %rd6566, %rd6567;
	add.s64 	%rd6570, %rd6569, %rd6568;
	shr.u64 	%rd6571, %rd6570, 32;
	and.b64  	%rd6572, %rd6542, 4294967295;
	mul.wide.u32 	%rd6573, %r2550, %r3654;
	add.s64 	%rd6574, %rd6571, %rd6572;
	add.s64 	%rd6575, %rd6574, %rd6573;
	shr.u64 	%rd6576, %rd6575, 32;
	and.b64  	%rd6577, %rd6547, 4294967295;
	mul.wide.u32 	%rd6578, %r2551, %r3654;
	add.s64 	%rd6579, %rd6576, %rd6577;
	add.s64 	%rd6580, %rd6579, %rd6578;
	shr.u64 	%rd6581, %rd6580, 32;
	and.b64  	%rd6582, %rd6551, 4294967295;
	mul.wide.u32 	%rd6583, %r2552, %r3654;
	add.s64 	%rd6584, %rd6581, %rd6582;
	add.s64 	%rd6585, %rd6584, %rd6583;
	shr.u64 	%rd6586, %rd6585, 32;
	mul.wide.u32 	%rd6587, %r2553, %r3654;
	add.s64 	%rd6588, %rd6586, %rd6552;
	add.s64 	%rd6589, %rd6588, %rd6587;
	shr.u64 	%rd6590, %rd6589, 32;
	and.b64  	%rd6591, %rd6560, 4294967295;
	mul.wide.u32 	%rd6592, %r2546, %r3653;
	add.s64 	%rd6593, %rd6592, %rd6591;
	shr.u64 	%rd6594, %rd6593, 32;
	and.b64  	%rd6595, %rd6565, 4294967295;
	mul.wide.u32 	%rd6596, %r2547, %r3653;
	add.s64 	%rd6597, %rd6594, %rd6595;
	add.s64 	%rd6598, %rd6597, %rd6596;
	shr.u64 	%rd6599, %rd6598, 32;
	and.b64  	%rd6600, %rd6570, 4294967295;
	mul.wide.u32 	%rd6601, %r2548, %r3653;
	add.s64 	%rd6602, %rd6599, %rd6600;
	add.s64 	%rd6603, %rd6602, %rd6601;
	shr.u64 	%rd6604, %rd6603, 32;
	and.b64  	%rd6605, %rd6575, 4294967295;
	mul.wide.u32 	%rd6606, %r2549, %r3653;
	add.s64 	%rd6607, %rd6604, %rd6605;
	add.s64 	%rd6608, %rd6607, %rd6606;
	shr.u64 	%rd6609, %rd6608, 32;
	and.b64  	%rd6610, %rd6580, 4294967295;
	mul.wide.u32 	%rd6611, %r2550, %r3653;
	add.s64 	%rd6612, %rd6609, %rd6610;
	add.s64 	%rd6613, %rd6612, %rd6611;
	shr.u64 	%rd6614, %rd6613, 32;
	and.b64  	%rd6615, %rd6585, 4294967295;
	mul.wide.u32 	%rd6616, %r2551, %r3653;
	add.s64 	%rd6617, %rd6614, %rd6615;
	add.s64 	%rd6618, %rd6617, %rd6616;
	shr.u64 	%rd6619, %rd6618, 32;
	and.b64  	%rd6620, %rd6589, 4294967295;
	mul.wide.u32 	%rd6621, %r2552, %r3653;
	add.s64 	%rd6622, %rd6619, %rd6620;
	add.s64 	%rd6623, %rd6622, %rd6621;
	shr.u64 	%rd6624, %rd6623, 32;
	mul.wide.u32 	%rd6625, %r2553, %r3653;
	add.s64 	%rd6626, %rd6624, %rd6590;
	add.s64 	%rd6627, %rd6626, %rd6625;
	shr.u64 	%rd6628, %rd6627, 32;
	and.b64  	%rd6629, %rd6598, 4294967295;
	mul.wide.u32 	%rd6630, %r2546, %r3652;
	add.s64 	%rd6631, %rd6630, %rd6629;
	shr.u64 	%rd6632, %rd6631, 32;
	and.b64  	%rd6633, %rd6603, 4294967295;
	mul.wide.u32 	%rd6634, %r2547, %r3652;
	add.s64 	%rd6635, %rd6632, %rd6633;
	add.s64 	%rd6636, %rd6635, %rd6634;
	shr.u64 	%rd6637, %rd6636, 32;
	and.b64  	%rd6638, %rd6608, 4294967295;
	mul.wide.u32 	%rd6639, %r2548, %r3652;
	add.s64 	%rd6640, %rd6637, %rd6638;
	add.s64 	%rd6641, %rd6640, %rd6639;
	shr.u64 	%rd6642, %rd6641, 32;
	and.b64  	%rd6643, %rd6613, 4294967295;
	mul.wide.u32 	%rd6644, %r2549, %r3652;
	add.s64 	%rd6645, %rd6642, %rd6643;
	add.s64 	%rd6646, %rd6645, %rd6644;
	shr.u64 	%rd6647, %rd6646, 32;
	and.b64  	%rd6648, %rd6618, 4294967295;
	mul.wide.u32 	%rd6649, %r2550, %r3652;
	add.s64 	%rd6650, %rd6647, %rd6648;
	add.s64 	%rd6651, %rd6650, %rd6649;
	shr.u64 	%rd6652, %rd6651, 32;
	and.b64  	%rd6653, %rd6623, 4294967295;
	mul.wide.u32 	%rd6654, %r2551, %r3652;
	add.s64 	%rd6655, %rd6652, %rd6653;
	add.s64 	%rd6656, %rd6655, %rd6654;
	shr.u64 	%rd6657, %rd6656, 32;
	and.b64  	%rd6658, %rd6627, 4294967295;
	mul.wide.u32 	%rd6659, %r2552, %r3652;
	add.s64 	%rd6660, %rd6657, %rd6658;
	add.s64 	%rd6661, %rd6660, %rd6659;
	shr.u64 	%rd6662, %rd6661, 32;
	mul.wide.u32 	%rd6663, %r2553, %r3652;
	add.s64 	%rd6664, %rd6662, %rd6628;
	add.s64 	%rd6665, %rd6664, %rd6663;
	shr.u64 	%rd6666, %rd6665, 32;
	and.b64  	%rd6667, %rd6636, 4294967295;
	mul.lo.s64 	%rd6668, %rd6667, 977;
	cvt.u32.u64 	%r2608, %rd6668;
	shr.u64 	%rd6669, %rd6668, 32;
	and.b64  	%rd6670, %rd6641, 4294967295;
	mad.lo.s64 	%rd6671, %rd6670, 977, %rd6669;
	shr.u64 	%rd6672, %rd6671, 32;
	and.b64  	%rd6673, %rd6646, 4294967295;
	mad.lo.s64 	%rd6674, %rd6673, 977, %rd6672;
	shr.u64 	%rd6675, %rd6674, 32;
	and.b64  	%rd6676, %rd6651, 4294967295;
	mad.lo.s64 	%rd6677, %rd6676, 977, %rd6675;
	shr.u64 	%rd6678, %rd6677, 32;
	and.b64  	%rd6679, %rd6656, 4294967295;
	mad.lo.s64 	%rd6680, %rd6679, 977, %rd6678;
	shr.u64 	%rd6681, %rd6680, 32;
	and.b64  	%rd6682, %rd6661, 4294967295;
	mad.lo.s64 	%rd6683, %rd6682, 977, %rd6681;
	shr.u64 	%rd6684, %rd6683, 32;
	and.b64  	%rd6685, %rd6665, 4294967295;
	mad.lo.s64 	%rd6686, %rd6685, 977, %rd6684;
	shr.u64 	%rd6687, %rd6686, 32;
	add.s32 	%r3824, %r2607, %r2608;
	setp.lt.u32 	%p424, %r3824, %r2607;
	selp.u64 	%rd6688, 1, 0, %p424;
	and.b64  	%rd6689, %rd6403, 4294967295;
	and.b64  	%rd6690, %rd6671, 4294967295;
	add.s64 	%rd6691, %rd6689, %rd6688;
	add.s64 	%rd6692, %rd6691, %rd6690;
	shr.u64 	%rd6693, %rd6692, 32;
	and.b64  	%rd6694, %rd6441, 4294967295;
	and.b64  	%rd6695, %rd6674, 4294967295;
	add.s64 	%rd6696, %rd6693, %rd6694;
	add.s64 	%rd6697, %rd6696, %rd6695;
	shr.u64 	%rd6698, %rd6697, 32;
	and.b64  	%rd6699, %rd6479, 4294967295;
	and.b64  	%rd6700, %rd6677, 4294967295;
	add.s64 	%rd6701, %rd6698, %rd6699;
	add.s64 	%rd6702, %rd6701, %rd6700;
	shr.u64 	%rd6703, %rd6702, 32;
	and.b64  	%rd6704, %rd6517, 4294967295;
	and.b64  	%rd6705, %rd6680, 4294967295;
	add.s64 	%rd6706, %rd6703, %rd6704;
	add.s64 	%rd6707, %rd6706, %rd6705;
	shr.u64 	%rd6708, %rd6707, 32;
	and.b64  	%rd6709, %rd6555, 4294967295;
	and.b64  	%rd6710, %rd6683, 4294967295;
	add.s64 	%rd6711, %rd6708, %rd6709;
	add.s64 	%rd6712, %rd6711, %rd6710;
	shr.u64 	%rd6713, %rd6712, 32;
	and.b64  	%rd6714, %rd6593, 4294967295;
	and.b64  	%rd6715, %rd6686, 4294967295;
	add.s64 	%rd6716, %rd6713, %rd6714;
	add.s64 	%rd6717, %rd6716, %rd6715;
	shr.u64 	%rd6718, %rd6717, 32;
	and.b64  	%rd6719, %rd6692, 4294967295;
	add.s64 	%rd6720, %rd6719, %rd6667;
	cvt.u32.u64 	%r3825, %rd6720;
	shr.u64 	%rd6721, %rd6720, 32;
	and.b64  	%rd6722, %rd6697, 4294967295;
	add.s64 	%rd6723, %rd6721, %rd6722;
	add.s64 	%rd6724, %rd6723, %rd6670;
	cvt.u32.u64 	%r3826, %rd6724;
	shr.u64 	%rd6725, %rd6724, 32;
	and.b64  	%rd6726, %rd6702, 4294967295;
	add.s64 	%rd6727, %rd6725, %rd6726;
	add.s64 	%rd6728, %rd6727, %rd6673;
	cvt.u32.u64 	%r3827, %rd6728;
	shr.u64 	%rd6729, %rd6728, 32;
	and.b64  	%rd6730, %rd6707, 4294967295;
	add.s64 	%rd6731, %rd6729, %rd6730;
	add.s64 	%rd6732, %rd6731, %rd6676;
	cvt.u32.u64 	%r3828, %rd6732;
	shr.u64 	%rd6733, %rd6732, 32;
	and.b64  	%rd6734, %rd6712, 4294967295;
	add.s64 	%rd6735, %rd6733, %rd6734;
	add.s64 	%rd6736, %rd6735, %rd6679;
	cvt.u32.u64 	%r3829, %rd6736;
	shr.u64 	%rd6737, %rd6736, 32;
	and.b64  	%rd6738, %rd6717, 4294967295;
	add.s64 	%rd6739, %rd6737, %rd6738;
	add.s64 	%rd6740, %rd6739, %rd6682;
	cvt.u32.u64 	%r3830, %rd6740;
	shr.u64 	%rd6741, %rd6740, 32;
	cvt.u32.u64 	%r2609, %rd6741;
	cvt.u32.u64 	%r2610, %rd6718;
	cvt.u32.u64 	%r2611, %rd6631;
	add.s32 	%r2612, %r2610, %r2611;
	cvt.u32.u64 	%r2613, %rd6687;
	cvt.u32.u64 	%r2614, %rd6666;
	mov.b64 	%rd6742, 977;
	cvt.u32.u64 	%r2615, %rd6742;
	mad.lo.s32 	%r2616, %r2614, %r2615, %r2613;
	add.s32 	%r2617, %r2612, %r2616;
	add.s32 	%r2618, %r2609, %r2617;
	cvt.u32.u64 	%r2619, %rd6665;
	add.s32 	%r3831, %r2618, %r2619;
	setp.lt.u32 	%p425, %r700, %r3831;
	@%p425 bra 	$L__BB0_375;
	setp.gt.u32 	%p426, %r700, %r3831;
	@%p426 bra 	$L__BB0_376;
	setp.lt.u32 	%p427, %r678, %r3830;
	@%p427 bra 	$L__BB0_375;
	setp.gt.u32 	%p428, %r678, %r3830;
	@%p428 bra 	$L__BB0_376;
	setp.lt.u32 	%p429, %r260, %r3829;
	@%p429 bra 	$L__BB0_375;
	setp.gt.u32 	%p430, %r260, %r3829;
	@%p430 bra 	$L__BB0_376;
	setp.lt.u32 	%p431, %r681, %r3828;
	@%p431 bra 	$L__BB0_375;
	setp.gt.u32 	%p432, %r681, %r3828;
	@%p432 bra 	$L__BB0_376;
	setp.lt.u32 	%p433, %r682, %r3827;
	@%p433 bra 	$L__BB0_375;
	setp.gt.u32 	%p434, %r682, %r3827;
	@%p434 bra 	$L__BB0_376;
	setp.lt.u32 	%p435, %r679, %r3826;
	@%p435 bra 	$L__BB0_375;
	setp.gt.u32 	%p436, %r679, %r3826;
	@%p436 bra 	$L__BB0_376;
	setp.lt.u32 	%p437, %r680, %r3825;
	@%p437 bra 	$L__BB0_375;
	setp.gt.u32 	%p438, %r680, %r3825;
	setp.lt.u32 	%p439, %r3824, %r683;
	or.pred  	%p440, %p438, %p439;
	@%p440 bra 	$L__BB0_376;
$L__BB0_375:
	// begin inline asm
	sub.cc.u32 %r3824, %r3824, %r683; 
	subc.cc.u32 %r3825, %r3825, %r680; 
	subc.cc.u32 %r3826, %r3826, %r679; 
	subc.cc.u32 %r3827, %r3827, %r682; 
	subc.cc.u32 %r3828, %r3828, %r681; 
	subc.cc.u32 %r3829, %r3829, %r260; 
	subc.cc.u32 %r3830, %r3830, %r678; 
	subc.u32    %r3831, %r3831, %r700; 
	
	// end inline asm
$L__BB0_376:
	ld.const.u32 	%r779, [const_p+20];
	ld.const.u32 	%r780, [const_p+24];
	ld.const.u32 	%r781, [const_p+8];
	ld.const.u32 	%r782, [const_p+4];
	ld.const.u32 	%r783, [const_p+16];
	ld.const.u32 	%r784, [const_p+12];
	ld.const.u32 	%r785, [const_p];
	mul.wide.u32 	%rd6743, %r3800, %r3800;
	cvt.u32.u64 	%r2644, %rd6743;
	shr.u64 	%rd6744, %rd6743, 32;
	mul.wide.u32 	%rd6745, %r3801, %r3800;
	add.s64 	%rd6746, %rd6744, %rd6745;
	shr.u64 	%rd6747, %rd6746, 32;
	mul.wide.u32 	%rd6748, %r3802, %r3800;
	add.s64 	%rd6749, %rd6747, %rd6748;
	shr.u64 	%rd6750, %rd6749, 32;
	mul.wide.u32 	%rd6751, %r3803, %r3800;
	add.s64 	%rd6752, %rd6750, %rd6751;
	shr.u64 	%rd6753, %rd6752, 32;
	mul.wide.u32 	%rd6754, %r3804, %r3800;
	add.s64 	%rd6755, %rd6753, %rd6754;
	shr.u64 	%rd6756, %rd6755, 32;
	mul.wide.u32 	%rd6757, %r3805, %r3800;
	add.s64 	%rd6758, %rd6756, %rd6757;
	shr.u64 	%rd6759, %rd6758, 32;
	mul.wide.u32 	%rd6760, %r3806, %r3800;
	add.s64 	%rd6761, %rd6759, %rd6760;
	shr.u64 	%rd6762, %rd6761, 32;
	mul.wide.u32 	%rd6763, %r3807, %r3800;
	add.s64 	%rd6764, %rd6762, %rd6763;
	shr.u64 	%rd6765, %rd6764, 32;
	and.b64  	%rd6766, %rd6746, 4294967295;
	add.s64 	%rd6767, %rd6745, %rd6766;
	shr.u64 	%rd6768, %rd6767, 32;
	and.b64  	%rd6769, %rd6749, 4294967295;
	mul.wide.u32 	%rd6770, %r3801, %r3801;
	add.s64 	%rd6771, %rd6768, %rd6769;
	add.s64 	%rd6772, %rd6771, %rd6770;
	shr.u64 	%rd6773, %rd6772, 32;
	and.b64  	%rd6774, %rd6752, 4294967295;
	mul.wide.u32 	%rd6775, %r3802, %r3801;
	add.s64 	%rd6776, %rd6773, %rd6774;
	add.s64 	%rd6777, %rd6776, %rd6775;
	shr.u64 	%rd6778, %rd6777, 32;
	and.b64  	%rd6779, %rd6755, 4294967295;
	mul.wide.u32 	%rd6780, %r3803, %r3801;
	add.s64 	%rd6781, %rd6778, %rd6779;
	add.s64 	%rd6782, %rd6781, %rd6780;
	shr.u64 	%rd6783, %rd6782, 32;
	and.b64  	%rd6784, %rd6758, 4294967295;
	mul.wide.u32 	%rd6785, %r3804, %r3801;
	add.s64 	%rd6786, %rd6783, %rd6784;
	add.s64 	%rd6787, %rd6786, %rd6785;
	shr.u64 	%rd6788, %rd6787, 32;
	and.b64  	%rd6789, %rd6761, 4294967295;
	mul.wide.u32 	%rd6790, %r3805, %r3801;
	add.s64 	%rd6791, %rd6788, %rd6789;
	add.s64 	%rd6792, %rd6791, %rd6790;
	shr.u64 	%rd6793, %rd6792, 32;
	and.b64  	%rd6794, %rd6764, 4294967295;
	mul.wide.u32 	%rd6795, %r3806, %r3801;
	add.s64 	%rd6796, %rd6793, %rd6794;
	add.s64 	%rd6797, %rd6796, %rd6795;
	shr.u64 	%rd6798, %rd6797, 32;
	mul.wide.u32 	%rd6799, %r3807, %r3801;
	add.s64 	%rd6800, %rd6798, %rd6765;
	add.s64 	%rd6801, %rd6800, %rd6799;
	shr.u64 	%rd6802, %rd6801, 32;
	and.b64  	%rd6803, %rd6772, 4294967295;
	add.s64 	%rd6804, %rd6748, %rd6803;
	shr.u64 	%rd6805, %rd6804, 32;
	and.b64  	%rd6806, %rd6777, 4294967295;
	add.s64 	%rd6807, %rd6805, %rd6806;
	add.s64 	%rd6808, %rd6807, %rd6775;
	shr.u64 	%rd6809, %rd6808, 32;
	and.b64  	%rd6810, %rd6782, 4294967295;
	mul.wide.u32 	%rd6811, %r3802, %r3802;
	add.s64 	%rd6812, %rd6809, %rd6810;
	add.s64 	%rd6813, %rd6812, %rd6811;
	shr.u64 	%rd6814, %rd6813, 32;
	and.b64  	%rd6815, %rd6787, 4294967295;
	mul.wide.u32 	%rd6816, %r3803, %r3802;
	add.s64 	%rd6817, %rd6814, %rd6815;
	add.s64 	%rd6818, %rd6817, %rd6816;
	shr.u64 	%rd6819, %rd6818, 32;
	and.b64  	%rd6820, %rd6792, 4294967295;
	mul.wide.u32 	%rd6821, %r3804, %r3802;
	add.s64 	%rd6822, %rd6819, %rd6820;
	add.s64 	%rd6823, %rd6822, %rd6821;
	shr.u64 	%rd6824, %rd6823, 32;
	and.b64  	%rd6825, %rd6797, 4294967295;
	mul.wide.u32 	%rd6826, %r3805, %r3802;
	add.s64 	%rd6827, %rd6824, %rd6825;
	add.s64 	%rd6828, %rd6827, %rd6826;
	shr.u64 	%rd6829, %rd6828, 32;
	and.b64  	%rd6830, %rd6801, 4294967295;
	mul.wide.u32 	%rd6831, %r3806, %r3802;
	add.s64 	%rd6832, %rd6829, %rd6830;
	add.s64 	%rd6833, %rd6832, %rd6831;
	shr.u64 	%rd6834, %rd6833, 32;
	mul.wide.u32 	%rd6835, %r3807, %r3802;
	add.s64 	%rd6836, %rd6834, %rd6802;
	add.s64 	%rd6837, %rd6836, %rd6835;
	shr.u64 	%rd6838, %rd6837, 32;
	and.b64  	%rd6839, %rd6808, 4294967295;
	add.s64 	%rd6840, %rd6751, %rd6839;
	shr.u64 	%rd6841, %rd6840, 32;
	and.b64  	%rd6842, %rd6813, 4294967295;
	add.s64 	%rd6843, %rd6841, %rd6842;
	add.s64 	%rd6844, %rd6843, %rd6780;
	shr.u64 	%rd6845, %rd6844, 32;
	and.b64  	%rd6846, %rd6818, 4294967295;
	add.s64 	%rd6847, %rd6845, %rd6846;
	add.s64 	%rd6848, %rd6847, %rd6816;
	shr.u64 	%rd6849, %rd6848, 32;
	and.b64  	%rd6850, %rd6823, 4294967295;
	mul.wide.u32 	%rd6851, %r3803, %r3803;
	add.s64 	%rd6852, %rd6849, %rd6850;
	add.s64 	%rd6853, %rd6852, %rd6851;
	shr.u64 	%rd6854, %rd6853, 32;
	and.b64  	%rd6855, %rd6828, 4294967295;
	mul.wide.u32 	%rd6856, %r3804, %r3803;
	add.s64 	%rd6857, %rd6854, %rd6855;
	add.s64 	%rd6858, %rd6857, %rd6856;
	shr.u64 	%rd6859, %rd6858, 32;
	and.b64  	%rd6860, %rd6833, 4294967295;
	mul.wide.u32 	%rd6861, %r3805, %r3803;
	add.s64 	%rd6862, %rd6859, %rd6860;
	add.s64 	%rd6863, %rd6862, %rd6861;
	shr.u64 	%rd6864, %rd6863, 32;
	and.b64  	%rd6865, %rd6837, 4294967295;
	mul.wide.u32 	%rd6866, %r3806, %r3803;
	add.s64 	%rd6867, %rd6864, %rd6865;
	add.s64 	%rd6868, %rd6867, %rd6866;
	shr.u64 	%rd6869, %rd6868, 32;
	mul.wide.u32 	%rd6870, %r3807, %r3803;
	add.s64 	%rd6871, %rd6869, %rd6838;
	add.s64 	%rd6872, %rd6871, %rd6870;
	shr.u64 	%rd6873, %rd6872, 32;
	and.b64  	%rd6874, %rd6844, 4294967295;
	add.s64 	%rd6875, %rd6754, %rd6874;
	shr.u64 	%rd6876, %rd6875, 32;
	and.b64  	%rd6877, %rd6848, 4294967295;
	add.s64 	%rd6878, %rd6876, %rd6877;
	add.s64 	%rd6879, %rd6878, %rd6785;
	shr.u64 	%rd6880, %rd6879, 32;
	and.b64  	%rd6881, %rd6853, 4294967295;
	add.s64 	%rd6882, %rd6880, %rd6881;
	add.s64 	%rd6883, %rd6882, %rd6821;
	shr.u64 	%rd6884, %rd6883, 32;
	and.b64  	%rd6885, %rd6858, 4294967295;
	add.s64 	%rd6886, %rd6884, %rd6885;
	add.s64 	%rd6887, %rd6886, %rd6856;
	shr.u64 	%rd6888, %rd6887, 32;
	and.b64  	%rd6889, %rd6863, 4294967295;
	mul.wide.u32 	%rd6890, %r3804, %r3804;
	add.s64 	%rd6891, %rd6888, %rd6889;
	add.s64 	%rd6892, %rd6891, %rd6890;
	shr.u64 	%rd6893, %rd6892, 32;
	and.b64  	%rd6894, %rd6868, 4294967295;
	mul.wide.u32 	%rd6895, %r3805, %r3804;
	add.s64 	%rd6896, %rd6893, %rd6894;
	add.s64 	%rd6897, %rd6896, %rd6895;
	shr.u64 	%rd6898, %rd6897, 32;
	and.b64  	%rd6899, %rd6872, 4294967295;
	mul.wide.u32 	%rd6900, %r3806, %r3804;
	add.s64 	%rd6901, %rd6898, %rd6899;
	add.s64 	%rd6902, %rd6901, %rd6900;
	shr.u64 	%rd6903, %rd6902, 32;
	mul.wide.u32 	%rd6904, %r3807, %r3804;
	add.s64 	%rd6905, %rd6903, %rd6873;
	add.s64 	%rd6906, %rd6905, %rd6904;
	shr.u64 	%rd6907, %rd6906, 32;
	and.b64  	%rd6908, %rd6879, 4294967295;
	add.s64 	%rd6909, %rd6757, %rd6908;
	shr.u64 	%rd6910, %rd6909, 32;
	and.b64  	%rd6911, %rd6883, 4294967295;
	add.s64 	%rd6912, %rd6910, %rd6911;
	add.s64 	%rd6913, %rd6912, %rd6790;
	shr.u64 	%rd6914, %rd6913, 32;
	and.b64  	%rd6915, %rd6887, 4294967295;
	add.s64 	%rd6916, %rd6914, %rd6915;
	add.s64 	%rd6917, %rd6916, %rd6826;
	shr.u64 	%rd6918, %rd6917, 32;
	and.b64  	%rd6919, %rd6892, 4294967295;
	add.s64 	%rd6920, %rd6918, %rd6919;
	add.s64 	%rd6921, %rd6920, %rd6861;
	shr.u64 	%rd6922, %rd6921, 32;
	and.b64  	%rd6923, %rd6897, 4294967295;
	add.s64 	%rd6924, %rd6922, %rd6923;
	add.s64 	%rd6925, %rd6924, %rd6895;
	shr.u64 	%rd6926, %rd6925, 32;
	and.b64  	%rd6927, %rd6902, 4294967295;
	mul.wide.u32 	%rd6928, %r3805, %r3805;
	add.s64 	%rd6929, %rd6926, %rd6927;
	add.s64 	%rd6930, %rd6929, %rd6928;
	shr.u64 	%rd6931, %rd6930, 32;
	and.b64  	%rd6932, %rd6906, 4294967295;
	mul.wide.u32 	%rd6933, %r3806, %r3805;
	add.s64 	%rd6934, %rd6931, %rd6932;
	add.s64 	%rd6935, %rd6934, %rd6933;
	shr.u64 	%rd6936, %rd6935, 32;
	mul.wide.u32 	%rd6937, %r3807, %r3805;
	add.s64 	%rd6938, %rd6936, %rd6907;
	add.s64 	%rd6939, %rd6938, %rd6937;
	shr.u64 	%rd6940, %rd6939, 32;
	and.b64  	%rd6941, %rd6913, 4294967295;
	add.s64 	%rd6942, %rd6760, %rd6941;
	shr.u64 	%rd6943, %rd6942, 32;
	and.b64  	%rd6944, %rd6917, 4294967295;
	add.s64 	%rd6945, %rd6943, %rd6944;
	add.s64 	%rd6946, %rd6945, %rd6795;
	shr.u64 	%rd6947, %rd6946, 32;
	and.b64  	%rd6948, %rd6921, 4294967295;
	add.s64 	%rd6949, %rd6947, %rd6948;
	add.s64 	%rd6950, %rd6949, %rd6831;
	shr.u64 	%rd6951, %rd6950, 32;
	and.b64  	%rd6952, %rd6925, 4294967295;
	add.s64 	%rd6953, %rd6951, %rd6952;
	add.s64 	%rd6954, %rd6953, %rd6866;
	shr.u64 	%rd6955, %rd6954, 32;
	and.b64  	%rd6956, %rd6930, 4294967295;
	add.s64 	%rd6957, %rd6955, %rd6956;
	add.s64 	%rd6958, %rd6957, %rd6900;
	shr.u64 	%rd6959, %rd6958, 32;
	and.b64  	%rd6960, %rd6935, 4294967295;
	add.s64 	%rd6961, %rd6959, %rd6960;
	add.s64 	%rd6962, %rd6961, %rd6933;
	shr.u64 	%rd6963, %rd6962, 32;
	and.b64  	%rd6964, %rd6939, 4294967295;
	mul.wide.u32 	%rd6965, %r3806, %r3806;
	add.s64 	%rd6966, %rd6963, %rd6964;
	add.s64 	%rd6967, %rd6966, %rd6965;
	shr.u64 	%rd6968, %rd6967, 32;
	mul.wide.u32 	%rd6969, %r3807, %r3806;
	add.s64 	%rd6970, %rd6968, %rd6940;
	add.s64 	%rd6971, %rd6970, %rd6969;
	shr.u64 	%rd6972, %rd6971, 32;
	and.b64  	%rd6973, %rd6946, 4294967295;
	add.s64 	%rd6974, %rd6763, %rd6973;
	shr.u64 	%rd6975, %rd6974, 32;
	and.b64  	%rd6976, %rd6950, 4294967295;
	add.s64 	%rd6977, %rd6975, %rd6976;
	add.s64 	%rd6978, %rd6977, %rd6799;
	shr.u64 	%rd6979, %rd6978, 32;
	and.b64  	%rd6980, %rd6954, 4294967295;
	add.s64 	%rd6981, %rd6979, %rd6980;
	add.s64 	%rd6982, %rd6981, %rd6835;
	shr.u64 	%rd6983, %rd6982, 32;
	and.b64  	%rd6984, %rd6958, 4294967295;
	add.s64 	%rd6985, %rd6983, %rd6984;
	add.s64 	%rd6986, %rd6985, %rd6870;
	shr.u64 	%rd6987, %rd6986, 32;
	and.b64  	%rd6988, %rd6962, 4294967295;
	add.s64 	%rd6989, %rd6987, %rd6988;
	add.s64 	%rd6990, %rd6989, %rd6904;
	shr.u64 	%rd6991, %rd6990, 32;
	and.b64  	%rd6992, %rd6967, 4294967295;
	add.s64 	%rd6993, %rd6991, %rd6992;
	add.s64 	%rd6994, %rd6993, %rd6937;
	shr.u64 	%rd6995, %rd6994, 32;
	and.b64  	%rd6996, %rd6971, 4294967295;
	add.s64 	%rd6997, %rd6995, %rd6996;
	add.s64 	%rd6998, %rd6997, %rd6969;
	shr.u64 	%rd6999, %rd6998, 32;
	mul.wide.u32 	%rd7000, %r3807, %r3807;
	add.s64 	%rd7001, %rd6999, %rd6972;
	add.s64 	%rd7002, %rd7001, %rd7000;
	shr.u64 	%rd7003, %rd7002, 32;
	and.b64  	%rd7004, %rd6978, 4294967295;
	mul.lo.s64 	%rd7005, %rd7004, 977;
	cvt.u32.u64 	%r2645, %rd7005;
	shr.u64 	%rd7006, %rd7005, 32;
	and.b64  	%rd7007, %rd6982, 4294967295;
	mad.lo.s64 	%rd7008, %rd7007, 977, %rd7006;
	shr.u64 	%rd7009, %rd7008, 32;
	and.b64  	%rd7010, %rd6986, 4294967295;
	mad.lo.s64 	%rd7011, %rd7010, 977, %rd7009;
	shr.u64 	%rd7012, %rd7011, 32;
	and.b64  	%rd7013, %rd6990, 4294967295;
	mad.lo.s64 	%rd7014, %rd7013, 977, %rd7012;
	shr.u64 	%rd7015, %rd7014, 32;
	and.b64  	%rd7016, %rd6994, 4294967295;
	mad.lo.s64 	%rd7017, %rd7016, 977, %rd7015;
	shr.u64 	%rd7018, %rd7017, 32;
	and.b64  	%rd7019, %rd6998, 4294967295;
	mad.lo.s64 	%rd7020, %rd7019, 977, %rd7018;
	shr.u64 	%rd7021, %rd7020, 32;
	and.b64  	%rd7022, %rd7002, 4294967295;
	mad.lo.s64 	%rd7023, %rd7022, 977, %rd7021;
	shr.u64 	%rd7024, %rd7023, 32;
	add.s32 	%r3832, %r2644, %r2645;
	setp.lt.u32 	%p441, %r3832, %r2644;
	selp.u64 	%rd7025, 1, 0, %p441;
	and.b64  	%rd7026, %rd6767, 4294967295;
	and.b64  	%rd7027, %rd7008, 4294967295;
	add.s64 	%rd7028, %rd7026, %rd7025;
	add.s64 	%rd7029, %rd7028, %rd7027;
	shr.u64 	%rd7030, %rd7029, 32;
	and.b64  	%rd7031, %rd6804, 4294967295;
	and.b64  	%rd7032, %rd7011, 4294967295;
	add.s64 	%rd7033, %rd7030, %rd7031;
	add.s64 	%rd7034, %rd7033, %rd7032;
	shr.u64 	%rd7035, %rd7034, 32;
	and.b64  	%rd7036, %rd6840, 4294967295;
	and.b64  	%rd7037, %rd7014, 4294967295;
	add.s64 	%rd7038, %rd7035, %rd7036;
	add.s64 	%rd7039, %rd7038, %rd7037;
	shr.u64 	%rd7040, %rd7039, 32;
	and.b64  	%rd7041, %rd6875, 4294967295;
	and.b64  	%rd7042, %rd7017, 4294967295;
	add.s64 	%rd7043, %rd7040, %rd7041;
	add.s64 	%rd7044, %rd7043, %rd7042;
	shr.u64 	%rd7045, %rd7044, 32;
	and.b64  	%rd7046, %rd6909, 4294967295;
	and.b64  	%rd7047, %rd7020, 4294967295;
	add.s64 	%rd7048, %rd7045, %rd7046;
	add.s64 	%rd7049, %rd7048, %rd7047;
	shr.u64 	%rd7050, %rd7049, 32;
	and.b64  	%rd7051, %rd6942, 4294967295;
	and.b64  	%rd7052, %rd7023, 4294967295;
	add.s64 	%rd7053, %rd7050, %rd7051;
	add.s64 	%rd7054, %rd7053, %rd7052;
	shr.u64 	%rd7055, %rd7054, 32;
	and.b64  	%rd7056, %rd7029, 4294967295;
	add.s64 	%rd7057, %rd7056, %rd7004;
	cvt.u32.u64 	%r3833, %rd7057;
	shr.u64 	%rd7058, %rd7057, 32;
	and.b64  	%rd7059, %rd7034, 4294967295;
	add.s64 	%rd7060, %rd7058, %rd7059;
	add.s64 	%rd7061, %rd7060, %rd7007;
	cvt.u32.u64 	%r3834, %rd7061;
	shr.u64 	%rd7062, %rd7061, 32;
	and.b64  	%rd7063, %rd7039, 4294967295;
	add.s64 	%rd7064, %rd7062, %rd7063;
	add.s64 	%rd7065, %rd7064, %rd7010;
	cvt.u32.u64 	%r3835, %rd7065;
	shr.u64 	%rd7066, %rd7065, 32;
	and.b64  	%rd7067, %rd7044, 4294967295;
	add.s64 	%rd7068, %rd7066, %rd7067;
	add.s64 	%rd7069, %rd7068, %rd7013;
	cvt.u32.u64 	%r3836, %rd7069;
	shr.u64 	%rd7070, %rd7069, 32;
	and.b64  	%rd7071, %rd7049, 4294967295;
	add.s64 	%rd7072, %rd7070, %rd7071;
	add.s64 	%rd7073, %rd7072, %rd7016;
	cvt.u32.u64 	%r3837, %rd7073;
	shr.u64 	%rd7074, %rd7073, 32;
	and.b64  	%rd7075, %rd7054, 4294967295;
	add.s64 	%rd7076, %rd7074, %rd7075;
	add.s64 	%rd7077, %rd7076, %rd7019;
	cvt.u32.u64 	%r3838, %rd7077;
	shr.u64 	%rd7078, %rd7077, 32;
	cvt.u32.u64 	%r2646, %rd7078;
	cvt.u32.u64 	%r2647, %rd7055;
	cvt.u32.u64 	%r2648, %rd6974;
	add.s32 	%r2649, %r2647, %r2648;
	cvt.u32.u64 	%r2650, %rd7024;
	cvt.u32.u64 	%r2651, %rd7003;
	mov.b64 	%rd7079, 977;
	cvt.u32.u64 	%r2652, %rd7079;
	mad.lo.s32 	%r2653, %r2651, %r2652, %r2650;
	add.s32 	%r2654, %r2649, %r2653;
	add.s32 	%r2655, %r2646, %r2654;
	cvt.u32.u64 	%r2656, %rd7002;
	add.s32 	%r3839, %r2655, %r2656;
	ld.const.u32 	%r3917, [const_p+28];
	setp.lt.u32 	%p442, %r3917, %r3839;
	@%p442 bra 	$L__BB0_390;
	setp.gt.u32 	%p443, %r3917, %r3839;
	@%p443 bra 	$L__BB0_391;
	setp.lt.u32 	%p444, %r780, %r3838;
	@%p444 bra 	$L__BB0_390;
	setp.gt.u32 	%p445, %r780, %r3838;
	@%p445 bra 	$L__BB0_391;
	setp.lt.u32 	%p446, %r779, %r3837;
	@%p446 bra 	$L__BB0_390;
	setp.gt.u32 	%p447, %r779, %r3837;
	@%p447 bra 	$L__BB0_391;
	setp.lt.u32 	%p448, %r783, %r3836;
	@%p448 bra 	$L__BB0_390;
	setp.gt.u32 	%p449, %r783, %r3836;
	@%p449 bra 	$L__BB0_391;
	setp.lt.u32 	%p450, %r784, %r3835;
	@%p450 bra 	$L__BB0_390;
	setp.gt.u32 	%p451, %r784, %r3835;
	@%p451 bra 	$L__BB0_391;
	setp.lt.u32 	%p452, %r781, %r3834;
	@%p452 bra 	$L__BB0_390;
	setp.gt.u32 	%p453, %r781, %r3834;
	@%p453 bra 	$L__BB0_391;
	setp.lt.u32 	%p454, %r782, %r3833;
	@%p454 bra 	$L__BB0_390;
	setp.gt.u32 	%p455, %r782, %r3833;
	setp.lt.u32 	%p456, %r3832, %r785;
	or.pred  	%p457, %p455, %p456;
	@%p457 bra 	$L__BB0_391;
$L__BB0_390:
	// begin inline asm
	sub.cc.u32 %r3832, %r3832, %r785; 
	subc.cc.u32 %r3833, %r3833, %r782; 
	subc.cc.u32 %r3834, %r3834, %r781; 
	subc.cc.u32 %r3835, %r3835, %r784; 
	subc.cc.u32 %r3836, %r3836, %r783; 
	subc.cc.u32 %r3837, %r3837, %r779; 
	subc.cc.u32 %r3838, %r3838, %r780; 
	subc.u32    %r3839, %r3839, %r3917; 
	
	// end inline asm
$L__BB0_391:
	setp.gt.u32 	%p458, %r3839, %r3823;
	@%p458 bra 	$L__BB0_392;
	bra.uni 	$L__BB0_405;
$L__BB0_392:
	// begin inline asm
	sub.cc.u32 %r3840, %r3832, %r3816; 
	subc.cc.u32 %r3841, %r3833, %r3817; 
	subc.cc.u32 %r3842, %r3834, %r3818; 
	subc.cc.u32 %r3843, %r3835, %r3819; 
	subc.cc.u32 %r3844, %r3836, %r3820; 
	subc.cc.u32 %r3845, %r3837, %r3821; 
	subc.cc.u32 %r3846, %r3838, %r3822; 
	subc.u32    %r3847, %r3839, %r3823; 
	
	// end inline asm
	bra.uni 	$L__BB0_407;
$L__BB0_393:
	setp.gt.u32 	%p460, %r3838, %r3822;
	@%p460 bra 	$L__BB0_392;
	setp.lt.u32 	%p461, %r3838, %r3822;
	@%p461 bra 	$L__BB0_406;
	setp.gt.u32 	%p462, %r3837, %r3821;
	@%p462 bra 	$L__BB0_392;
	setp.lt.u32 	%p463, %r3837, %r3821;
	@%p463 bra 	$L__BB0_406;
	setp.gt.u32 	%p464, %r3836, %r3820;
	@%p464 bra 	$L__BB0_392;
	setp.lt.u32 	%p465, %r3836, %r3820;
	@%p465 bra 	$L__BB0_406;
	setp.gt.u32 	%p466, %r3835, %r3819;
	@%p466 bra 	$L__BB0_392;
	setp.lt.u32 	%p467, %r3835, %r3819;
	@%p467 bra 	$L__BB0_406;
	setp.gt.u32 	%p468, %r3834, %r3818;
	@%p468 bra 	$L__BB0_392;
	setp.lt.u32 	%p469, %r3834, %r3818;
	@%p469 bra 	$L__BB0_406;
	setp.gt.u32 	%p470, %r3833, %r3817;
	@%p470 bra 	$L__BB0_392;
	setp.lt.u32 	%p471, %r3833, %r3817;
	setp.lt.u32 	%p472, %r3832, %r3816;
	or.pred  	%p473, %p471, %p472;
	@%p473 bra 	$L__BB0_406;
	bra.uni 	$L__BB0_392;
$L__BB0_405:
	setp.ge.u32 	%p459, %r3839, %r3823;
	@%p459 bra 	$L__BB0_393;
$L__BB0_406:
	// begin inline asm
	add.cc.u32 %r2681, %r3832, %r785; 
	addc.cc.u32 %r2682, %r3833, %r782; 
	addc.cc.u32 %r2683, %r3834, %r781; 
	addc.cc.u32 %r2684, %r3835, %r784; 
	addc.cc.u32 %r2685, %r3836, %r783; 
	addc.cc.u32 %r2686, %r3837, %r779; 
	addc.cc.u32 %r2687, %r3838, %r780; 
	addc.u32    %r2688, %r3839, %r3917; 
	
	// end inline asm
	// begin inline asm
	sub.cc.u32 %r3840, %r2681, %r3816; 
	subc.cc.u32 %r3841, %r2682, %r3817; 
	subc.cc.u32 %r3842, %r2683, %r3818; 
	subc.cc.u32 %r3843, %r2684, %r3819; 
	subc.cc.u32 %r3844, %r2685, %r3820; 
	subc.cc.u32 %r3845, %r2686, %r3821; 
	subc.cc.u32 %r3846, %r2687, %r3822; 
	subc.u32    %r3847, %r2688, %r3823; 
	
	// end inline asm
$L__BB0_407:
	// begin inline asm
	add.cc.u32 %r2753, %r3824, %r3824; 
	addc.cc.u32 %r2754, %r3825, %r3825; 
	addc.cc.u32 %r2755, %r3826, %r3826; 
	addc.cc.u32 %r2756, %r3827, %r3827; 
	addc.cc.u32 %r2757, %r3828, %r3828; 
	addc.cc.u32 %r2758, %r3829, %r3829; 
	addc.cc.u32 %r2759, %r3830, %r3830; 
	addc.u32    %r2760, %r3831, %r3831; 
	
	// end inline asm
	setp.gt.u32 	%p474, %r3847, %r2760;
	@%p474 bra 	$L__BB0_408;
	bra.uni 	$L__BB0_421;
$L__BB0_408:
	// begin inline asm
	sub.cc.u32 %r3941, %r3840, %r2753; 
	subc.cc.u32 %r3940, %r3841, %r2754; 
	subc.cc.u32 %r3939, %r3842, %r2755; 
	subc.cc.u32 %r3938, %r3843, %r2756; 
	subc.cc.u32 %r3937, %r3844, %r2757; 
	subc.cc.u32 %r3936, %r3845, %r2758; 
	subc.cc.u32 %r3935, %r3846, %r2759; 
	subc.u32    %r3934, %r3847, %r2760; 
	
	// end inline asm
	bra.uni 	$L__BB0_423;
$L__BB0_409:
	setp.gt.u32 	%p476, %r3846, %r2759;
	@%p476 bra 	$L__BB0_408;
	setp.lt.u32 	%p477, %r3846, %r2759;
	@%p477 bra 	$L__BB0_422;
	setp.gt.u32 	%p478, %r3845, %r2758;
	@%p478 bra 	$L__BB0_408;
	setp.lt.u32 	%p479, %r3845, %r2758;
	@%p479 bra 	$L__BB0_422;
	setp.gt.u32 	%p480, %r3844, %r2757;
	@%p480 bra 	$L__BB0_408;
	setp.lt.u32 	%p481, %r3844, %r2757;
	@%p481 bra 	$L__BB0_422;
	setp.gt.u32 	%p482, %r3843, %r2756;
	@%p482 bra 	$L__BB0_408;
	setp.lt.u32 	%p483, %r3843, %r2756;
	@%p483 bra 	$L__BB0_422;
	setp.gt.u32 	%p484, %r3842, %r2755;
	@%p484 bra 	$L__BB0_408;
	setp.lt.u32 	%p485, %r3842, %r2755;
	@%p485 bra 	$L__BB0_422;
	setp.gt.u32 	%p486, %r3841, %r2754;
	@%p486 bra 	$L__BB0_408;
	setp.lt.u32 	%p487, %r3841, %r2754;
	setp.lt.u32 	%p488, %r3840, %r2753;
	or.pred  	%p489, %p487, %p488;
	@%p489 bra 	$L__BB0_422;
	bra.uni 	$L__BB0_408;
$L__BB0_421:
	setp.ge.u32 	%p475, %r3847, %r2760;
	@%p475 bra 	$L__BB0_409;
$L__BB0_422:
	// begin inline asm
	add.cc.u32 %r2777, %r3840, %r785; 
	addc.cc.u32 %r2778, %r3841, %r782; 
	addc.cc.u32 %r2779, %r3842, %r781; 
	addc.cc.u32 %r2780, %r3843, %r784; 
	addc.cc.u32 %r2781, %r3844, %r783; 
	addc.cc.u32 %r2782, %r3845, %r779; 
	addc.cc.u32 %r2783, %r3846, %r780; 
	addc.u32    %r2784, %r3847, %r3917; 
	
	// end inline asm
	// begin inline asm
	sub.cc.u32 %r3941, %r2777, %r2753; 
	subc.cc.u32 %r3940, %r2778, %r2754; 
	subc.cc.u32 %r3939, %r2779, %r2755; 
	subc.cc.u32 %r3938, %r2780, %r2756; 
	subc.cc.u32 %r3937, %r2781, %r2757; 
	subc.cc.u32 %r3936, %r2782, %r2758; 
	subc.cc.u32 %r3935, %r2783, %r2759; 
	subc.u32    %r3934, %r2784, %r2760; 
	
	// end inline asm
$L__BB0_423:
	setp.gt.u32 	%p490, %r3831, %r3934;
	@%p490 bra 	$L__BB0_424;
	bra.uni 	$L__BB0_437;
$L__BB0_424:
	// begin inline asm
	sub.cc.u32 %r3856, %r3824, %r3941; 
	subc.cc.u32 %r3857, %r3825, %r3940; 
	subc.cc.u32 %r3858, %r3826, %r3939; 
	subc.cc.u32 %r3859, %r3827, %r3938; 
	subc.cc.u32 %r3860, %r3828, %r3937; 
	subc.cc.u32 %r3861, %r3829, %r3936; 
	subc.cc.u32 %r3862, %r3830, %r3935; 
	subc.u32    %r3863, %r3831, %r3934; 
	
	// end inline asm
	bra.uni 	$L__BB0_439;
$L__BB0_425:
	setp.gt.u32 	%p492, %r3830, %r3935;
	@%p492 bra 	$L__BB0_424;
	setp.lt.u32 	%p493, %r3830, %r3935;
	@%p493 bra 	$L__BB0_438;
	setp.gt.u32 	%p494, %r3829, %r3936;
	@%p494 bra 	$L__BB0_424;
	setp.lt.u32 	%p495, %r3829, %r3936;
	@%p495 bra 	$L__BB0_438;
	setp.gt.u32 	%p496, %r3828, %r3937;
	@%p496 bra 	$L__BB0_424;
	setp.lt.u32 	%p497, %r3828, %r3937;
	@%p497 bra 	$L__BB0_438;
	setp.gt.u32 	%p498, %r3827, %r3938;
	@%p498 bra 	$L__BB0_424;
	setp.lt.u32 	%p499, %r3827, %r3938;
	@%p499 bra 	$L__BB0_438;
	setp.gt.u32 	%p500, %r3826, %r3939;
	@%p500 bra 	$L__BB0_424;
	setp.lt.u32 	%p501, %r3826, %r3939;
	@%p501 bra 	$L__BB0_438;
	setp.gt.u32 	%p502, %r3825, %r3940;
	@%p502 bra 	$L__BB0_424;
	setp.lt.u32 	%p503, %r3825, %r3940;
	setp.lt.u32 	%p504, %r3824, %r3941;
	or.pred  	%p505, %p503, %p504;
	@%p505 bra 	$L__BB0_438;
	bra.uni 	$L__BB0_424;
$L__BB0_437:
	setp.ge.u32 	%p491, %r3831, %r3934;
	@%p491 bra 	$L__BB0_425;
$L__BB0_438:
	// begin inline asm
	add.cc.u32 %r2849, %r3824, %r785; 
	addc.cc.u32 %r2850, %r3825, %r782; 
	addc.cc.u32 %r2851, %r3826, %r781; 
	addc.cc.u32 %r2852, %r3827, %r784; 
	addc.cc.u32 %r2853, %r3828, %r783; 
	addc.cc.u32 %r2854, %r3829, %r779; 
	addc.cc.u32 %r2855, %r3830, %r780; 
	addc.u32    %r2856, %r3831, %r3917; 
	
	// end inline asm
	// begin inline asm
	sub.cc.u32 %r3856, %r2849, %r3941; 
	subc.cc.u32 %r3857, %r2850, %r3940; 
	subc.cc.u32 %r3858, %r2851, %r3939; 
	subc.cc.u32 %r3859, %r2852, %r3938; 
	subc.cc.u32 %r3860, %r2853, %r3937; 
	subc.cc.u32 %r3861, %r2854, %r3936; 
	subc.cc.u32 %r3862, %r2855, %r3935; 
	subc.u32    %r3863, %r2856, %r3934; 
	
	// end inline asm
$L__BB0_439:
	mul.wide.u32 	%rd7080, %r3800, %r3856;
	cvt.u32.u64 	%r2921, %rd7080;
	shr.u64 	%rd7081, %rd7080, 32;
	mul.wide.u32 	%rd7082, %r3801, %r3856;
	add.s64 	%rd7083, %rd7081, %rd7082;
	shr.u64 	%rd7084, %rd7083, 32;
	mul.wide.u32 	%rd7085, %r3802, %r3856;
	add.s64 	%rd7086, %rd7084, %rd7085;
	shr.u64 	%rd7087, %rd7086, 32;
	mul.wide.u32 	%rd7088, %r3803, %r3856;
	add.s64 	%rd7089, %rd7087, %rd7088;
	shr.u64 	%rd7090, %rd7089, 32;
	mul.wide.u32 	%rd7091, %r3804, %r3856;
	add.s64 	%rd7092, %rd7090, %rd7091;
	shr.u64 	%rd7093, %rd7092, 32;
	mul.wide.u32 	%rd7094, %r3805, %r3856;
	add.s64 	%rd7095, %rd7093, %rd7094;
	shr.u64 	%rd7096, %rd7095, 32;
	mul.wide.u32 	%rd7097, %r3806, %r3856;
	add.s64 	%rd7098, %rd7096, %rd7097;
	shr.u64 	%rd7099, %rd7098, 32;
	mul.wide.u32 	%rd7100, %r3807, %r3856;
	add.s64 	%rd7101, %rd7099, %rd7100;
	shr.u64 	%rd7102, %rd7101, 32;
	and.b64  	%rd7103, %rd7083, 4294967295;
	mul.wide.u32 	%rd7104, %r3800, %r3857;
	add.s64 	%rd7105, %rd7104, %rd7103;
	shr.u64 	%rd7106, %rd7105, 32;
	and.b64  	%rd7107, %rd7086, 4294967295;
	mul.wide.u32 	%rd7108, %r3801, %r3857;
	add.s64 	%rd7109, %rd7106, %rd7107;
	add.s64 	%rd7110, %rd7109, %rd7108;
	shr.u64 	%rd7111, %rd7110, 32;
	and.b64  	%rd7112, %rd7089, 4294967295;
	mul.wide.u32 	%rd7113, %r3802, %r3857;
	add.s64 	%rd7114, %rd7111, %rd7112;
	add.s64 	%rd7115, %rd7114, %rd7113;
	shr.u64 	%rd7116, %rd7115, 32;
	and.b64  	%rd7117, %rd7092, 4294967295;
	mul.wide.u32 	%rd7118, %r3803, %r3857;
	add.s64 	%rd7119, %rd7116, %rd7117;
	add.s64 	%rd7120, %rd7119, %rd7118;
	shr.u64 	%rd7121, %rd7120, 32;
	and.b64  	%rd7122, %rd7095, 4294967295;
	mul.wide.u32 	%rd7123, %r3804, %r3857;
	add.s64 	%rd7124, %rd7121, %rd7122;
	add.s64 	%rd7125, %rd7124, %rd7123;
	shr.u64 	%rd7126, %rd7125, 32;
	and.b64  	%rd7127, %rd7098, 4294967295;
	mul.wide.u32 	%rd7128, %r3805, %r3857;
	add.s64 	%rd7129, %rd7126, %rd7127;
	add.s64 	%rd7130, %rd7129, %rd7128;
	shr.u64 	%rd7131, %rd7130, 32;
	and.b64  	%rd7132, %rd7101, 4294967295;
	mul.wide.u32 	%rd7133, %r3806, %r3857;
	add.s64 	%rd7134, %rd7131, %rd7132;
	add.s64 	%rd7135, %rd7134, %rd7133;
	shr.u64 	%rd7136, %rd7135, 32;
	mul.wide.u32 	%rd7137, %r3807, %r3857;
	add.s64 	%rd7138, %rd7136, %rd7102;
	add.s64 	%rd7139, %rd7138, %rd7137;
	shr.u64 	%rd7140, %rd7139, 32;
	and.b64  	%rd7141, %rd7110, 4294967295;
	mul.wide.u32 	%rd7142, %r3800, %r3858;
	add.s64 	%rd7143, %rd7142, %rd7141;
	shr.u64 	%rd7144, %rd7143, 32;
	and.b64  	%rd7145, %rd7115, 4294967295;
	mul.wide.u32 	%rd7146, %r3801, %r3858;
	add.s64 	%rd7147, %rd7144, %rd7145;
	add.s64 	%rd7148, %rd7147, %rd7146;
	shr.u64 	%rd7149, %rd7148, 32;
	and.b64  	%rd7150, %rd7120, 4294967295;
	mul.wide.u32 	%rd7151, %r3802, %r3858;
	add.s64 	%rd7152, %rd7149, %rd7150;
	add.s64 	%rd7153, %rd7152, %rd7151;
	shr.u64 	%rd7154, %rd7153, 32;
	and.b64  	%rd7155, %rd7125, 4294967295;
	mul.wide.u32 	%rd7156, %r3803, %r3858;
	add.s64 	%rd7157, %rd7154, %rd7155;
	add.s64 	%rd7158, %rd7157, %rd7156;
	shr.u64 	%rd7159, %rd7158, 32;
	and.b64  	%rd7160, %rd7130, 4294967295;
	mul.wide.u32 	%rd7161, %r3804, %r3858;
	add.s64 	%rd7162, %rd7159, %rd7160;
	add.s64 	%rd7163, %rd7162, %rd7161;
	shr.u64 	%rd7164, %rd7163, 32;
	and.b64  	%rd7165, %rd7135, 4294967295;
	mul.wide.u32 	%rd7166, %r3805, %r3858;
	add.s64 	%rd7167, %rd7164, %rd7165;
	add.s64 	%rd7168, %rd7167, %rd7166;
	shr.u64 	%rd7169, %rd7168, 32;
	and.b64  	%rd7170, %rd7139, 4294967295;
	mul.wide.u32 	%rd7171, %r3806, %r3858;
	add.s64 	%rd7172, %rd7169, %rd7170;
	add.s64 	%rd7173, %rd7172, %rd7171;
	shr.u64 	%rd7174, %rd7173, 32;
	mul.wide.u32 	%rd7175, %r3807, %r3858;
	add.s64 	%rd7176, %rd7174, %rd7140;
	add.s64 	%rd7177, %rd7176, %rd7175;
	shr.u64 	%rd7178, %rd7177, 32;
	and.b64  	%rd7179, %rd7148, 4294967295;
	mul.wide.u32 	%rd7180, %r3800, %r3859;
	add.s64 	%rd7181, %rd7180, %rd7179;
	shr.u64 	%rd7182, %rd7181, 32;
	and.b64  	%rd7183, %rd7153, 4294967295;
	mul.wide.u32 	%rd7184, %r3801, %r3859;
	add.s64 	%rd7185, %rd7182, %rd7183;
	add.s64 	%rd7186, %rd7185, %rd7184;
	shr.u64 	%rd7187, %rd7186, 32;
	and.b64  	%rd7188, %rd7158, 4294967295;
	mul.wide.u32 	%rd7189, %r3802, %r3859;
	add.s64 	%rd7190, %rd7187, %rd7188;
	add.s64 	%rd7191, %rd7190, %rd7189;
	shr.u64 	%rd7192, %rd7191, 32;
	and.b64  	%rd7193, %rd7163, 4294967295;
	mul.wide.u32 	%rd7194, %r3803, %r3859;
	add.s64 	%rd7195, %rd7192, %rd7193;
	add.s64 	%rd7196, %rd7195, %rd7194;
	shr.u64 	%rd7197, %rd7196, 32;
	and.b64  	%rd7198, %rd7168, 4294967295;
	mul.wide.u32 	%rd7199, %r3804, %r3859;
	add.s64 	%rd7200, %rd7197, %rd7198;
	add.s64 	%rd7201, %rd7200, %rd7199;
	shr.u64 	%rd7202, %rd7201, 32;
	and.b64  	%rd7203, %rd7173, 4294967295;
	mul.wide.u32 	%rd7204, %r3805, %r3859;
	add.s64 	%rd7205, %rd7202, %rd7203;
	add.s64 	%rd7206, %rd7205, %rd7204;
	shr.u64 	%rd7207, %rd7206, 32;
	and.b64  	%rd7208, %rd7177, 4294967295;
	mul.wide.u32 	%rd7209, %r3806, %r3859;
	add.s64 	%rd7210, %rd7207, %rd7208;
	add.s64 	%rd7211, %rd7210, %rd7209;
	shr.u64 	%rd7212, %rd7211, 32;
	mul.wide.u32 	%rd7213, %r3807, %r3859;
	add.s64 	%rd7214, %rd7212, %rd7178;
	add.s64 	%rd7215, %rd7214, %rd7213;
	shr.u64 	%rd7216, %rd7215, 32;
	and.b64  	%rd7217, %rd7186, 4294967295;
	mul.wide.u32 	%rd7218, %r3800, %r3860;
	add.s64 	%rd7219, %rd7218, %rd7217;
	shr.u64 	%rd7220, %rd7219, 32;
	and.b64  	%rd7221, %rd7191, 4294967295;
	mul.wide.u32 	%rd7222, %r3801, %r3860;
	add.s64 	%rd7223, %rd7220, %rd7221;
	add.s64 	%rd7224, %rd7223, %rd7222;
	shr.u64 	%rd7225, %rd7224, 32;
	and.b64  	%rd7226, %rd7196, 4294967295;
	mul.wide.u32 	%rd7227, %r3802, %r3860;
	add.s64 	%rd7228, %rd7225, %rd7226;
	add.s64 	%rd7229, %rd7228, %rd7227;
	shr.u64 	%rd7230, %rd7229, 32;
	and.b64  	%rd7231, %rd7201, 4294967295;
	mul.wide.u32 	%rd7232, %r3803, %r3860;
	add.s64 	%rd7233, %rd7230, %rd7231;
	add.s64 	%rd7234, %rd7233, %rd7232;
	shr.u64 	%rd7235, %rd7234, 32;
	and.b64  	%rd7236, %rd7206, 4294967295;
	mul.wide.u32 	%rd7237, %r3804, %r3860;
	add.s64 	%rd7238, %rd7235, %rd7236;
	add.s64 	%rd7239, %rd7238, %rd7237;
	shr.u64 	%rd7240, %rd7239, 32;
	and.b64  	%rd7241, %rd7211, 4294967295;
	mul.wide.u32 	%rd7242, %r3805, %r3860;
	add.s64 	%rd7243, %rd7240, %rd7241;
	add.s64 	%rd7244, %rd7243, %rd7242;
	shr.u64 	%rd7245, %rd7244, 32;
	and.b64  	%rd7246, %rd7215, 4294967295;
	mul.wide.u32 	%rd7247, %r3806, %r3860;
	add.s64 	%rd7248, %rd7245, %rd7246;
	add.s64 	%rd7249, %rd7248, %rd7247;
	shr.u64 	%rd7250, %rd7249, 32;
	mul.wide.u32 	%rd7251, %r3807, %r3860;
	add.s64 	%rd7252, %rd7250, %rd7216;
	add.s64 	%rd7253, %rd7252, %rd7251;
	shr.u64 	%rd7254, %rd7253, 32;
	and.b64  	%rd7255, %rd7224, 4294967295;
	mul.wide.u32 	%rd7256, %r3800, %r3861;
	add.s64 	%rd7257, %rd7256, %rd7255;
	shr.u64 	%rd7258, %rd7257, 32;
	and.b64  	%rd7259, %rd7229, 4294967295;
	mul.wide.u32 	%rd7260, %r3801, %r3861;
	add.s64 	%rd7261, %rd7258, %rd7259;
	add.s64 	%rd7262, %rd7261, %rd7260;
	shr.u64 	%rd7263, %rd7262, 32;
	and.b64  	%rd7264, %rd7234, 4294967295;
	mul.wide.u32 	%rd7265, %r3802, %r3861;
	add.s64 	%rd7266, %rd7263, %rd7264;
	add.s64 	%rd7267, %rd7266, %rd7265;
	shr.u64 	%rd7268, %rd7267, 32;
	and.b64  	%rd7269, %rd7239, 4294967295;
	mul.wide.u32 	%rd7270, %r3803, %r3861;
	add.s64 	%rd7271, %rd7268, %rd7269;
	add.s64 	%rd7272, %rd7271, %rd7270;
	shr.u64 	%rd7273, %rd7272, 32;
	and.b64  	%rd7274, %rd7244, 4294967295;
	mul.wide.u32 	%rd7275, %r3804, %r3861;
	add.s64 	%rd7276, %rd7273, %rd7274;
	add.s64 	%rd7277, %rd7276, %rd7275;
	shr.u64 	%rd7278, %rd7277, 32;
	and.b64  	%rd7279, %rd7249, 4294967295;
	mul.wide.u32 	%rd7280, %r3805, %r3861;
	add.s64 	%rd7281, %rd7278, %rd7279;
	add.s64 	%rd7282, %rd7281, %rd7280;
	shr.u64 	%rd7283, %rd7282, 32;
	and.b64  	%rd7284, %rd7253, 4294967295;
	mul.wide.u32 	%rd7285, %r3806, %r3861;
	add.s64 	%rd7286, %rd7283, %rd7284;
	add.s64 	%rd7287, %rd7286, %rd7285;
	shr.u64 	%rd7288, %rd7287, 32;
	mul.wide.u32 	%rd7289, %r3807, %r3861;
	add.s64 	%rd7290, %rd7288, %rd7254;
	add.s64 	%rd7291, %rd7290, %rd7289;
	shr.u64 	%rd7292, %rd7291, 32;
	and.b64  	%rd7293, %rd7262, 4294967295;
	mul.wide.u32 	%rd7294, %r3800, %r3862;
	add.s64 	%rd7295, %rd7294, %rd7293;
	shr.u64 	%rd7296, %rd7295, 32;
	and.b64  	%rd7297, %rd7267, 4294967295;
	mul.wide.u32 	%rd7298, %r3801, %r3862;
	add.s64 	%rd7299, %rd7296, %rd7297;
	add.s64 	%rd7300, %rd7299, %rd7298;
	shr.u64 	%rd7301, %rd7300, 32;
	and.b64  	%rd7302, %rd7272, 4294967295;
	mul.wide.u32 	%rd7303, %r3802, %r3862;
	add.s64 	%rd7304, %rd7301, %rd7302;
	add.s64 	%rd7305, %rd7304, %rd7303;
	shr.u64 	%rd7306, %rd7305, 32;
	and.b64  	%rd7307, %rd7277, 4294967295;
	mul.wide.u32 	%rd7308, %r3803, %r3862;
	add.s64 	%rd7309, %rd7306, %rd7307;
	add.s64 	%rd7310, %rd7309, %rd7308;
	shr.u64 	%rd7311, %rd7310, 32;
	and.b64  	%rd7312, %rd7282, 4294967295;
	mul.wide.u32 	%rd7313, %r3804, %r3862;
	add.s64 	%rd7314, %rd7311, %rd7312;
	add.s64 	%rd7315, %rd7314, %rd7313;
	shr.u64 	%rd7316, %rd7315, 32;
	and.b64  	%rd7317, %rd7287, 4294967295;
	mul.wide.u32 	%rd7318, %r3805, %r3862;
	add.s64 	%rd7319, %rd7316, %rd7317;
	add.s64 	%rd7320, %rd7319, %rd7318;
	shr.u64 	%rd7321, %rd7320, 32;
	and.b64  	%rd7322, %rd7291, 4294967295;
	mul.wide.u32 	%rd7323, %r3806, %r3862;
	add.s64 	%rd7324, %rd7321, %rd7322;
	add.s64 	%rd7325, %rd7324, %rd7323;
	shr.u64 	%rd7326, %rd7325, 32;
	mul.wide.u32 	%rd7327, %r3807, %r3862;
	add.s64 	%rd7328, %rd7326, %rd7292;
	add.s64 	%rd7329, %rd7328, %rd7327;
	shr.u64 	%rd7330, %rd7329, 32;
	and.b64  	%rd7331, %rd7300, 4294967295;
	mul.wide.u32 	%rd7332, %r3800, %r3863;
	add.s64 	%rd7333, %rd7332, %rd7331;
	shr.u64 	%rd7334, %rd7333, 32;
	and.b64  	%rd7335, %rd7305, 4294967295;
	mul.wide.u32 	%rd7336, %r3801, %r3863;
	add.s64 	%rd7337, %rd7334, %rd7335;
	add.s64 	%rd7338, %rd7337, %rd7336;
	shr.u64 	%rd7339, %rd7338, 32;
	and.b64  	%rd7340, %rd7310, 4294967295;
	mul.wide.u32 	%rd7341, %r3802, %r3863;
	add.s64 	%rd7342, %rd7339, %rd7340;
	add.s64 	%rd7343, %rd7342, %rd7341;
	shr.u64 	%rd7344, %rd7343, 32;
	and.b64  	%rd7345, %rd7315, 4294967295;
	mul.wide.u32 	%rd7346, %r3803, %r3863;
	add.s64 	%rd7347, %rd7344, %rd7345;
	add.s64 	%rd7348, %rd7347, %rd7346;
	shr.u64 	%rd7349, %rd7348, 32;
	and.b64  	%rd7350, %rd7320, 4294967295;
	mul.wide.u32 	%rd7351, %r3804, %r3863;
	add.s64 	%rd7352, %rd7349, %rd7350;
	add.s64 	%rd7353, %rd7352, %rd7351;
	shr.u64 	%rd7354, %rd7353, 32;
	and.b64  	%rd7355, %rd7325, 4294967295;
	mul.wide.u32 	%rd7356, %r3805, %r3863;
	add.s64 	%rd7357, %rd7354, %rd7355;
	add.s64 	%rd7358, %rd7357, %rd7356;
	shr.u64 	%rd7359, %rd7358, 32;
	and.b64  	%rd7360, %rd7329, 4294967295;
	mul.wide.u32 	%rd7361, %r3806, %r3863;
	add.s64 	%rd7362, %rd7359, %rd7360;
	add.s64 	%rd7363, %rd7362, %rd7361;
	shr.u64 	%rd7364, %rd7363, 32;
	mul.wide.u32 	%rd7365, %r3807, %r3863;
	add.s64 	%rd7366, %rd7364, %rd7330;
	add.s64 	%rd7367, %rd7366, %rd7365;
	shr.u64 	%rd7368, %rd7367, 32;
	and.b64  	%rd7369, %rd7338, 4294967295;
	mul.lo.s64 	%rd7370, %rd7369, 977;
	cvt.u32.u64 	%r2922, %rd7370;
	shr.u64 	%rd7371, %rd7370, 32;
	and.b64  	%rd7372, %rd7343, 4294967295;
	mad.lo.s64 	%rd7373, %rd7372, 977, %rd7371;
	shr.u64 	%rd7374, %rd7373, 32;
	and.b64  	%rd7375, %rd7348, 4294967295;
	mad.lo.s64 	%rd7376, %rd7375, 977, %rd7374;
	shr.u64 	%rd7377, %rd7376, 32;
	and.b64  	%rd7378, %rd7353, 4294967295;
	mad.lo.s64 	%rd7379, %rd7378, 977, %rd7377;
	shr.u64 	%rd7380, %rd7379, 32;
	and.b64  	%rd7381, %rd7358, 4294967295;
	mad.lo.s64 	%rd7382, %rd7381, 977, %rd7380;
	shr.u64 	%rd7383, %rd7382, 32;
	and.b64  	%rd7384, %rd7363, 4294967295;
	mad.lo.s64 	%rd7385, %rd7384, 977, %rd7383;
	shr.u64 	%rd7386, %rd7385, 32;
	and.b64  	%rd7387, %rd7367, 4294967295;
	mad.lo.s64 	%rd7388, %rd7387, 977, %rd7386;
	shr.u64 	%rd7389, %rd7388, 32;
	add.s32 	%r3864, %r2921, %r2922;
	setp.lt.u32 	%p506, %r3864, %r2921;
	selp.u64 	%rd7390, 1, 0, %p506;
	and.b64  	%rd7391, %rd7105, 4294967295;
	and.b64  	%rd7392, %rd7373, 4294967295;
	add.s64 	%rd7393, %rd7391, %rd7390;
	add.s64 	%rd7394, %rd7393, %rd7392;
	shr.u64 	%rd7395, %rd7394, 32;
	and.b64  	%rd7396, %rd7143, 4294967295;
	and.b64  	%rd7397, %rd7376, 4294967295;
	add.s64 	%rd7398, %rd7395, %rd7396;
	add.s64 	%rd7399, %rd7398, %rd7397;
	shr.u64 	%rd7400, %rd7399, 32;
	and.b64  	%rd7401, %rd7181, 4294967295;
	and.b64  	%rd7402, %rd7379, 4294967295;
	add.s64 	%rd7403, %rd7400, %rd7401;
	add.s64 	%rd7404, %rd7403, %rd7402;
	shr.u64 	%rd7405, %rd7404, 32;
	and.b64  	%rd7406, %rd7219, 4294967295;
	and.b64  	%rd7407, %rd7382, 4294967295;
	add.s64 	%rd7408, %rd7405, %rd7406;
	add.s64 	%rd7409, %rd7408, %rd7407;
	shr.u64 	%rd7410, %rd7409, 32;
	and.b64  	%rd7411, %rd7257, 4294967295;
	and.b64  	%rd7412, %rd7385, 4294967295;
	add.s64 	%rd7413, %rd7410, %rd7411;
	add.s64 	%rd7414, %rd7413, %rd7412;
	shr.u64 	%rd7415, %rd7414, 32;
	and.b64  	%rd7416, %rd7295, 4294967295;
	and.b64  	%rd7417, %rd7388, 4294967295;
	add.s64 	%rd7418, %rd7415, %rd7416;
	add.s64 	%rd7419, %rd7418, %rd7417;
	shr.u64 	%rd7420, %rd7419, 32;
	and.b64  	%rd7421, %rd7394, 4294967295;
	add.s64 	%rd7422, %rd7421, %rd7369;
	cvt.u32.u64 	%r3865, %rd7422;
	shr.u64 	%rd7423, %rd7422, 32;
	and.b64  	%rd7424, %rd7399, 4294967295;
	add.s64 	%rd7425, %rd7423, %rd7424;
	add.s64 	%rd7426, %rd7425, %rd7372;
	cvt.u32.u64 	%r3866, %rd7426;
	shr.u64 	%rd7427, %rd7426, 32;
	and.b64  	%rd7428, %rd7404, 4294967295;
	add.s64 	%rd7429, %rd7427, %rd7428;
	add.s64 	%rd7430, %rd7429, %rd7375;
	cvt.u32.u64 	%r3867, %rd7430;
	shr.u64 	%rd7431, %rd7430, 32;
	and.b64  	%rd7432, %rd7409, 4294967295;
	add.s64 	%rd7433, %rd7431, %rd7432;
	add.s64 	%rd7434, %rd7433, %rd7378;
	cvt.u32.u64 	%r3868, %rd7434;
	shr.u64 	%rd7435, %rd7434, 32;
	and.b64  	%rd7436, %rd7414, 4294967295;
	add.s64 	%rd7437, %rd7435, %rd7436;
	add.s64 	%rd7438, %rd7437, %rd7381;
	cvt.u32.u64 	%r3869, %rd7438;
	shr.u64 	%rd7439, %rd7438, 32;
	and.b64  	%rd7440, %rd7419, 4294967295;
	add.s64 	%rd7441, %rd7439, %rd7440;
	add.s64 	%rd7442, %rd7441, %rd7384;
	cvt.u32.u64 	%r3870, %rd7442;
	shr.u64 	%rd7443, %rd7442, 32;
	cvt.u32.u64 	%r2923, %rd7443;
	cvt.u32.u64 	%r2924, %rd7420;
	cvt.u32.u64 	%r2925, %rd7333;
	add.s32 	%r2926, %r2924, %r2925;
	cvt.u32.u64 	%r2927, %rd7389;
	cvt.u32.u64 	%r2928, %rd7368;
	mov.b64 	%rd7444, 977;
	cvt.u32.u64 	%r2929, %rd7444;
	mad.lo.s32 	%r2930, %r2928, %r2929, %r2927;
	add.s32 	%r2931, %r2926, %r2930;
	add.s32 	%r2932, %r2923, %r2931;
	cvt.u32.u64 	%r2933, %rd7367;
	add.s32 	%r3871, %r2932, %r2933;
	setp.lt.u32 	%p507, %r3917, %r3871;
	@%p507 bra 	$L__BB0_453;
	setp.gt.u32 	%p508, %r3917, %r3871;
	@%p508 bra 	$L__BB0_454;
	setp.lt.u32 	%p509, %r780, %r3870;
	@%p509 bra 	$L__BB0_453;
	setp.gt.u32 	%p510, %r780, %r3870;
	@%p510 bra 	$L__BB0_454;
	setp.lt.u32 	%p511, %r779, %r3869;
	@%p511 bra 	$L__BB0_453;
	setp.gt.u32 	%p512, %r779, %r3869;
	@%p512 bra 	$L__BB0_454;
	setp.lt.u32 	%p513, %r783, %r3868;
	@%p513 bra 	$L__BB0_453;
	setp.gt.u32 	%p514, %r783, %r3868;
	@%p514 bra 	$L__BB0_454;
	setp.lt.u32 	%p515, %r784, %r3867;
	@%p515 bra 	$L__BB0_453;
	setp.gt.u32 	%p516, %r784, %r3867;
	@%p516 bra 	$L__BB0_454;
	setp.lt.u32 	%p517, %r781, %r3866;
	@%p517 bra 	$L__BB0_453;
	setp.gt.u32 	%p518, %r781, %r3866;
	@%p518 bra 	$L__BB0_454;
	setp.lt.u32 	%p519, %r782, %r3865;
	@%p519 bra 	$L__BB0_453;
	setp.gt.u32 	%p520, %r782, %r3865;
	setp.lt.u32 	%p521, %r3864, %r785;
	or.pred  	%p522, %p520, %p521;
	@%p522 bra 	$L__BB0_454;
$L__BB0_453:
	// begin inline asm
	sub.cc.u32 %r3864, %r3864, %r785; 
	subc.cc.u32 %r3865, %r3865, %r782; 
	subc.cc.u32 %r3866, %r3866, %r781; 
	subc.cc.u32 %r3867, %r3867, %r784; 
	subc.cc.u32 %r3868, %r3868, %r783; 
	subc.cc.u32 %r3869, %r3869, %r779; 
	subc.cc.u32 %r3870, %r3870, %r780; 
	subc.u32    %r3871, %r3871, %r3917; 
	
	// end inline asm
$L__BB0_454:
	mul.wide.u32 	%rd7445, %r3816, %r3676;
	cvt.u32.u64 	%r2958, %rd7445;
	shr.u64 	%rd7446, %rd7445, 32;
	mul.wide.u32 	%rd7447, %r3817, %r3676;
	add.s64 	%rd7448, %rd7446, %rd7447;
	shr.u64 	%rd7449, %rd7448, 32;
	mul.wide.u32 	%rd7450, %r3818, %r3676;
	add.s64 	%rd7451, %rd7449, %rd7450;
	shr.u64 	%rd7452, %rd7451, 32;
	mul.wide.u32 	%rd7453, %r3819, %r3676;
	add.s64 	%rd7454, %rd7452, %rd7453;
	shr.u64 	%rd7455, %rd7454, 32;
	mul.wide.u32 	%rd7456, %r3820, %r3676;
	add.s64 	%rd7457, %rd7455, %rd7456;
	shr.u64 	%rd7458, %rd7457, 32;
	mul.wide.u32 	%rd7459, %r3821, %r3676;
	add.s64 	%rd7460, %rd7458, %rd7459;
	shr.u64 	%rd7461, %rd7460, 32;
	mul.wide.u32 	%rd7462, %r3822, %r3676;
	add.s64 	%rd7463, %rd7461, %rd7462;
	shr.u64 	%rd7464, %rd7463, 32;
	mul.wide.u32 	%rd7465, %r3823, %r3676;
	add.s64 	%rd7466, %rd7464, %rd7465;
	shr.u64 	%rd7467, %rd7466, 32;
	and.b64  	%rd7468, %rd7448, 4294967295;
	mul.wide.u32 	%rd7469, %r3816, %r3677;
	add.s64 	%rd7470, %rd7469, %rd7468;
	shr.u64 	%rd7471, %rd7470, 32;
	and.b64  	%rd7472, %rd7451, 4294967295;
	mul.wide.u32 	%rd7473, %r3817, %r3677;
	add.s64 	%rd7474, %rd7471, %rd7472;
	add.s64 	%rd7475, %rd7474, %rd7473;
	shr.u64 	%rd7476, %rd7475, 32;
	and.b64  	%rd7477, %rd7454, 4294967295;
	mul.wide.u32 	%rd7478, %r3818, %r3677;
	add.s64 	%rd7479, %rd7476, %rd7477;
	add.s64 	%rd7480, %rd7479, %rd7478;
	shr.u64 	%rd7481, %rd7480, 32;
	and.b64  	%rd7482, %rd7457, 4294967295;
	mul.wide.u32 	%rd7483, %r3819, %r3677;
	add.s64 	%rd7484, %rd7481, %rd7482;
	add.s64 	%rd7485, %rd7484, %rd7483;
	shr.u64 	%rd7486, %rd7485, 32;
	and.b64  	%rd7487, %rd7460, 4294967295;
	mul.wide.u32 	%rd7488, %r3820, %r3677;
	add.s64 	%rd7489, %rd7486, %rd7487;
	add.s64 	%rd7490, %rd7489, %rd7488;
	shr.u64 	%rd7491, %rd7490, 32;
	and.b64  	%rd7492, %rd7463, 4294967295;
	mul.wide.u32 	%rd7493, %r3821, %r3677;
	add.s64 	%rd7494, %rd7491, %rd7492;
	add.s64 	%rd7495, %rd7494, %rd7493;
	shr.u64 	%rd7496, %rd7495, 32;
	and.b64  	%rd7497, %rd7466, 4294967295;
	mul.wide.u32 	%rd7498, %r3822, %r3677;
	add.s64 	%rd7499, %rd7496, %rd7497;
	add.s64 	%rd7500, %rd7499, %rd7498;
	shr.u64 	%rd7501, %rd7500, 32;
	mul.wide.u32 	%rd7502, %r3823, %r3677;
	add.s64 	%rd7503, %rd7501, %rd7467;
	add.s64 	%rd7504, %rd7503, %rd7502;
	shr.u64 	%rd7505, %rd7504, 32;
	and.b64  	%rd7506, %rd7475, 4294967295;
	mul.wide.u32 	%rd7507, %r3816, %r3678;
	add.s64 	%rd7508, %rd7507, %rd7506;
	shr.u64 	%rd7509, %rd7508, 32;
	and.b64  	%rd7510, %rd7480, 4294967295;
	mul.wide.u32 	%rd7511, %r3817, %r3678;
	add.s64 	%rd7512, %rd7509, %rd7510;
	add.s64 	%rd7513, %rd7512, %rd7511;
	shr.u64 	%rd7514, %rd7513, 32;
	and.b64  	%rd7515, %rd7485, 4294967295;
	mul.wide.u32 	%rd7516, %r3818, %r3678;
	add.s64 	%rd7517, %rd7514, %rd7515;
	add.s64 	%rd7518, %rd7517, %rd7516;
	shr.u64 	%rd7519, %rd7518, 32;
	and.b64  	%rd7520, %rd7490, 4294967295;
	mul.wide.u32 	%rd7521, %r3819, %r3678;
	add.s64 	%rd7522, %rd7519, %rd7520;
	add.s64 	%rd7523, %rd7522, %rd7521;
	shr.u64 	%rd7524, %rd7523, 32;
	and.b64  	%rd7525, %rd7495, 4294967295;
	mul.wide.u32 	%rd7526, %r3820, %r3678;
	add.s64 	%rd7527, %rd7524, %rd7525;
	add.s64 	%rd7528, %rd7527, %rd7526;
	shr.u64 	%rd7529, %rd7528, 32;
	and.b64  	%rd7530, %rd7500, 4294967295;
	mul.wide.u32 	%rd7531, %r3821, %r3678;
	add.s64 	%rd7532, %rd7529, %rd7530;
	add.s64 	%rd7533, %rd7532, %rd7531;
	shr.u64 	%rd7534, %rd7533, 32;
	and.b64  	%rd7535, %rd7504, 4294967295;
	mul.wide.u32 	%rd7536, %r3822, %r3678;
	add.s64 	%rd7537, %rd7534, %rd7535;
	add.s64 	%rd7538, %rd7537, %rd7536;
	shr.u64 	%rd7539, %rd7538, 32;
	mul.wide.u32 	%rd7540, %r3823, %r3678;
	add.s64 	%rd7541, %rd7539, %rd7505;
	add.s64 	%rd7542, %rd7541, %rd7540;
	shr.u64 	%rd7543, %rd7542, 32;
	and.b64  	%rd7544, %rd7513, 4294967295;
	mul.wide.u32 	%rd7545, %r3816, %r3679;
	add.s64 	%rd7546, %rd7545, %rd7544;
	shr.u64 	%rd7547, %rd7546, 32;
	and.b64  	%rd7548, %rd7518, 4294967295;
	mul.wide.u32 	%rd7549, %r3817, %r3679;
	add.s64 	%rd7550, %rd7547, %rd7548;
	add.s64 	%rd7551, %rd7550, %rd7549;
	shr.u64 	%rd7552, %rd7551, 32;
	and.b64  	%rd7553, %rd7523, 4294967295;
	mul.wide.u32 	%rd7554, %r3818, %r3679;
	add.s64 	%rd7555, %rd7552, %rd7553;
	add.s64 	%rd7556, %rd7555, %rd7554;
	shr.u64 	%rd7557, %rd7556, 32;
	and.b64  	%rd7558, %rd7528, 4294967295;
	mul.wide.u32 	%rd7559, %r3819, %r3679;
	add.s64 	%rd7560, %rd7557, %rd7558;
	add.s64 	%rd7561, %rd7560, %rd7559;
	shr.u64 	%rd7562, %rd7561, 32;
	and.b64  	%rd7563, %rd7533, 4294967295;
	mul.wide.u32 	%rd7564, %r3820, %r3679;
	add.s64 	%rd7565, %rd7562, %rd7563;
	add.s64 	%rd7566, %rd7565, %rd7564;
	shr.u64 	%rd7567, %rd7566, 32;
	and.b64  	%rd7568, %rd7538, 4294967295;
	mul.wide.u32 	%rd7569, %r3821, %r3679;
	add.s64 	%rd7570, %rd7567, %rd7568;
	add.s64 	%rd7571, %rd7570, %rd7569;
	shr.u64 	%rd7572, %rd7571, 32;
	and.b64  	%rd7573, %rd7542, 4294967295;
	mul.wide.u32 	%rd7574, %r3822, %r3679;
	add.s64 	%rd7575, %rd7572, %rd7573;
	add.s64 	%rd7576, %rd7575, %rd7574;
	shr.u64 	%rd7577, %rd7576, 32;
	mul.wide.u32 	%rd7578, %r3823, %r3679;
	add.s64 	%rd7579, %rd7577, %rd7543;
	add.s64 	%rd7580, %rd7579, %rd7578;
	shr.u64 	%rd7581, %rd7580, 32;
	and.b64  	%rd7582, %rd7551, 4294967295;
	mul.wide.u32 	%rd7583, %r3816, %r3680;
	add.s64 	%rd7584, %rd7583, %rd7582;
	shr.u64 	%rd7585, %rd7584, 32;
	and.b64  	%rd7586, %rd7556, 4294967295;
	mul.wide.u32 	%rd7587, %r3817, %r3680;
	add.s64 	%rd7588, %rd7585, %rd7586;
	add.s64 	%rd7589, %rd7588, %rd7587;
	shr.u64 	%rd7590, %rd7589, 32;
	and.b64  	%rd7591, %rd7561, 4294967295;
	mul.wide.u32 	%rd7592, %r3818, %r3680;
	add.s64 	%rd7593, %rd7590, %rd7591;
	add.s64 	%rd7594, %rd7593, %rd7592;
	shr.u64 	%rd7595, %rd7594, 32;
	and.b64  	%rd7596, %rd7566, 4294967295;
	mul.wide.u32 	%rd7597, %r3819, %r3680;
	add.s64 	%rd7598, %rd7595, %rd7596;
	add.s64 	%rd7599, %rd7598, %rd7597;
	shr.u64 	%rd7600, %rd7599, 32;
	and.b64  	%rd7601, %rd7571, 4294967295;
	mul.wide.u32 	%rd7602, %r3820, %r3680;
	add.s64 	%rd7603, %rd7600, %rd7601;
	add.s64 	%rd7604, %rd7603, %rd7602;
	shr.u64 	%rd7605, %rd7604, 32;
	and.b64  	%rd7606, %rd7576, 4294967295;
	mul.wide.u32 	%rd7607, %r3821, %r3680;
	add.s64 	%rd7608, %rd7605, %rd7606;
	add.s64 	%rd7609, %rd7608, %rd7607;
	shr.u64 	%rd7610, %rd7609, 32;
	and.b64  	%rd7611, %rd7580, 4294967295;
	mul.wide.u32 	%rd7612, %r3822, %r3680;
	add.s64 	%rd7613, %rd7610, %rd7611;
	add.s64 	%rd7614, %rd7613, %rd7612;
	shr.u64 	%rd7615, %rd7614, 32;
	mul.wide.u32 	%rd7616, %r3823, %r3680;
	add.s64 	%rd7617, %rd7615, %rd7581;
	add.s64 	%rd7618, %rd7617, %rd7616;
	shr.u64 	%rd7619, %rd7618, 32;
	and.b64  	%rd7620, %rd7589, 4294967295;
	mul.wide.u32 	%rd7621, %r3816, %r3681;
	add.s64 	%rd7622, %rd7621, %rd7620;
	shr.u64 	%rd7623, %rd7622, 32;
	and.b64  	%rd7624, %rd7594, 4294967295;
	mul.wide.u32 	%rd7625, %r3817, %r3681;
	add.s64 	%rd7626, %rd7623, %rd7624;
	add.s64 	%rd7627, %rd7626, %rd7625;
	shr.u64 	%rd7628, %rd7627, 32;
	and.b64  	%rd7629, %rd7599, 4294967295;
	mul.wide.u32 	%rd7630, %r3818, %r3681;
	add.s64 	%rd7631, %rd7628, %rd7629;
	add.s64 	%rd7632, %rd7631, %rd7630;
	shr.u64 	%rd7633, %rd7632, 32;
	and.b64  	%rd7634, %rd7604, 4294967295;
	mul.wide.u32 	%rd7635, %r3819, %r3681;
	add.s64 	%rd7636, %rd7633, %rd7634;
	add.s64 	%rd7637, %rd7636, %rd7635;
	shr.u64 	%rd7638, %rd7637, 32;
	and.b64  	%rd7639, %rd7609, 4294967295;
	mul.wide.u32 	%rd7640, %r3820, %r3681;
	add.s64 	%rd7641, %rd7638, %rd7639;
	add.s64 	%rd7642, %rd7641, %rd7640;
	shr.u64 	%rd7643, %rd7642, 32;
	and.b64  	%rd7644, %rd7614, 4294967295;
	mul.wide.u32 	%rd7645, %r3821, %r3681;
	add.s64 	%rd7646, %rd7643, %rd7644;
	add.s64 	%rd7647, %rd7646, %rd7645;
	shr.u64 	%rd7648, %rd7647, 32;
	and.b64  	%rd7649, %rd7618, 4294967295;
	mul.wide.u32 	%rd7650, %r3822, %r3681;
	add.s64 	%rd7651, %rd7648, %rd7649;
	add.s64 	%rd7652, %rd7651, %rd7650;
	shr.u64 	%rd7653, %rd7652, 32;
	mul.wide.u32 	%rd7654, %r3823, %r3681;
	add.s64 	%rd7655, %rd7653, %rd7619;
	add.s64 	%rd7656, %rd7655, %rd7654;
	shr.u64 	%rd7657, %rd7656, 32;
	and.b64  	%rd7658, %rd7627, 4294967295;
	mul.wide.u32 	%rd7659, %r3816, %r3682;
	add.s64 	%rd7660, %rd7659, %rd7658;
	shr.u64 	%rd7661, %rd7660, 32;
	and.b64  	%rd7662, %rd7632, 4294967295;
	mul.wide.u32 	%rd7663, %r3817, %r3682;
	add.s64 	%rd7664, %rd7661, %rd7662;
	add.s64 	%rd7665, %rd7664, %rd7663;
	shr.u64 	%rd7666, %rd7665, 32;
	and.b64  	%rd7667, %rd7637, 4294967295;
	mul.wide.u32 	%rd7668, %r3818, %r3682;
	add.s64 	%rd7669, %rd7666, %rd7667;
	add.s64 	%rd7670, %rd7669, %rd7668;
	shr.u64 	%rd7671, %rd7670, 32;
	and.b64  	%rd7672, %rd7642, 4294967295;
	mul.wide.u32 	%rd7673, %r3819, %r3682;
	add.s64 	%rd7674, %rd7671, %rd7672;
	add.s64 	%rd7675, %rd7674, %rd7673;
	shr.u64 	%rd7676, %rd7675, 32;
	and.b64  	%rd7677, %rd7647, 4294967295;
	mul.wide.u32 	%rd7678, %r3820, %r3682;
	add.s64 	%rd7679, %rd7676, %rd7677;
	add.s64 	%rd7680, %rd7679, %rd7678;
	shr.u64 	%rd7681, %rd7680, 32;
	and.b64  	%rd7682, %rd7652, 4294967295;
	mul.wide.u32 	%rd7683, %r3821, %r3682;
	add.s64 	%rd7684, %rd7681, %rd7682;
	add.s64 	%rd7685, %rd7684, %rd7683;
	shr.u64 	%rd7686, %rd7685, 32;
	and.b64  	%rd7687, %rd7656, 4294967295;
	mul.wide.u32 	%rd7688, %r3822, %r3682;
	add.s64 	%rd7689, %rd7686, %rd7687;
	add.s64 	%rd7690, %rd7689, %rd7688;
	shr.u64 	%rd7691, %rd7690, 32;
	mul.wide.u32 	%rd7692, %r3823, %r3682;
	add.s64 	%rd7693, %rd7691, %rd7657;
	add.s64 	%rd7694, %rd7693, %rd7692;
	shr.u64 	%rd7695, %rd7694, 32;
	and.b64  	%rd7696, %rd7665, 4294967295;
	mul.wide.u32 	%rd7697, %r3816, %r3683;
	add.s64 	%rd7698, %rd7697, %rd7696;
	shr.u64 	%rd7699, %rd7698, 32;
	and.b64  	%rd7700, %rd7670, 4294967295;
	mul.wide.u32 	%rd7701, %r3817, %r3683;
	add.s64 	%rd7702, %rd7699, %rd7700;
	add.s64 	%rd7703, %rd7702, %rd7701;
	shr.u64 	%rd7704, %rd7703, 32;
	and.b64  	%rd7705, %rd7675, 4294967295;
	mul.wide.u32 	%rd7706, %r3818, %r3683;
	add.s64 	%rd7707, %rd7704, %rd7705;
	add.s64 	%rd7708, %rd7707, %rd7706;
	shr.u64 	%rd7709, %rd7708, 32;
	and.b64  	%rd7710, %rd7680, 4294967295;
	mul.wide.u32 	%rd7711, %r3819, %r3683;
	add.s64 	%rd7712, %rd7709, %rd7710;
	add.s64 	%rd7713, %rd7712, %rd7711;
	shr.u64 	%rd7714, %rd7713, 32;
	and.b64  	%rd7715, %rd7685, 4294967295;
	mul.wide.u32 	%rd7716, %r3820, %r3683;
	add.s64 	%rd7717, %rd7714, %rd7715;
	add.s64 	%rd7718, %rd7717, %rd7716;
	shr.u64 	%rd7719, %rd7718, 32;
	and.b64  	%rd7720, %rd7690, 4294967295;
	mul.wide.u32 	%rd7721, %r3821, %r3683;
	add.s64 	%rd7722, %rd7719, %rd7720;
	add.s64 	%rd7723, %rd7722, %rd7721;
	shr.u64 	%rd7724, %rd7723, 32;
	and.b64  	%rd7725, %rd7694, 4294967295;
	mul.wide.u32 	%rd7726, %r3822, %r3683;
	add.s64 	%rd7727, %rd7724, %rd7725;
	add.s64 	%rd7728, %rd7727, %rd7726;
	shr.u64 	%rd7729, %rd7728, 32;
	mul.wide.u32 	%rd7730, %r3823, %r3683;
	add.s64 	%rd7731, %rd7729, %rd7695;
	add.s64 	%rd7732, %rd7731, %rd7730;
	shr.u64 	%rd7733, %rd7732, 32;
	and.b64  	%rd7734, %rd7703, 4294967295;
	mul.lo.s64 	%rd7735, %rd7734, 977;
	cvt.u32.u64 	%r2959, %rd7735;
	shr.u64 	%rd7736, %rd7735, 32;
	and.b64  	%rd7737, %rd7708, 4294967295;
	mad.lo.s64 	%rd7738, %rd7737, 977, %rd7736;
	shr.u64 	%rd7739, %rd7738, 32;
	and.b64  	%rd7740, %rd7713, 4294967295;
	mad.lo.s64 	%rd7741, %rd7740, 977, %rd7739;
	shr.u64 	%rd7742, %rd7741, 32;
	and.b64  	%rd7743, %rd7718, 4294967295;
	mad.lo.s64 	%rd7744, %rd7743, 977, %rd7742;
	shr.u64 	%rd7745, %rd7744, 32;
	and.b64  	%rd7746, %rd7723, 4294967295;
	mad.lo.s64 	%rd7747, %rd7746, 977, %rd7745;
	shr.u64 	%rd7748, %rd7747, 32;
	and.b64  	%rd7749, %rd7728, 4294967295;
	mad.lo.s64 	%rd7750, %rd7749, 977, %rd7748;
	shr.u64 	%rd7751, %rd7750, 32;
	and.b64  	%rd7752, %rd7732, 4294967295;
	mad.lo.s64 	%rd7753, %rd7752, 977, %rd7751;
	shr.u64 	%rd7754, %rd7753, 32;
	add.s32 	%r3872, %r2958, %r2959;
	setp.lt.u32 	%p523, %r3872, %r2958;
	selp.u64 	%rd7755, 1, 0, %p523;
	and.b64  	%rd7756, %rd7470, 4294967295;
	and.b64  	%rd7757, %rd7738, 4294967295;
	add.s64 	%rd7758, %rd7756, %rd7755;
	add.s64 	%rd7759, %rd7758, %rd7757;
	shr.u64 	%rd7760, %rd7759, 32;
	and.b64  	%rd7761, %rd7508, 4294967295;
	and.b64  	%rd7762, %rd7741, 4294967295;
	add.s64 	%rd7763, %rd7760, %rd7761;
	add.s64 	%rd7764, %rd7763, %rd7762;
	shr.u64 	%rd7765, %rd7764, 32;
	and.b64  	%rd7766, %rd7546, 4294967295;
	and.b64  	%rd7767, %rd7744, 4294967295;
	add.s64 	%rd7768, %rd7765, %rd7766;
	add.s64 	%rd7769, %rd7768, %rd7767;
	shr.u64 	%rd7770, %rd7769, 32;
	and.b64  	%rd7771, %rd7584, 4294967295;
	and.b64  	%rd7772, %rd7747, 4294967295;
	add.s64 	%rd7773, %rd7770, %rd7771;
	add.s64 	%rd7774, %rd7773, %rd7772;
	shr.u64 	%rd7775, %rd7774, 32;
	and.b64  	%rd7776, %rd7622, 4294967295;
	and.b64  	%rd7777, %rd7750, 4294967295;
	add.s64 	%rd7778, %rd7775, %rd7776;
	add.s64 	%rd7779, %rd7778, %rd7777;
	shr.u64 	%rd7780, %rd7779, 32;
	and.b64  	%rd7781, %rd7660, 4294967295;
	and.b64  	%rd7782, %rd7753, 4294967295;
	add.s64 	%rd7783, %rd7780, %rd7781;
	add.s64 	%rd7784, %rd7783, %rd7782;
	shr.u64 	%rd7785, %rd7784, 32;
	and.b64  	%rd7786, %rd7759, 4294967295;
	add.s64 	%rd7787, %rd7786, %rd7734;
	cvt.u32.u64 	%r3873, %rd7787;
	shr.u64 	%rd7788, %rd7787, 32;
	and.b64  	%rd7789, %rd7764, 4294967295;
	add.s64 	%rd7790, %rd7788, %rd7789;
	add.s64 	%rd7791, %rd7790, %rd7737;
	cvt.u32.u64 	%r3874, %rd7791;
	shr.u64 	%rd7792, %rd7791, 32;
	and.b64  	%rd7793, %rd7769, 4294967295;
	add.s64 	%rd7794, %rd7792, %rd7793;
	add.s64 	%rd7795, %rd7794, %rd7740;
	cvt.u32.u64 	%r3875, %rd7795;
	shr.u64 	%rd7796, %rd7795, 32;
	and.b64  	%rd7797, %rd7774, 4294967295;
	add.s64 	%rd7798, %rd7796, %rd7797;
	add.s64 	%rd7799, %rd7798, %rd7743;
	cvt.u32.u64 	%r3876, %rd7799;
	shr.u64 	%rd7800, %rd7799, 32;
	and.b64  	%rd7801, %rd7779, 4294967295;
	add.s64 	%rd7802, %rd7800, %rd7801;
	add.s64 	%rd7803, %rd7802, %rd7746;
	cvt.u32.u64 	%r3877, %rd7803;
	shr.u64 	%rd7804, %rd7803, 32;
	and.b64  	%rd7805, %rd7784, 4294967295;
	add.s64 	%rd7806, %rd7804, %rd7805;
	add.s64 	%rd7807, %rd7806, %rd7749;
	cvt.u32.u64 	%r3878, %rd7807;
	shr.u64 	%rd7808, %rd7807, 32;
	cvt.u32.u64 	%r2960, %rd7808;
	cvt.u32.u64 	%r2961, %rd7785;
	cvt.u32.u64 	%r2962, %rd7698;
	add.s32 	%r2963, %r2961, %r2962;
	cvt.u32.u64 	%r2964, %rd7754;
	cvt.u32.u64 	%r2965, %rd7733;
	mov.b64 	%rd7809, 977;
	cvt.u32.u64 	%r2966, %rd7809;
	mad.lo.s32 	%r2967, %r2965, %r2966, %r2964;
	add.s32 	%r2968, %r2963, %r2967;
	add.s32 	%r2969, %r2960, %r2968;
	cvt.u32.u64 	%r2970, %rd7732;
	add.s32 	%r3879, %r2969, %r2970;
	setp.lt.u32 	%p524, %r3917, %r3879;
	@%p524 bra 	$L__BB0_468;
	setp.gt.u32 	%p525, %r3917, %r3879;
	@%p525 bra 	$L__BB0_469;
	setp.lt.u32 	%p526, %r780, %r3878;
	@%p526 bra 	$L__BB0_468;
	setp.gt.u32 	%p527, %r780, %r3878;
	@%p527 bra 	$L__BB0_469;
	setp.lt.u32 	%p528, %r779, %r3877;
	@%p528 bra 	$L__BB0_468;
	setp.gt.u32 	%p529, %r779, %r3877;
	@%p529 bra 	$L__BB0_469;
	setp.lt.u32 	%p530, %r783, %r3876;
	@%p530 bra 	$L__BB0_468;
	setp.gt.u32 	%p531, %r783, %r3876;
	@%p531 bra 	$L__BB0_469;
	setp.lt.u32 	%p532, %r784, %r3875;
	@%p532 bra 	$L__BB0_468;
	setp.gt.u32 	%p533, %r784, %r3875;
	@%p533 bra 	$L__BB0_469;
	setp.lt.u32 	%p534, %r781, %r3874;
	@%p534 bra 	$L__BB0_468;
	setp.gt.u32 	%p535, %r781, %r3874;
	@%p535 bra 	$L__BB0_469;
	setp.lt.u32 	%p536, %r782, %r3873;
	@%p536 bra 	$L__BB0_468;
	setp.gt.u32 	%p537, %r782, %r3873;
	setp.lt.u32 	%p538, %r3872, %r785;
	or.pred  	%p539, %p537, %p538;
	@%p539 bra 	$L__BB0_469;
$L__BB0_468:
	// begin inline asm
	sub.cc.u32 %r3872, %r3872, %r785; 
	subc.cc.u32 %r3873, %r3873, %r782; 
	subc.cc.u32 %r3874, %r3874, %r781; 
	subc.cc.u32 %r3875, %r3875, %r784; 
	subc.cc.u32 %r3876, %r3876, %r783; 
	subc.cc.u32 %r3877, %r3877, %r779; 
	subc.cc.u32 %r3878, %r3878, %r780; 
	subc.u32    %r3879, %r3879, %r3917; 
	
	// end inline asm
$L__BB0_469:
	// begin inline asm
	add.cc.u32 %r2995, %r3872, %r3872; 
	addc.cc.u32 %r2996, %r3873, %r3873; 
	addc.cc.u32 %r2997, %r3874, %r3874; 
	addc.cc.u32 %r2998, %r3875, %r3875; 
	addc.cc.u32 %r2999, %r3876, %r3876; 
	addc.cc.u32 %r3000, %r3877, %r3877; 
	addc.cc.u32 %r3001, %r3878, %r3878; 
	addc.u32    %r3002, %r3879, %r3879; 
	
	// end inline asm
	setp.gt.u32 	%p540, %r3871, %r3002;
	@%p540 bra 	$L__BB0_470;
	bra.uni 	$L__BB0_483;
$L__BB0_470:
	// begin inline asm
	sub.cc.u32 %r3933, %r3864, %r2995; 
	subc.cc.u32 %r3932, %r3865, %r2996; 
	subc.cc.u32 %r3931, %r3866, %r2997; 
	subc.cc.u32 %r3930, %r3867, %r2998; 
	subc.cc.u32 %r3929, %r3868, %r2999; 
	subc.cc.u32 %r3928, %r3869, %r3000; 
	subc.cc.u32 %r3927, %r3870, %r3001; 
	subc.u32    %r3926, %r3871, %r3002; 
	
	// end inline asm
	bra.uni 	$L__BB0_485;
$L__BB0_471:
	setp.gt.u32 	%p542, %r3870, %r3001;
	@%p542 bra 	$L__BB0_470;
	setp.lt.u32 	%p543, %r3870, %r3001;
	@%p543 bra 	$L__BB0_484;
	setp.gt.u32 	%p544, %r3869, %r3000;
	@%p544 bra 	$L__BB0_470;
	setp.lt.u32 	%p545, %r3869, %r3000;
	@%p545 bra 	$L__BB0_484;
	setp.gt.u32 	%p546, %r3868, %r2999;
	@%p546 bra 	$L__BB0_470;
	setp.lt.u32 	%p547, %r3868, %r2999;
	@%p547 bra 	$L__BB0_484;
	setp.gt.u32 	%p548, %r3867, %r2998;
	@%p548 bra 	$L__BB0_470;
	setp.lt.u32 	%p549, %r3867, %r2998;
	@%p549 bra 	$L__BB0_484;
	setp.gt.u32 	%p550, %r3866, %r2997;
	@%p550 bra 	$L__BB0_470;
	setp.lt.u32 	%p551, %r3866, %r2997;
	@%p551 bra 	$L__BB0_484;
	setp.gt.u32 	%p552, %r3865, %r2996;
	@%p552 bra 	$L__BB0_470;
	setp.lt.u32 	%p553, %r3865, %r2996;
	setp.lt.u32 	%p554, %r3864, %r2995;
	or.pred  	%p555, %p553, %p554;
	@%p555 bra 	$L__BB0_484;
	bra.uni 	$L__BB0_470;
$L__BB0_483:
	setp.ge.u32 	%p541, %r3871, %r3002;
	@%p541 bra 	$L__BB0_471;
$L__BB0_484:
	// begin inline asm
	add.cc.u32 %r3019, %r3864, %r785; 
	addc.cc.u32 %r3020, %r3865, %r782; 
	addc.cc.u32 %r3021, %r3866, %r781; 
	addc.cc.u32 %r3022, %r3867, %r784; 
	addc.cc.u32 %r3023, %r3868, %r783; 
	addc.cc.u32 %r3024, %r3869, %r779; 
	addc.cc.u32 %r3025, %r3870, %r780; 
	addc.u32    %r3026, %r3871, %r3917; 
	
	// end inline asm
	// begin inline asm
	sub.cc.u32 %r3933, %r3019, %r2995; 
	subc.cc.u32 %r3932, %r3020, %r2996; 
	subc.cc.u32 %r3931, %r3021, %r2997; 
	subc.cc.u32 %r3930, %r3022, %r2998; 
	subc.cc.u32 %r3929, %r3023, %r2999; 
	subc.cc.u32 %r3928, %r3024, %r3000; 
	subc.cc.u32 %r3927, %r3025, %r3001; 
	subc.u32    %r3926, %r3026, %r3002; 
	
	// end inline asm
$L__BB0_485:
	mul.wide.u32 	%rd7810, %r3635, 100;
	mov.u64 	%rd7811, const_G_table;
	add.s64 	%rd7812, %rd7811, %rd7810;
	ld.global.u32 	%r3107, [%rd7812+64];
	ld.global.u32 	%r3108, [%rd7812+68];
	ld.global.u32 	%r3109, [%rd7812+72];
	ld.global.u32 	%r3110, [%rd7812+76];
	ld.global.u32 	%r3111, [%rd7812+80];
	ld.global.u32 	%r3112, [%rd7812+84];
	ld.global.u32 	%r3113, [%rd7812+88];
	ld.global.u32 	%r3114, [%rd7812+92];
	// begin inline asm
	add.cc.u32 %r3091, %r3925, %r3107; 
	addc.cc.u32 %r3092, %r3924, %r3108; 
	addc.cc.u32 %r3093, %r3923, %r3109; 
	addc.cc.u32 %r3094, %r3922, %r3110; 
	addc.cc.u32 %r3095, %r3921, %r3111; 
	addc.cc.u32 %r3096, %r3920, %r3112; 
	addc.cc.u32 %r3097, %r3919, %r3113; 
	addc.u32    %r3098, %r3918, %r3114; 
	
	// end inline asm
	mul.wide.u32 	%rd7813, %r3091, %r3091;
	cvt.u32.u64 	%r3115, %rd7813;
	shr.u64 	%rd7814, %rd7813, 32;
	mul.wide.u32 	%rd7815, %r3092, %r3091;
	add.s64 	%rd7816, %rd7814, %rd7815;
	shr.u64 	%rd7817, %rd7816, 32;
	mul.wide.u32 	%rd7818, %r3093, %r3091;
	add.s64 	%rd7819, %rd7817, %rd7818;
	shr.u64 	%rd7820, %rd7819, 32;
	mul.wide.u32 	%rd7821, %r3094, %r3091;
	add.s64 	%rd7822, %rd7820, %rd7821;
	shr.u64 	%rd7823, %rd7822, 32;
	mul.wide.u32 	%rd7824, %r3095, %r3091;
	add.s64 	%rd7825, %rd7823, %rd7824;
	shr.u64 	%rd7826, %rd7825, 32;
	mul.wide.u32 	%rd7827, %r3096, %r3091;
	add.s64 	%rd7828, %rd7826, %rd7827;
	shr.u64 	%rd7829, %rd7828, 32;
	mul.wide.u32 	%rd7830, %r3097, %r3091;
	add.s64 	%rd7831, %rd7829, %rd7830;
	shr.u64 	%rd7832, %rd7831, 32;
	mul.wide.u32 	%rd7833, %r3098, %r3091;
	add.s64 	%rd7834, %rd7832, %rd7833;
	shr.u64 	%rd7835, %rd7834, 32;
	and.b64  	%rd7836, %rd7816, 4294967295;
	add.s64 	%rd7837, %rd7815, %rd7836;
	shr.u64 	%rd7838, %rd7837, 32;
	and.b64  	%rd7839, %rd7819, 4294967295;
	mul.wide.u32 	%rd7840, %r3092, %r3092;
	add.s64 	%rd7841, %rd7838, %rd7839;
	add.s64 	%rd7842, %rd7841, %rd7840;
	shr.u64 	%rd7843, %rd7842, 32;
	and.b64  	%rd7844, %rd7822, 4294967295;
	mul.wide.u32 	%rd7845, %r3093, %r3092;
	add.s64 	%rd7846, %rd7843, %rd7844;
	add.s64 	%rd7847, %rd7846, %rd7845;
	shr.u64 	%rd7848, %rd7847, 32;
	and.b64  	%rd7849, %rd7825, 4294967295;
	mul.wide.u32 	%rd7850, %r3094, %r3092;
	add.s64 	%rd7851, %rd7848, %rd7849;
	add.s64 	%rd7852, %rd7851, %rd7850;
	shr.u64 	%rd7853, %rd7852, 32;
	and.b64  	%rd7854, %rd7828, 4294967295;
	mul.wide.u32 	%rd7855, %r3095, %r3092;
	add.s64 	%rd7856, %rd7853, %rd7854;
	add.s64 	%rd7857, %rd7856, %rd7855;
	shr.u64 	%rd7858, %rd7857, 32;
	and.b64  	%rd7859, %rd7831, 4294967295;
	mul.wide.u32 	%rd7860, %r3096, %r3092;
	add.s64 	%rd7861, %rd7858, %rd7859;
	add.s64 	%rd7862, %rd7861, %rd7860;
	shr.u64 	%rd7863, %rd7862, 32;
	and.b64  	%rd7864, %rd7834, 4294967295;
	mul.wide.u32 	%rd7865, %r3097, %r3092;
	add.s64 	%rd7866, %rd7863, %rd7864;
	add.s64 	%rd7867, %rd7866, %rd7865;
	shr.u64 	%rd7868, %rd7867, 32;
	mul.wide.u32 	%rd7869, %r3098, %r3092;
	add.s64 	%rd7870, %rd7868, %rd7835;
	add.s64 	%rd7871, %rd7870, %rd7869;
	shr.u64 	%rd7872, %rd7871, 32;
	and.b64  	%rd7873, %rd7842, 4294967295;
	add.s64 	%rd7874, %rd7818, %rd7873;
	shr.u64 	%rd7875, %rd7874, 32;
	and.b64  	%rd7876, %rd7847, 4294967295;
	add.s64 	%rd7877, %rd7875, %rd7876;
	add.s64 	%rd7878, %rd7877, %rd7845;
	shr.u64 	%rd7879, %rd7878, 32;
	and.b64  	%rd7880, %rd7852, 4294967295;
	mul.wide.u32 	%rd7881, %r3093, %r3093;
	add.s64 	%rd7882, %rd7879, %rd7880;
	add.s64 	%rd7883, %rd7882, %rd7881;
	shr.u64 	%rd7884, %rd7883, 32;
	and.b64  	%rd7885, %rd7857, 4294967295;
	mul.wide.u32 	%rd7886, %r3094, %r3093;
	add.s64 	%rd7887, %rd7884, %rd7885;
	add.s64 	%rd7888, %rd7887, %rd7886;
	shr.u64 	%rd7889, %rd7888, 32;
	and.b64  	%rd7890, %rd7862, 4294967295;
	mul.wide.u32 	%rd7891, %r3095, %r3093;
	add.s64 	%rd7892, %rd7889, %rd7890;
	add.s64 	%rd7893, %rd7892, %rd7891;
	shr.u64 	%rd7894, %rd7893, 32;
	and.b64  	%rd7895, %rd7867, 4294967295;
	mul.wide.u32 	%rd7896, %r3096, %r3093;
	add.s64 	%rd7897, %rd7894, %rd7895;
	add.s64 	%rd7898, %rd7897, %rd7896;
	shr.u64 	%rd7899, %rd7898, 32;
	and.b64  	%rd7900, %rd7871, 4294967295;
	mul.wide.u32 	%rd7901, %r3097, %r3093;
	add.s64 	%rd7902, %rd7899, %rd7900;
	add.s64 	%rd7903, %rd7902, %rd7901;
	shr.u64 	%rd7904, %rd7903, 32;
	mul.wide.u32 	%rd7905, %r3098, %r3093;
	add.s64 	%rd7906, %rd7904, %rd7872;
	add.s64 	%rd7907, %rd7906, %rd7905;
	shr.u64 	%rd7908, %rd7907, 32;
	and.b64  	%rd7909, %rd7878, 4294967295;
	add.s64 	%rd7910, %rd7821, %rd7909;
	shr.u64 	%rd7911, %rd7910, 32;
	and.b64  	%rd7912, %rd7883, 4294967295;
	add.s64 	%rd7913, %rd7911, %rd7912;
	add.s64 	%rd7914, %rd7913, %rd7850;
	shr.u64 	%rd7915, %rd7914, 32;
	and.b64  	%rd7916, %rd7888, 4294967295;
	add.s64 	%rd7917, %rd7915, %rd7916;
	add.s64 	%rd7918, %rd7917, %rd7886;
	shr.u64 	%rd7919, %rd7918, 32;
	and.b64  	%rd7920, %rd7893, 4294967295;
	mul.wide.u32 	%rd7921, %r3094, %r3094;
	add.s64 	%rd7922, %rd7919, %rd7920;
	add.s64 	%rd7923, %rd7922, %rd7921;
	shr.u64 	%rd7924, %rd7923, 32;
	and.b64  	%rd7925, %rd7898, 4294967295;
	mul.wide.u32 	%rd7926, %r3095, %r3094;
	add.s64 	%rd7927, %rd7924, %rd7925;
	add.s64 	%rd7928, %rd7927, %rd7926;
	shr.u64 	%rd7929, %rd7928, 32;
	and.b64  	%rd7930, %rd7903, 4294967295;
	mul.wide.u32 	%rd7931, %r3096, %r3094;
	add.s64 	%rd7932, %rd7929, %rd7930;
	add.s64 	%rd7933, %rd7932, %rd7931;
	shr.u64 	%rd7934, %rd7933, 32;
	and.b64  	%rd7935, %rd7907, 4294967295;
	mul.wide.u32 	%rd7936, %r3097, %r3094;
	add.s64 	%rd7937, %rd7934, %rd7935;
	add.s64 	%rd7938, %rd7937, %rd7936;
	shr.u64 	%rd7939, %rd7938, 32;
	mul.wide.u32 	%rd7940, %r3098, %r3094;
	add.s64 	%rd7941, %rd7939, %rd7908;
	add.s64 	%rd7942, %rd7941, %rd7940;
	shr.u64 	%rd7943, %rd7942, 32;
	and.b64  	%rd7944, %rd7914, 4294967295;
	add.s64 	%rd7945, %rd7824, %rd7944;
	shr.u64 	%rd7946, %rd7945, 32;
	and.b64  	%rd7947, %rd7918, 4294967295;
	add.s64 	%rd7948, %rd7946, %rd7947;
	add.s64 	%rd7949, %rd7948, %rd7855;
	shr.u64 	%rd7950, %rd7949, 32;
	and.b64  	%rd7951, %rd7923, 4294967295;
	add.s64 	%rd7952, %rd7950, %rd7951;
	add.s64 	%rd7953, %rd7952, %rd7891;
	shr.u64 	%rd7954, %rd7953, 32;
	and.b64  	%rd7955, %rd7928, 4294967295;
	add.s64 	%rd7956, %rd7954, %rd7955;
	add.s64 	%rd7957, %rd7956, %rd7926;
	shr.u64 	%rd7958, %rd7957, 32;
	and.b64  	%rd7959, %rd7933, 4294967295;
	mul.wide.u32 	%rd7960, %r3095, %r3095;
	add.s64 	%rd7961, %rd7958, %rd7959;
	add.s64 	%rd7962, %rd7961, %rd7960;
	shr.u64 	%rd7963, %rd7962, 32;
	and.b64  	%rd7964, %rd7938, 4294967295;
	mul.wide.u32 	%rd7965, %r3096, %r3095;
	add.s64 	%rd7966, %rd7963, %rd7964;
	add.s64 	%rd7967, %rd7966, %rd7965;
	shr.u64 	%rd7968, %rd7967, 32;
	and.b64  	%rd7969, %rd7942, 4294967295;
	mul.wide.u32 	%rd7970, %r3097, %r3095;
	add.s64 	%rd7971, %rd7968, %rd7969;
	add.s64 	%rd7972, %rd7971, %rd7970;
	shr.u64 	%rd7973, %rd7972, 32;
	mul.wide.u32 	%rd7974, %r3098, %r3095;
	add.s64 	%rd7975, %rd7973, %rd7943;
	add.s64 	%rd7976, %rd7975, %rd7974;
	shr.u64 	%rd7977, %rd7976, 32;
	and.b64  	%rd7978, %rd7949, 4294967295;
	add.s64 	%rd7979, %rd7827, %rd7978;
	shr.u64 	%rd7980, %rd7979, 32;
	and.b64  	%rd7981, %rd7953, 4294967295;
	add.s64 	%rd7982, %rd7980, %rd7981;
	add.s64 	%rd7983, %rd7982, %rd7860;
	shr.u64 	%rd7984, %rd7983, 32;
	and.b64  	%rd7985, %rd7957, 4294967295;
	add.s64 	%rd7986, %rd7984, %rd7985;
	add.s64 	%rd7987, %rd7986, %rd7896;
	shr.u64 	%rd7988, %rd7987, 32;
	and.b64  	%rd7989, %rd7962, 4294967295;
	add.s64 	%rd7990, %rd7988, %rd7989;
	add.s64 	%rd7991, %rd7990, %rd7931;
	shr.u64 	%rd7992, %rd7991, 32;
	and.b64  	%rd7993, %rd7967, 4294967295;
	add.s64 	%rd7994, %rd7992, %rd7993;
	add.s64 	%rd7995, %rd7994, %rd7965;
	shr.u64 	%rd7996, %rd7995, 32;
	and.b64  	%rd7997, %rd7972, 4294967295;
	mul.wide.u32 	%rd7998, %r3096, %r3096;
	add.s64 	%rd7999, %rd7996, %rd7997;
	add.s64 	%rd8000, %rd7999, %rd7998;
	shr.u64 	%rd8001, %rd8000, 32;
	and.b64  	%rd8002, %rd7976, 4294967295;
	mul.wide.u32 	%rd8003, %r3097, %r3096;
	add.s64 	%rd8004, %rd8001, %rd8002;
	add.s64 	%rd8005, %rd8004, %rd8003;
	shr.u64 	%rd8006, %rd8005, 32;
	mul.wide.u32 	%rd8007, %r3098, %r3096;
	add.s64 	%rd8008, %rd8006, %rd7977;
	add.s64 	%rd8009, %rd8008, %rd8007;
	shr.u64 	%rd8010, %rd8009, 32;
	and.b64  	%rd8011, %rd7983, 4294967295;
	add.s64 	%rd8012, %rd7830, %rd8011;
	shr.u64 	%rd8013, %rd8012, 32;
	and.b64  	%rd8014, %rd7987, 4294967295;
	add.s64 	%rd8015, %rd8013, %rd8014;
	add.s64 	%rd8016, %rd8015, %rd7865;
	shr.u64 	%rd8017, %rd8016, 32;
	and.b64  	%rd8018, %rd7991, 4294967295;
	add.s64 	%rd8019, %rd8017, %rd8018;
	add.s64 	%rd8020, %rd8019, %rd7901;
	shr.u64 	%rd8021, %rd8020, 32;
	and.b64  	%rd8022, %rd7995, 4294967295;
	add.s64 	%rd8023, %rd8021, %rd8022;
	add.s64 	%rd8024, %rd8023, %rd7936;
	shr.u64 	%rd8025, %rd8024, 32;
	and.b64  	%rd8026, %rd8000, 4294967295;
	add.s64 	%rd8027, %rd8025, %rd8026;
	add.s64 	%rd8028, %rd8027, %rd7970;
	shr.u64 	%rd8029, %rd8028, 32;
	and.b64  	%rd8030, %rd8005, 4294967295;
	add.s64 	%rd8031, %rd8029, %rd8030;
	add.s64 	%rd8032, %rd8031, %rd8003;
	shr.u64 	%rd8033, %rd8032, 32;
	and.b64  	%rd8034, %rd8009, 4294967295;
	mul.wide.u32 	%rd8035, %r3097, %r3097;
	add.s64 	%rd8036, %rd8033, %rd8034;
	add.s64 	%rd8037, %rd8036, %rd8035;
	shr.u64 	%rd8038, %rd8037, 32;
	mul.wide.u32 	%rd8039, %r3098, %r3097;
	add.s64 	%rd8040, %rd8038, %rd8010;
	add.s64 	%rd8041, %rd8040, %rd8039;
	shr.u64 	%rd8042, %rd8041, 32;
	and.b64  	%rd8043, %rd8016, 4294967295;
	add.s64 	%rd8044, %rd7833, %rd8043;
	shr.u64 	%rd8045, %rd8044, 32;
	and.b64  	%rd8046, %rd8020, 4294967295;
	add.s64 	%rd8047, %rd8045, %rd8046;
	add.s64 	%rd8048, %rd8047, %rd7869;
	shr.u64 	%rd8049, %rd8048, 32;
	and.b64  	%rd8050, %rd8024, 4294967295;
	add.s64 	%rd8051, %rd8049, %rd8050;
	add.s64 	%rd8052, %rd8051, %rd7905;
	shr.u64 	%rd8053, %rd8052, 32;
	and.b64  	%rd8054, %rd8028, 4294967295;
	add.s64 	%rd8055, %rd8053, %rd8054;
	add.s64 	%rd8056, %rd8055, %rd7940;
	shr.u64 	%rd8057, %rd8056, 32;
	and.b64  	%rd8058, %rd8032, 4294967295;
	add.s64 	%rd8059, %rd8057, %rd8058;
	add.s64 	%rd8060, %rd8059, %rd7974;
	shr.u64 	%rd8061, %rd8060, 32;
	and.b64  	%rd8062, %rd8037, 4294967295;
	add.s64 	%rd8063, %rd8061, %rd8062;
	add.s64 	%rd8064, %rd8063, %rd8007;
	shr.u64 	%rd8065, %rd8064, 32;
	and.b64  	%rd8066, %rd8041, 4294967295;
	add.s64 	%rd8067, %rd8065, %rd8066;
	add.s64 	%rd8068, %rd8067, %rd8039;
	shr.u64 	%rd8069, %rd8068, 32;
	mul.wide.u32 	%rd8070, %r3098, %r3098;
	add.s64 	%rd8071, %rd8069, %rd8042;
	add.s64 	%rd8072, %rd8071, %rd8070;
	shr.u64 	%rd8073, %rd8072, 32;
	and.b64  	%rd8074, %rd8048, 4294967295;
	mul.lo.s64 	%rd8075, %rd8074, 977;
	cvt.u32.u64 	%r3116, %rd8075;
	shr.u64 	%rd8076, %rd8075, 32;
	and.b64  	%rd8077, %rd8052, 4294967295;
	mad.lo.s64 	%rd8078, %rd8077, 977, %rd8076;
	shr.u64 	%rd8079, %rd8078, 32;
	and.b64  	%rd8080, %rd8056, 4294967295;
	mad.lo.s64 	%rd8081, %rd8080, 977, %rd8079;
	shr.u64 	%rd8082, %rd8081, 32;
	and.b64  	%rd8083, %rd8060, 4294967295;
	mad.lo.s64 	%rd8084, %rd8083, 977, %rd8082;
	shr.u64 	%rd8085, %rd8084, 32;
	and.b64  	%rd8086, %rd8064, 4294967295;
	mad.lo.s64 	%rd8087, %rd8086, 977, %rd8085;
	shr.u64 	%rd8088, %rd8087, 32;
	and.b64  	%rd8089, %rd8068, 4294967295;
	mad.lo.s64 	%rd8090, %rd8089, 977, %rd8088;
	shr.u64 	%rd8091, %rd8090, 32;
	and.b64  	%rd8092, %rd8072, 4294967295;
	mad.lo.s64 	%rd8093, %rd8092, 977, %rd8091;
	shr.u64 	%rd8094, %rd8093, 32;
	add.s32 	%r3888, %r3115, %r3116;
	setp.lt.u32 	%p556, %r3888, %r3115;
	selp.u64 	%rd8095, 1, 0, %p556;
	and.b64  	%rd8096, %rd7837, 4294967295;
	and.b64  	%rd8097, %rd8078, 4294967295;
	add.s64 	%rd8098, %rd8096, %rd8095;
	add.s64 	%rd8099, %rd8098, %rd8097;
	shr.u64 	%rd8100, %rd8099, 32;
	and.b64  	%rd8101, %rd7874, 4294967295;
	and.b64  	%rd8102, %rd8081, 4294967295;
	add.s64 	%rd8103, %rd8100, %rd8101;
	add.s64 	%rd8104, %rd8103, %rd8102;
	shr.u64 	%rd8105, %rd8104, 32;
	and.b64  	%rd8106, %rd7910, 4294967295;
	and.b64  	%rd8107, %rd8084, 4294967295;
	add.s64 	%rd8108, %rd8105, %rd8106;
	add.s64 	%rd8109, %rd8108, %rd8107;
	shr.u64 	%rd8110, %rd8109, 32;
	and.b64  	%rd8111, %rd7945, 4294967295;
	and.b64  	%rd8112, %rd8087, 4294967295;
	add.s64 	%rd8113, %rd8110, %rd8111;
	add.s64 	%rd8114, %rd8113, %rd8112;
	shr.u64 	%rd8115, %rd8114, 32;
	and.b64  	%rd8116, %rd7979, 4294967295;
	and.b64  	%rd8117, %rd8090, 4294967295;
	add.s64 	%rd8118, %rd8115, %rd8116;
	add.s64 	%rd8119, %rd8118, %rd8117;
	shr.u64 	%rd8120, %rd8119, 32;
	and.b64  	%rd8121, %rd8012, 4294967295;
	and.b64  	%rd8122, %rd8093, 4294967295;
	add.s64 	%rd8123, %rd8120, %rd8121;
	add.s64 	%rd8124, %rd8123, %rd8122;
	shr.u64 	%rd8125, %rd8124, 32;
	and.b64  	%rd8126, %rd8099, 4294967295;
	add.s64 	%rd8127, %rd8126, %rd8074;
	cvt.u32.u64 	%r3889, %rd8127;
	shr.u64 	%rd8128, %rd8127, 32;
	and.b64  	%rd8129, %rd8104, 4294967295;
	add.s64 	%rd8130, %rd8128, %rd8129;
	add.s64 	%rd8131, %rd8130, %rd8077;
	cvt.u32.u64 	%r3890, %rd8131;
	shr.u64 	%rd8132, %rd8131, 32;
	and.b64  	%rd8133, %rd8109, 4294967295;
	add.s64 	%rd8134, %rd8132, %rd8133;
	add.s64 	%rd8135, %rd8134, %rd8080;
	cvt.u32.u64 	%r3891, %rd8135;
	shr.u64 	%rd8136, %rd8135, 32;
	and.b64  	%rd8137, %rd8114, 4294967295;
	add.s64 	%rd8138, %rd8136, %rd8137;
	add.s64 	%rd8139, %rd8138, %rd8083;
	cvt.u32.u64 	%r3892, %rd8139;
	shr.u64 	%rd8140, %rd8139, 32;
	and.b64  	%rd8141, %rd8119, 4294967295;
	add.s64 	%rd8142, %rd8140, %rd8141;
	add.s64 	%rd8143, %rd8142, %rd8086;
	cvt.u32.u64 	%r3893, %rd8143;
	shr.u64 	%rd8144, %rd8143, 32;
	and.b64  	%rd8145, %rd8124, 4294967295;
	add.s64 	%rd8146, %rd8144, %rd8145;
	add.s64 	%rd8147, %rd8146, %rd8089;
	cvt.u32.u64 	%r3894, %rd8147;
	shr.u64 	%rd8148, %rd8147, 32;
	cvt.u32.u64 	%r3117, %rd8148;
	cvt.u32.u64 	%r3118, %rd8125;
	cvt.u32.u64 	%r3119, %rd8044;
	add.s32 	%r3120, %r3118, %r3119;
	cvt.u32.u64 	%r3121, %rd8094;
	cvt.u32.u64 	%r3122, %rd8073;
	mov.b64 	%rd8149, 977;
	cvt.u32.u64 	%r3123, %rd8149;
	mad.lo.s32 	%r3124, %r3122, %r3123, %r3121;
	add.s32 	%r3125, %r3120, %r3124;
	add.s32 	%r3126, %r3117, %r3125;
	cvt.u32.u64 	%r3127, %rd8072;
	add.s32 	%r3895, %r3126, %r3127;
	setp.lt.u32 	%p557, %r3917, %r3895;
	@%p557 bra 	$L__BB0_499;
	setp.gt.u32 	%p558, %r3917, %r3895;
	@%p558 bra 	$L__BB0_500;
	setp.lt.u32 	%p559, %r780, %r3894;
	@%p559 bra 	$L__BB0_499;
	setp.gt.u32 	%p560, %r780, %r3894;
	@%p560 bra 	$L__BB0_500;
	setp.lt.u32 	%p561, %r779, %r3893;
	@%p561 bra 	$L__BB0_499;
	setp.gt.u32 	%p562, %r779, %r3893;
	@%p562 bra 	$L__BB0_500;
	setp.lt.u32 	%p563, %r783, %r3892;
	@%p563 bra 	$L__BB0_499;
	setp.gt.u32 	%p564, %r783, %r3892;
	@%p564 bra 	$L__BB0_500;
	setp.lt.u32 	%p565, %r784, %r3891;
	@%p565 bra 	$L__BB0_499;
	setp.gt.u32 	%p566, %r784, %r3891;
	@%p566 bra 	$L__BB0_500;
	setp.lt.u32 	%p567, %r781, %r3890;
	@%p567 bra 	$L__BB0_499;
	setp.gt.u32 	%p568, %r781, %r3890;
	@%p568 bra 	$L__BB0_500;
	setp.lt.u32 	%p569, %r782, %r3889;
	@%p569 bra 	$L__BB0_499;
	setp.gt.u32 	%p570, %r782, %r3889;
	setp.lt.u32 	%p571, %r3888, %r785;
	or.pred  	%p572, %p570, %p571;
	@%p572 bra 	$L__BB0_500;
$L__BB0_499:
	// begin inline asm
	sub.cc.u32 %r3888, %r3888, %r785; 
	subc.cc.u32 %r3889, %r3889, %r782; 
	subc.cc.u32 %r3890, %r3890, %r781; 
	subc.cc.u32 %r3891, %r3891, %r784; 
	subc.cc.u32 %r3892, %r3892, %r783; 
	subc.cc.u32 %r3893, %r3893, %r779; 
	subc.cc.u32 %r3894, %r3894, %r780; 
	subc.u32    %r3895, %r3895, %r3917; 
	
	// end inline asm
$L__BB0_500:
	setp.gt.u32 	%p573, %r3895, %r3636;
	@%p573 bra 	$L__BB0_501;
	bra.uni 	$L__BB0_514;
$L__BB0_501:
	// begin inline asm
	sub.cc.u32 %r3896, %r3888, %r3643; 
	subc.cc.u32 %r3897, %r3889, %r3642; 
	subc.cc.u32 %r3898, %r3890, %r3641; 
	subc.cc.u32 %r3899, %r3891, %r3640; 
	subc.cc.u32 %r3900, %r3892, %r3639; 
	subc.cc.u32 %r3901, %r3893, %r3638; 
	subc.cc.u32 %r3902, %r3894, %r3637; 
	subc.u32    %r3903, %r3895, %r3636; 
	
	// end inline asm
	bra.uni 	$L__BB0_516;
$L__BB0_502:
	setp.gt.u32 	%p575, %r3894, %r3637;
	@%p575 bra 	$L__BB0_501;
	setp.lt.u32 	%p576, %r3894, %r3637;
	@%p576 bra 	$L__BB0_515;
	setp.gt.u32 	%p577, %r3893, %r3638;
	@%p577 bra 	$L__BB0_501;
	setp.lt.u32 	%p578, %r3893, %r3638;
	@%p578 bra 	$L__BB0_515;
	setp.gt.u32 	%p579, %r3892, %r3639;
	@%p579 bra 	$L__BB0_501;
	setp.lt.u32 	%p580, %r3892, %r3639;
	@%p580 bra 	$L__BB0_515;
	setp.gt.u32 	%p581, %r3891, %r3640;
	@%p581 bra 	$L__BB0_501;
	setp.lt.u32 	%p582, %r3891, %r3640;
	@%p582 bra 	$L__BB0_515;
	setp.gt.u32 	%p583, %r3890, %r3641;
	@%p583 bra 	$L__BB0_501;
	setp.lt.u32 	%p584, %r3890, %r3641;
	@%p584 bra 	$L__BB0_515;
	setp.gt.u32 	%p585, %r3889, %r3642;
	@%p585 bra 	$L__BB0_501;
	setp.lt.u32 	%p586, %r3889, %r3642;
	setp.lt.u32 	%p587, %r3888, %r3643;
	or.pred  	%p588, %p586, %p587;
	@%p588 bra 	$L__BB0_515;
	bra.uni 	$L__BB0_501;
$L__BB0_514:
	setp.ge.u32 	%p574, %r3895, %r3636;
	@%p574 bra 	$L__BB0_502;
$L__BB0_515:
	// begin inline asm
	add.cc.u32 %r3152, %r3888, %r785; 
	addc.cc.u32 %r3153, %r3889, %r782; 
	addc.cc.u32 %r3154, %r3890, %r781; 
	addc.cc.u32 %r3155, %r3891, %r784; 
	addc.cc.u32 %r3156, %r3892, %r783; 
	addc.cc.u32 %r3157, %r3893, %r779; 
	addc.cc.u32 %r3158, %r3894, %r780; 
	addc.u32    %r3159, %r3895, %r3917; 
	
	// end inline asm
	// begin inline asm
	sub.cc.u32 %r3896, %r3152, %r3643; 
	subc.cc.u32 %r3897, %r3153, %r3642; 
	subc.cc.u32 %r3898, %r3154, %r3641; 
	subc.cc.u32 %r3899, %r3155, %r3640; 
	subc.cc.u32 %r3900, %r3156, %r3639; 
	subc.cc.u32 %r3901, %r3157, %r3638; 
	subc.cc.u32 %r3902, %r3158, %r3637; 
	subc.u32    %r3903, %r3159, %r3636; 
	
	// end inline asm
$L__BB0_516:
	setp.gt.u32 	%p589, %r3903, %r3644;
	@%p589 bra 	$L__BB0_517;
	bra.uni 	$L__BB0_530;
$L__BB0_517:
	// begin inline asm
	sub.cc.u32 %r3904, %r3896, %r3651; 
	subc.cc.u32 %r3905, %r3897, %r3650; 
	subc.cc.u32 %r3906, %r3898, %r3649; 
	subc.cc.u32 %r3907, %r3899, %r3648; 
	subc.cc.u32 %r3908, %r3900, %r3647; 
	subc.cc.u32 %r3909, %r3901, %r3646; 
	subc.cc.u32 %r3910, %r3902, %r3645; 
	subc.u32    %r3911, %r3903, %r3644; 
	
	// end inline asm
	bra.uni 	$L__BB0_532;
$L__BB0_518:
	setp.gt.u32 	%p591, %r3902, %r3645;
	@%p591 bra 	$L__BB0_517;
	setp.lt.u32 	%p592, %r3902, %r3645;
	@%p592 bra 	$L__BB0_531;
	setp.gt.u32 	%p593, %r3901, %r3646;
	@%p593 bra 	$L__BB0_517;
	setp.lt.u32 	%p594, %r3901, %r3646;
	@%p594 bra 	$L__BB0_531;
	setp.gt.u32 	%p595, %r3900, %r3647;
	@%p595 bra 	$L__BB0_517;
	setp.lt.u32 	%p596, %r3900, %r3647;
	@%p596 bra 	$L__BB0_531;
	setp.gt.u32 	%p597, %r3899, %r3648;
	@%p597 bra 	$L__BB0_517;
	setp.lt.u32 	%p598, %r3899, %r3648;
	@%p598 bra 	$L__BB0_531;
	setp.gt.u32 	%p599, %r3898, %r3649;
	@%p599 bra 	$L__BB0_517;
	setp.lt.u32 	%p600, %r3898, %r3649;
	@%p600 bra 	$L__BB0_531;
	setp.gt.u32 	%p601, %r3897, %r3650;
	@%p601 bra 	$L__BB0_517;
	setp.lt.u32 	%p602, %r3897, %r3650;
	setp.lt.u32 	%p603, %r3896, %r3651;
	or.pred  	%p604, %p602, %p603;
	@%p604 bra 	$L__BB0_531;
	bra.uni 	$L__BB0_517;
$L__BB0_530:
	setp.ge.u32 	%p590, %r3903, %r3644;
	@%p590 bra 	$L__BB0_518;
$L__BB0_531:
	// begin inline asm
	add.cc.u32 %r3224, %r3896, %r785; 
	addc.cc.u32 %r3225, %r3897, %r782; 
	addc.cc.u32 %r3226, %r3898, %r781; 
	addc.cc.u32 %r3227, %r3899, %r784; 
	addc.cc.u32 %r3228, %r3900, %r783; 
	addc.cc.u32 %r3229, %r3901, %r779; 
	addc.cc.u32 %r3230, %r3902, %r780; 
	addc.u32    %r3231, %r3903, %r3917; 
	
	// end inline asm
	// begin inline asm
	sub.cc.u32 %r3904, %r3224, %r3651; 
	subc.cc.u32 %r3905, %r3225, %r3650; 
	subc.cc.u32 %r3906, %r3226, %r3649; 
	subc.cc.u32 %r3907, %r3227, %r3648; 
	subc.cc.u32 %r3908, %r3228, %r3647; 
	subc.cc.u32 %r3909, %r3229, %r3646; 
	subc.cc.u32 %r3910, %r3230, %r3645; 
	subc.u32    %r3911, %r3231, %r3644; 
	
	// end inline asm
$L__BB0_532:
	mul.wide.u32 	%rd8150, %r3792, %r3904;
	cvt.u32.u64 	%r3296, %rd8150;
	shr.u64 	%rd8151, %rd8150, 32;
	mul.wide.u32 	%rd8152, %r3793, %r3904;
	add.s64 	%rd8153, %rd8151, %rd8152;
	shr.u64 	%rd8154, %rd8153, 32;
	mul.wide.u32 	%rd8155, %r3794, %r3904;
	add.s64 	%rd8156, %rd8154, %rd8155;
	shr.u64 	%rd8157, %rd8156, 32;
	mul.wide.u32 	%rd8158, %r3795, %r3904;
	add.s64 	%rd8159, %rd8157, %rd8158;
	shr.u64 	%rd8160, %rd8159, 32;
	mul.wide.u32 	%rd8161, %r3796, %r3904;
	add.s64 	%rd8162, %rd8160, %rd8161;
	shr.u64 	%rd8163, %rd8162, 32;
	mul.wide.u32 	%rd8164, %r3797, %r3904;
	add.s64 	%rd8165, %rd8163, %rd8164;
	shr.u64 	%rd8166, %rd8165, 32;
	mul.wide.u32 	%rd8167, %r3798, %r3904;
	add.s64 	%rd8168, %rd8166, %rd8167;
	shr.u64 	%rd8169, %rd8168, 32;
	mul.wide.u32 	%rd8170, %r3799, %r3904;
	add.s64 	%rd8171, %rd8169, %rd8170;
	shr.u64 	%rd8172, %rd8171, 32;
	and.b64  	%rd8173, %rd8153, 4294967295;
	mul.wide.u32 	%rd8174, %r3792, %r3905;
	add.s64 	%rd8175, %rd8174, %rd8173;
	shr.u64 	%rd8176, %rd8175, 32;
	and.b64  	%rd8177, %rd8156, 4294967295;
	mul.wide.u32 	%rd8178, %r3793, %r3905;
	add.s64 	%rd8179, %rd8176, %rd8177;
	add.s64 	%rd8180, %rd8179, %rd8178;
	shr.u64 	%rd8181, %rd8180, 32;
	and.b64  	%rd8182, %rd8159, 4294967295;
	mul.wide.u32 	%rd8183, %r3794, %r3905;
	add.s64 	%rd8184, %rd8181, %rd8182;
	add.s64 	%rd8185, %rd8184, %rd8183;
	shr.u64 	%rd8186, %rd8185, 32;
	and.b64  	%rd8187, %rd8162, 4294967295;
	mul.wide.u32 	%rd8188, %r3795, %r3905;
	add.s64 	%rd8189, %rd8186, %rd8187;
	add.s64 	%rd8190, %rd8189, %rd8188;
	shr.u64 	%rd8191, %rd8190, 32;
	and.b64  	%rd8192, %rd8165, 4294967295;
	mul.wide.u32 	%rd8193, %r3796, %r3905;
	add.s64 	%rd8194, %rd8191, %rd8192;
	add.s64 	%rd8195, %rd8194, %rd8193;
	shr.u64 	%rd8196, %rd8195, 32;
	and.b64  	%rd8197, %rd8168, 4294967295;
	mul.wide.u32 	%rd8198, %r3797, %r3905;
	add.s64 	%rd8199, %rd8196, %rd8197;
	add.s64 	%rd8200, %rd8199, %rd8198;
	shr.u64 	%rd8201, %rd8200, 32;
	and.b64  	%rd8202, %rd8171, 4294967295;
	mul.wide.u32 	%rd8203, %r3798, %r3905;
	add.s64 	%rd8204, %rd8201, %rd8202;
	add.s64 	%rd8205, %rd8204, %rd8203;
	shr.u64 	%rd8206, %rd8205, 32;
	mul.wide.u32 	%rd8207, %r3799, %r3905;
	add.s64 	%rd8208, %rd8206, %rd8172;
	add.s64 	%rd8209, %rd8208, %rd8207;
	shr.u64 	%rd8210, %rd8209, 32;
	and.b64  	%rd8211, %rd8180, 4294967295;
	mul.wide.u32 	%rd8212, %r3792, %r3906;
	add.s64 	%rd8213, %rd8212, %rd8211;
	shr.u64 	%rd8214, %rd8213, 32;
	and.b64  	%rd8215, %rd8185, 4294967295;
	mul.wide.u32 	%rd8216, %r3793, %r3906;
	add.s64 	%rd8217, %rd8214, %rd8215;
	add.s64 	%rd8218, %rd8217, %rd8216;
	shr.u64 	%rd8219, %rd8218, 32;
	and.b64  	%rd8220, %rd8190, 4294967295;
	mul.wide.u32 	%rd8221, %r3794, %r3906;
	add.s64 	%rd8222, %rd8219, %rd8220;
	add.s64 	%rd8223, %rd8222, %rd8221;
	shr.u64 	%rd8224, %rd8223, 32;
	and.b64  	%rd8225, %rd8195, 4294967295;
	mul.wide.u32 	%rd8226, %r3795, %r3906;
	add.s64 	%rd8227, %rd8224, %rd8225;
	add.s64 	%rd8228, %rd8227, %rd8226;
	shr.u64 	%rd8229, %rd8228, 32;
	and.b64  	%rd8230, %rd8200, 4294967295;
	mul.wide.u32 	%rd8231, %r3796, %r3906;
	add.s64 	%rd8232, %rd8229, %rd8230;
	add.s64 	%rd8233, %rd8232, %rd8231;
	shr.u64 	%rd8234, %rd8233, 32;
	and.b64  	%rd8235, %rd8205, 4294967295;
	mul.wide.u32 	%rd8236, %r3797, %r3906;
	add.s64 	%rd8237, %rd8234, %rd8235;
	add.s64 	%rd8238, %rd8237, %rd8236;
	shr.u64 	%rd8239, %rd8238, 32;
	and.b64  	%rd8240, %rd8209, 4294967295;
	mul.wide.u32 	%rd8241, %r3798, %r3906;
	add.s64 	%rd8242, %rd8239, %rd8240;
	add.s64 	%rd8243, %rd8242, %rd8241;
	shr.u64 	%rd8244, %rd8243, 32;
	mul.wide.u32 	%rd8245, %r3799, %r3906;
	add.s64 	%rd8246, %rd8244, %rd8210;
	add.s64 	%rd8247, %rd8246, %rd8245;
	shr.u64 	%rd8248, %rd8247, 32;
	and.b64  	%rd8249, %rd8218, 4294967295;
	mul.wide.u32 	%rd8250, %r3792, %r3907;
	add.s64 	%rd8251, %rd8250, %rd8249;
	shr.u64 	%rd8252, %rd8251, 32;
	and.b64  	%rd8253, %rd8223, 4294967295;
	mul.wide.u32 	%rd8254, %r3793, %r3907;
	add.s64 	%rd8255, %rd8252, %rd8253;
	add.s64 	%rd8256, %rd8255, %rd8254;
	shr.u64 	%rd8257, %rd8256, 32;
	and.b64  	%rd8258, %rd8228, 4294967295;
	mul.wide.u32 	%rd8259, %r3794, %r3907;
	add.s64 	%rd8260, %rd8257, %rd8258;
	add.s64 	%rd8261, %rd8260, %rd8259;
	shr.u64 	%rd8262, %rd8261, 32;
	and.b64  	%rd8263, %rd8233, 4294967295;
	mul.wide.u32 	%rd8264, %r3795, %r3907;
	add.s64 	%rd8265, %rd8262, %rd8263;
	add.s64 	%rd8266, %rd8265, %rd8264;
	shr.u64 	%rd8267, %rd8266, 32;
	and.b64  	%rd8268, %rd8238, 4294967295;
	mul.wide.u32 	%rd8269, %r3796, %r3907;
	add.s64 	%rd8270, %rd8267, %rd8268;
	add.s64 	%rd8271, %rd8270, %rd8269;
	shr.u64 	%rd8272, %rd8271, 32;
	and.b64  	%rd8273, %rd8243, 4294967295;
	mul.wide.u32 	%rd8274, %r3797, %r3907;
	add.s64 	%rd8275, %rd8272, %rd8273;
	add.s64 	%rd8276, %rd8275, %rd8274;
	shr.u64 	%rd8277, %rd8276, 32;
	and.b64  	%rd8278, %rd8247, 4294967295;
	mul.wide.u32 	%rd8279, %r3798, %r3907;
	add.s64 	%rd8280, %rd8277, %rd8278;
	add.s64 	%rd8281, %rd8280, %rd8279;
	shr.u64 	%rd8282, %rd8281, 32;
	mul.wide.u32 	%rd8283, %r3799, %r3907;
	add.s64 	%rd8284, %rd8282, %rd8248;
	add.s64 	%rd8285, %rd8284, %rd8283;
	shr.u64 	%rd8286, %rd8285, 32;
	and.b64  	%rd8287, %rd8256, 4294967295;
	mul.wide.u32 	%rd8288, %r3792, %r3908;
	add.s64 	%rd8289, %rd8288, %rd8287;
	shr.u64 	%rd8290, %rd8289, 32;
	and.b64  	%rd8291, %rd8261, 4294967295;
	mul.wide.u32 	%rd8292, %r3793, %r3908;
	add.s64 	%rd8293, %rd8290, %rd8291;
	add.s64 	%rd8294, %rd8293, %rd8292;
	shr.u64 	%rd8295, %rd8294, 32;
	and.b64  	%rd8296, %rd8266, 4294967295;
	mul.wide.u32 	%rd8297, %r3794, %r3908;
	add.s64 	%rd8298, %rd8295, %rd8296;
	add.s64 	%rd8299, %rd8298, %rd8297;
	shr.u64 	%rd8300, %rd8299, 32;
	and.b64  	%rd8301, %rd8271, 4294967295;
	mul.wide.u32 	%rd8302, %r3795, %r3908;
	add.s64 	%rd8303, %rd8300, %rd8301;
	add.s64 	%rd8304, %rd8303, %rd8302;
	shr.u64 	%rd8305, %rd8304, 32;
	and.b64  	%rd8306, %rd8276, 4294967295;
	mul.wide.u32 	%rd8307, %r3796, %r3908;
	add.s64 	%rd8308, %rd8305, %rd8306;
	add.s64 	%rd8309, %rd8308, %rd8307;
	shr.u64 	%rd8310, %rd8309, 32;
	and.b64  	%rd8311, %rd8281, 4294967295;
	mul.wide.u32 	%rd8312, %r3797, %r3908;
	add.s64 	%rd8313, %rd8310, %rd8311;
	add.s64 	%rd8314, %rd8313, %rd8312;
	shr.u64 	%rd8315, %rd8314, 32;
	and.b64  	%rd8316, %rd8285, 4294967295;
	mul.wide.u32 	%rd8317, %r3798, %r3908;
	add.s64 	%rd8318, %rd8315, %rd8316;
	add.s64 	%rd8319, %rd8318, %rd8317;
	shr.u64 	%rd8320, %rd8319, 32;
	mul.wide.u32 	%rd8321, %r3799, %r3908;
	add.s64 	%rd8322, %rd8320, %rd8286;
	add.s64 	%rd8323, %rd8322, %rd8321;
	shr.u64 	%rd8324, %rd8323, 32;
	and.b64  	%rd8325, %rd8294, 4294967295;
	mul.wide.u32 	%rd8326, %r3792, %r3909;
	add.s64 	%rd8327, %rd8326, %rd8325;
	shr.u64 	%rd8328, %rd8327, 32;
	and.b64  	%rd8329, %rd8299, 4294967295;
	mul.wide.u32 	%rd8330, %r3793, %r3909;
	add.s64 	%rd8331, %rd8328, %rd8329;
	add.s64 	%rd8332, %rd8331, %rd8330;
	shr.u64 	%rd8333, %rd8332, 32;
	and.b64  	%rd8334, %rd8304, 4294967295;
	mul.wide.u32 	%rd8335, %r3794, %r3909;
	add.s64 	%rd8336, %rd8333, %rd8334;
	add.s64 	%rd8337, %rd8336, %rd8335;
	shr.u64 	%rd8338, %rd8337, 32;
	and.b64  	%rd8339, %rd8309, 4294967295;
	mul.wide.u32 	%rd8340, %r3795, %r3909;
	add.s64 	%rd8341, %rd8338, %rd8339;
	add.s64 	%rd8342, %rd8341, %rd8340;
	shr.u64 	%rd8343, %rd8342, 32;
	and.b64  	%rd8344, %rd8314, 4294967295;
	mul.wide.u32 	%rd8345, %r3796, %r3909;
	add.s64 	%rd8346, %rd8343, %rd8344;
	add.s64 	%rd8347, %rd8346, %rd8345;
	shr.u64 	%rd8348, %rd8347, 32;
	and.b64  	%rd8349, %rd8319, 4294967295;
	mul.wide.u32 	%rd8350, %r3797, %r3909;
	add.s64 	%rd8351, %rd8348, %rd8349;
	add.s64 	%rd8352, %rd8351, %rd8350;
	shr.u64 	%rd8353, %rd8352, 32;
	and.b64  	%rd8354, %rd8323, 4294967295;
	mul.wide.u32 	%rd8355, %r3798, %r3909;
	add.s64 	%rd8356, %rd8353, %rd8354;
	add.s64 	%rd8357, %rd8356, %rd8355;
	shr.u64 	%rd8358, %rd8357, 32;
	mul.wide.u32 	%rd8359, %r3799, %r3909;
	add.s64 	%rd8360, %rd8358, %rd8324;
	add.s64 	%rd8361, %rd8360, %rd8359;
	shr.u64 	%rd8362, %rd8361, 32;
	and.b64  	%rd8363, %rd8332, 4294967295;
	mul.wide.u32 	%rd8364, %r3792, %r3910;
	add.s64 	%rd8365, %rd8364, %rd8363;
	shr.u64 	%rd8366, %rd8365, 32;
	and.b64  	%rd8367, %rd8337, 4294967295;
	mul.wide.u32 	%rd8368, %r3793, %r3910;
	add.s64 	%rd8369, %rd8366, %rd8367;
	add.s64 	%rd8370, %rd8369, %rd8368;
	shr.u64 	%rd8371, %rd8370, 32;
	and.b64  	%rd8372, %rd8342, 4294967295;
	mul.wide.u32 	%rd8373, %r3794, %r3910;
	add.s64 	%rd8374, %rd8371, %rd8372;
	add.s64 	%rd8375, %rd8374, %rd8373;
	shr.u64 	%rd8376, %rd8375, 32;
	and.b64  	%rd8377, %rd8347, 4294967295;
	mul.wide.u32 	%rd8378, %r3795, %r3910;
	add.s64 	%rd8379, %rd8376, %rd8377;
	add.s64 	%rd8380, %rd8379, %rd8378;
	shr.u64 	%rd8381, %rd8380, 32;
	and.b64  	%rd8382, %rd8352, 4294967295;
	mul.wide.u32 	%rd8383, %r3796, %r3910;
	add.s64 	%rd8384, %rd8381, %rd8382;
	add.s64 	%rd8385, %rd8384, %rd8383;
	shr.u64 	%rd8386, %rd8385, 32;
	and.b64  	%rd8387, %rd8357, 4294967295;
	mul.wide.u32 	%rd8388, %r3797, %r3910;
	add.s64 	%rd8389, %rd8386, %rd8387;
	add.s64 	%rd8390, %rd8389, %rd8388;
	shr.u64 	%rd8391, %rd8390, 32;
	and.b64  	%rd8392, %rd8361, 4294967295;
	mul.wide.u32 	%rd8393, %r3798, %r3910;
	add.s64 	%rd8394, %rd8391, %rd8392;
	add.s64 	%rd8395, %rd8394, %rd8393;
	shr.u64 	%rd8396, %rd8395, 32;
	mul.wide.u32 	%rd8397, %r3799, %r3910;
	add.s64 	%rd8398, %rd8396, %rd8362;
	add.s64 	%rd8399, %rd8398, %rd8397;
	shr.u64 	%rd8400, %rd8399, 32;
	and.b64  	%rd8401, %rd8370, 4294967295;
	mul.wide.u32 	%rd8402, %r3792, %r3911;
	add.s64 	%rd8403, %rd8402, %rd8401;
	shr.u64 	%rd8404, %rd8403, 32;
	and.b64  	%rd8405, %rd8375, 4294967295;
	mul.wide.u32 	%rd8406, %r3793, %r3911;
	add.s64 	%rd8407, %rd8404, %rd8405;
	add.s64 	%rd8408, %rd8407, %rd8406;
	shr.u64 	%rd8409, %rd8408, 32;
	and.b64  	%rd8410, %rd8380, 4294967295;
	mul.wide.u32 	%rd8411, %r3794, %r3911;
	add.s64 	%rd8412, %rd8409, %rd8410;
	add.s64 	%rd8413, %rd8412, %rd8411;
	shr.u64 	%rd8414, %rd8413, 32;
	and.b64  	%rd8415, %rd8385, 4294967295;
	mul.wide.u32 	%rd8416, %r3795, %r3911;
	add.s64 	%rd8417, %rd8414, %rd8415;
	add.s64 	%rd8418, %rd8417, %rd8416;
	shr.u64 	%rd8419, %rd8418, 32;
	and.b64  	%rd8420, %rd8390, 4294967295;
	mul.wide.u32 	%rd8421, %r3796, %r3911;
	add.s64 	%rd8422, %rd8419, %rd8420;
	add.s64 	%rd8423, %rd8422, %rd8421;
	shr.u64 	%rd8424, %rd8423, 32;
	and.b64  	%rd8425, %rd8395, 4294967295;
	mul.wide.u32 	%rd8426, %r3797, %r3911;
	add.s64 	%rd8427, %rd8424, %rd8425;
	add.s64 	%rd8428, %rd8427, %rd8426;
	shr.u64 	%rd8429, %rd8428, 32;
	and.b64  	%rd8430, %rd8399, 4294967295;
	mul.wide.u32 	%rd8431, %r3798, %r3911;
	add.s64 	%rd8432, %rd8429, %rd8430;
	add.s64 	%rd8433, %rd8432, %rd8431;
	shr.u64 	%rd8434, %rd8433, 32;
	mul.wide.u32 	%rd8435, %r3799, %r3911;
	add.s64 	%rd8436, %rd8434, %rd8400;
	add.s64 	%rd8437, %rd8436, %rd8435;
	shr.u64 	%rd8438, %rd8437, 32;
	and.b64  	%rd8439, %rd8408, 4294967295;
	mul.lo.s64 	%rd8440, %rd8439, 977;
	cvt.u32.u64 	%r3297, %rd8440;
	shr.u64 	%rd8441, %rd8440, 32;
	and.b64  	%rd8442, %rd8413, 4294967295;
	mad.lo.s64 	%rd8443, %rd8442, 977, %rd8441;
	shr.u64 	%rd8444, %rd8443, 32;
	and.b64  	%rd8445, %rd8418, 4294967295;
	mad.lo.s64 	%rd8446, %rd8445, 977, %rd8444;
	shr.u64 	%rd8447, %rd8446, 32;
	and.b64  	%rd8448, %rd8423, 4294967295;
	mad.lo.s64 	%rd8449, %rd8448, 977, %rd8447;
	shr.u64 	%rd8450, %rd8449, 32;
	and.b64  	%rd8451, %rd8428, 4294967295;
	mad.lo.s64 	%rd8452, %rd8451, 977, %rd8450;
	shr.u64 	%rd8453, %rd8452, 32;
	and.b64  	%rd8454, %rd8433, 4294967295;
	mad.lo.s64 	%rd8455, %rd8454, 977, %rd8453;
	shr.u64 	%rd8456, %rd8455, 32;
	and.b64  	%rd8457, %rd8437, 4294967295;
	mad.lo.s64 	%rd8458, %rd8457, 977, %rd8456;
	shr.u64 	%rd8459, %rd8458, 32;
	add.s32 	%r3925, %r3296, %r3297;
	setp.lt.u32 	%p605, %r3925, %r3296;
	selp.u64 	%rd8460, 1, 0, %p605;
	and.b64  	%rd8461, %rd8175, 4294967295;
	and.b64  	%rd8462, %rd8443, 4294967295;
	add.s64 	%rd8463, %rd8461, %rd8460;
	add.s64 	%rd8464, %rd8463, %rd8462;
	shr.u64 	%rd8465, %rd8464, 32;
	and.b64  	%rd8466, %rd8213, 4294967295;
	and.b64  	%rd8467, %rd8446, 4294967295;
	add.s64 	%rd8468, %rd8465, %rd8466;
	add.s64 	%rd8469, %rd8468, %rd8467;
	shr.u64 	%rd8470, %rd8469, 32;
	and.b64  	%rd8471, %rd8251, 4294967295;
	and.b64  	%rd8472, %rd8449, 4294967295;
	add.s64 	%rd8473, %rd8470, %rd8471;
	add.s64 	%rd8474, %rd8473, %rd8472;
	shr.u64 	%rd8475, %rd8474, 32;
	and.b64  	%rd8476, %rd8289, 4294967295;
	and.b64  	%rd8477, %rd8452, 4294967295;
	add.s64 	%rd8478, %rd8475, %rd8476;
	add.s64 	%rd8479, %rd8478, %rd8477;
	shr.u64 	%rd8480, %rd8479, 32;
	and.b64  	%rd8481, %rd8327, 4294967295;
	and.b64  	%rd8482, %rd8455, 4294967295;
	add.s64 	%rd8483, %rd8480, %rd8481;
	add.s64 	%rd8484, %rd8483, %rd8482;
	shr.u64 	%rd8485, %rd8484, 32;
	and.b64  	%rd8486, %rd8365, 4294967295;
	and.b64  	%rd8487, %rd8458, 4294967295;
	add.s64 	%rd8488, %rd8485, %rd8486;
	add.s64 	%rd8489, %rd8488, %rd8487;
	shr.u64 	%rd8490, %rd8489, 32;
	and.b64  	%rd8491, %rd8464, 4294967295;
	add.s64 	%rd8492, %rd8491, %rd8439;
	cvt.u32.u64 	%r3924, %rd8492;
	shr.u64 	%rd8493, %rd8492, 32;
	and.b64  	%rd8494, %rd8469, 4294967295;
	add.s64 	%rd8495, %rd8493, %rd8494;
	add.s64 	%rd8496, %rd8495, %rd8442;
	cvt.u32.u64 	%r3923, %rd8496;
	shr.u64 	%rd8497, %rd8496, 32;
	and.b64  	%rd8498, %rd8474, 4294967295;
	add.s64 	%rd8499, %rd8497, %rd8498;
	add.s64 	%rd8500, %rd8499, %rd8445;
	cvt.u32.u64 	%r3922, %rd8500;
	shr.u64 	%rd8501, %rd8500, 32;
	and.b64  	%rd8502, %rd8479, 4294967295;
	add.s64 	%rd8503, %rd8501, %rd8502;
	add.s64 	%rd8504, %rd8503, %rd8448;
	cvt.u32.u64 	%r3921, %rd8504;
	shr.u64 	%rd8505, %rd8504, 32;
	and.b64  	%rd8506, %rd8484, 4294967295;
	add.s64 	%rd8507, %rd8505, %rd8506;
	add.s64 	%rd8508, %rd8507, %rd8451;
	cvt.u32.u64 	%r3920, %rd8508;
	shr.u64 	%rd8509, %rd8508, 32;
	and.b64  	%rd8510, %rd8489, 4294967295;
	add.s64 	%rd8511, %rd8509, %rd8510;
	add.s64 	%rd8512, %rd8511, %rd8454;
	cvt.u32.u64 	%r3919, %rd8512;
	shr.u64 	%rd8513, %rd8512, 32;
	cvt.u32.u64 	%r3298, %rd8513;
	cvt.u32.u64 	%r3299, %rd8490;
	cvt.u32.u64 	%r3300, %rd8403;
	add.s32 	%r3301, %r3299, %r3300;
	cvt.u32.u64 	%r3302, %rd8459;
	cvt.u32.u64 	%r3303, %rd8438;
	mov.b64 	%rd8514, 977;
	cvt.u32.u64 	%r3304, %rd8514;
	mad.lo.s32 	%r3305, %r3303, %r3304, %r3302;
	add.s32 	%r3306, %r3301, %r3305;
	add.s32 	%r3307, %r3298, %r3306;
	cvt.u32.u64 	%r3308, %rd8437;
	add.s32 	%r3918, %r3307, %r3308;
	setp.lt.u32 	%p606, %r3917, %r3918;
	@%p606 bra 	$L__BB0_546;
	setp.gt.u32 	%p607, %r3917, %r3918;
	mov.u16 	%rs21, %rs6;
	@%p607 bra 	$L__BB0_547;
	setp.lt.u32 	%p608, %r780, %r3919;
	@%p608 bra 	$L__BB0_546;
	setp.gt.u32 	%p609, %r780, %r3919;
	mov.u16 	%rs21, %rs6;
	@%p609 bra 	$L__BB0_547;
	setp.lt.u32 	%p610, %r779, %r3920;
	@%p610 bra 	$L__BB0_546;
	setp.gt.u32 	%p611, %r779, %r3920;
	mov.u16 	%rs21, %rs6;
	@%p611 bra 	$L__BB0_547;
	setp.lt.u32 	%p612, %r783, %r3921;
	@%p612 bra 	$L__BB0_546;
	setp.gt.u32 	%p613, %r783, %r3921;
	mov.u16 	%rs21, %rs6;
	@%p613 bra 	$L__BB0_547;
	setp.lt.u32 	%p614, %r784, %r3922;
	@%p614 bra 	$L__BB0_546;
	setp.gt.u32 	%p615, %r784, %r3922;
	mov.u16 	%rs21, %rs6;
	@%p615 bra 	$L__BB0_547;
	setp.lt.u32 	%p616, %r781, %r3923;
	@%p616 bra 	$L__BB0_546;
	setp.gt.u32 	%p617, %r781, %r3923;
	mov.u16 	%rs21, %rs6;
	@%p617 bra 	$L__BB0_547;
	setp.lt.u32 	%p618, %r782, %r3924;
	@%p618 bra 	$L__BB0_546;
	setp.gt.u32 	%p619, %r782, %r3924;
	setp.lt.u32 	%p620, %r3925, %r785;
	or.pred  	%p621, %p619, %p620;
	mov.u16 	%rs21, %rs6;
	@%p621 bra 	$L__BB0_547;
$L__BB0_546:
	// begin inline asm
	sub.cc.u32 %r3925, %r3925, %r785; 
	subc.cc.u32 %r3924, %r3924, %r782; 
	subc.cc.u32 %r3923, %r3923, %r781; 
	subc.cc.u32 %r3922, %r3922, %r784; 
	subc.cc.u32 %r3921, %r3921, %r783; 
	subc.cc.u32 %r3920, %r3920, %r779; 
	subc.cc.u32 %r3919, %r3919, %r780; 
	subc.u32    %r3918, %r3918, %r3917; 
	
	// end inline asm
	mov.u16 	%rs21, %rs6;
$L__BB0_547:
	add.s32 	%r3635, %r3635, 1;
	setp.ne.s32 	%p622, %r3635, 256;
	@%p622 bra 	$L__BB0_2;
	and.b16  	%rs19, %rs21, 255;
	setp.ne.s16 	%p623, %rs19, 0;
	mov.b64 	%rd10702, -7046029254386353131;
	@%p623 bra 	$L__BB0_643;
	ld.const.u32 	%r1129, [const_p];
	ld.const.u32 	%r1130, [const_p+4];
	ld.const.u32 	%r1131, [const_p+8];
	ld.const.u32 	%r1132, [const_p+12];
	ld.const.u32 	%r1133, [const_p+16];
	ld.const.u32 	%r1134, [const_p+20];
	ld.const.u32 	%r1135, [const_p+24];
	ld.const.u32 	%r1136, [const_p+28];
	mov.b32 	%r3349, 2;
	mov.b32 	%r3960, 0;
	// begin inline asm
	sub.cc.u32 %r3333, %r1129, %r3349; 
	subc.cc.u32 %r3334, %r1130, %r3960; 
	subc.cc.u32 %r3335, %r1131, %r3960; 
	subc.cc.u32 %r3336, %r1132, %r3960; 
	subc.cc.u32 %r3337, %r1133, %r3960; 
	subc.cc.u32 %r3338, %r1134, %r3960; 
	subc.cc.u32 %r3339, %r1135, %r3960; 
	subc.u32    %r3340, %r1136, %r3960; 
	
	// end inline asm
	st.local.u32 	[%rd1], %r3333;
	st.local.u32 	[%rd1+4], %r3334;
	st.local.u32 	[%rd1+8], %r3335;
	st.local.u32 	[%rd1+12], %r3336;
	st.local.u32 	[%rd1+16], %r3337;
	st.local.u32 	[%rd1+20], %r3338;
	st.local.u32 	[%rd1+24], %r3339;
	st.local.u32 	[%rd1+28], %r3340;
	mov.b32 	%r3959, 1;
	mov.u32 	%r3961, %r3960;
	mov.u32 	%r3962, %r3960;
	mov.u32 	%r3963, %r3960;
	mov.u32 	%r3964, %r3960;
	mov.u32 	%r3965, %r3960;
	mov.u32 	%r3966, %r3960;
	mov.u32 	%r3958, %r3960;
$L__BB0_550:
	shr.u32 	%r3359, %r3958, 5;
	and.b32  	%r3360, %r3958, 31;
	mul.wide.u32 	%rd8516, %r3359, 4;
	add.s64 	%rd8517, %rd1, %rd8516;
	ld.local.u32 	%r3361, [%rd8517];
	shr.u32 	%r3362, %r3361, %r3360;
	and.b32  	%r3363, %r3362, 1;
	setp.eq.b32 	%p624, %r3363, 1;
	not.pred 	%p625, %p624;
	@%p625 bra 	$L__BB0_566;
	mul.wide.u32 	%rd8518, %r3925, %r3959;
	cvt.u32.u64 	%r3364, %rd8518;
	shr.u64 	%rd8519, %rd8518, 32;
	mul.wide.u32 	%rd8520, %r3924, %r3959;
	add.s64 	%rd8521, %rd8519, %rd8520;
	shr.u64 	%rd8522, %rd8521, 32;
	mul.wide.u32 	%rd8523, %r3923, %r3959;
	add.s64 	%rd8524, %rd8522, %rd8523;
	shr.u64 	%rd8525, %rd8524, 32;
	mul.wide.u32 	%rd8526, %r3922, %r3959;
	add.s64 	%rd8527, %rd8525, %rd8526;
	shr.u64 	%rd8528, %rd8527, 32;
	mul.wide.u32 	%rd8529, %r3921, %r3959;
	add.s64 	%rd8530, %rd8528, %rd8529;
	shr.u64 	%rd8531, %rd8530, 32;
	mul.wide.u32 	%rd8532, %r3920, %r3959;
	add.s64 	%rd8533, %rd8531, %rd8532;
	shr.u64 	%rd8534, %rd8533, 32;
	mul.wide.u32 	%rd8535, %r3919, %r3959;
	add.s64 	%rd8536, %rd8534, %rd8535;
	shr.u64 	%rd8537, %rd8536, 32;
	mul.wide.u32 	%rd8538, %r3918, %r3959;
	add.s64 	%rd8539, %rd8537, %rd8538;
	shr.u64 	%rd8540, %rd8539, 32;
	and.b64  	%rd8541, %rd8521, 4294967295;
	mul.wide.u32 	%rd8542, %r3925, %r3960;
	add.s64 	%rd8543, %rd8542, %rd8541;
	shr.u64 	%rd8544, %rd8543, 32;
	and.b64  	%rd8545, %rd8524, 4294967295;
	mul.wide.u32 	%rd8546, %r3924, %r3960;
	add.s64 	%rd8547, %rd8544, %rd8545;
	add.s64 	%rd8548, %rd8547, %rd8546;
	shr.u64 	%rd8549, %rd8548, 32;
	and.b64  	%rd8550, %rd8527, 4294967295;
	mul.wide.u32 	%rd8551, %r3923, %r3960;
	add.s64 	%rd8552, %rd8549, %rd8550;
	add.s64 	%rd8553, %rd8552, %rd8551;
	shr.u64 	%rd8554, %rd8553, 32;
	and.b64  	%rd8555, %rd8530, 4294967295;
	mul.wide.u32 	%rd8556, %r3922, %r3960;
	add.s64 	%rd8557, %rd8554, %rd8555;
	add.s64 	%rd8558, %rd8557, %rd8556;
	shr.u64 	%rd8559, %rd8558, 32;
	and.b64  	%rd8560, %rd8533, 4294967295;
	mul.wide.u32 	%rd8561, %r3921, %r3960;
	add.s64 	%rd8562, %rd8559, %rd8560;
	add.s64 	%rd8563, %rd8562, %rd8561;
	shr.u64 	%rd8564, %rd8563, 32;
	and.b64  	%rd8565, %rd8536, 4294967295;
	mul.wide.u32 	%rd8566, %r3920, %r3960;
	add.s64 	%rd8567, %rd8564, %rd8565;
	add.s64 	%rd8568, %rd8567, %rd8566;
	shr.u64 	%rd8569, %rd8568, 32;
	and.b64  	%rd8570, %rd8539, 4294967295;
	mul.wide.u32 	%rd8571, %r3919, %r3960;
	add.s64 	%rd8572, %rd8569, %rd8570;
	add.s64 	%rd8573, %rd8572, %rd8571;
	shr.u64 	%rd8574, %rd8573, 32;
	mul.wide.u32 	%rd8575, %r3918, %r3960;
	add.s64 	%rd8576, %rd8574, %rd8540;
	add.s64 	%rd8577, %rd8576, %rd8575;
	shr.u64 	%rd8578, %rd8577, 32;
	and.b64  	%rd8579, %rd8548, 4294967295;
	mul.wide.u32 	%rd8580, %r3925, %r3961;
	add.s64 	%rd8581, %rd8580, %rd8579;
	shr.u64 	%rd8582, %rd8581, 32;
	and.b64  	%rd8583, %rd8553, 4294967295;
	mul.wide.u32 	%rd8584, %r3924, %r3961;
	add.s64 	%rd8585, %rd8582, %rd8583;
	add.s64 	%rd8586, %rd8585, %rd8584;
	shr.u64 	%rd8587, %rd8586, 32;
	and.b64  	%rd8588, %rd8558, 4294967295;
	mul.wide.u32 	%rd8589, %r3923, %r3961;
	add.s64 	%rd8590, %rd8587, %rd8588;
	add.s64 	%rd8591, %rd8590, %rd8589;
	shr.u64 	%rd8592, %rd8591, 32;
	and.b64  	%rd8593, %rd8563, 4294967295;
	mul.wide.u32 	%rd8594, %r3922, %r3961;
	add.s64 	%rd8595, %rd8592, %rd8593;
	add.s64 	%rd8596, %rd8595, %rd8594;
	shr.u64 	%rd8597, %rd8596, 32;
	and.b64  	%rd8598, %rd8568, 4294967295;
	mul.wide.u32 	%rd8599, %r3921, %r3961;
	add.s64 	%rd8600, %rd8597, %rd8598;
	add.s64 	%rd8601, %rd8600, %rd8599;
	shr.u64 	%rd8602, %rd8601, 32;
	and.b64  	%rd8603, %rd8573, 4294967295;
	mul.wide.u32 	%rd8604, %r3920, %r3961;
	add.s64 	%rd8605, %rd8602, %rd8603;
	add.s64 	%rd8606, %rd8605, %rd8604;
	shr.u64 	%rd8607, %rd8606, 32;
	and.b64  	%rd8608, %rd8577, 4294967295;
	mul.wide.u32 	%rd8609, %r3919, %r3961;
	add.s64 	%rd8610, %rd8607, %rd8608;
	add.s64 	%rd8611, %rd8610, %rd8609;
	shr.u64 	%rd8612, %rd8611, 32;
	mul.wide.u32 	%rd8613, %r3918, %r3961;
	add.s64 	%rd8614, %rd8612, %rd8578;
	add.s64 	%rd8615, %rd8614, %rd8613;
	shr.u64 	%rd8616, %rd8615, 32;
	and.b64  	%rd8617, %rd8586, 4294967295;
	mul.wide.u32 	%rd8618, %r3925, %r3962;
	add.s64 	%rd8619, %rd8618, %rd8617;
	shr.u64 	%rd8620, %rd8619, 32;
	and.b64  	%rd8621, %rd8591, 4294967295;
	mul.wide.u32 	%rd8622, %r3924, %r3962;
	add.s64 	%rd8623, %rd8620, %rd8621;
	add.s64 	%rd8624, %rd8623, %rd8622;
	shr.u64 	%rd8625, %rd8624, 32;
	and.b64  	%rd8626, %rd8596, 4294967295;
	mul.wide.u32 	%rd8627, %r3923, %r3962;
	add.s64 	%rd8628, %rd8625, %rd8626;
	add.s64 	%rd8629, %rd8628, %rd8627;
	shr.u64 	%rd8630, %rd8629, 32;
	and.b64  	%rd8631, %rd8601, 4294967295;
	mul.wide.u32 	%rd8632, %r3922, %r3962;
	add.s64 	%rd8633, %rd8630, %rd8631;
	add.s64 	%rd8634, %rd8633, %rd8632;
	shr.u64 	%rd8635, %rd8634, 32;
	and.b64  	%rd8636, %rd8606, 4294967295;
	mul.wide.u32 	%rd8637, %r3921, %r3962;
	add.s64 	%rd8638, %rd8635, %rd8636;
	add.s64 	%rd8639, %rd8638, %rd8637;
	shr.u64 	%rd8640, %rd8639, 32;
	and.b64  	%rd8641, %rd8611, 4294967295;
	mul.wide.u32 	%rd8642, %r3920, %r3962;
	add.s64 	%rd8643, %rd8640, %rd8641;
	add.s64 	%rd8644, %rd8643, %rd8642;
	shr.u64 	%rd8645, %rd8644, 32;
	and.b64  	%rd8646, %rd8615, 4294967295;
	mul.wide.u32 	%rd8647, %r3919, %r3962;
	add.s64 	%rd8648, %rd8645, %rd8646;
	add.s64 	%rd8649, %rd8648, %rd8647;
	shr.u64 	%rd8650, %rd8649, 32;
	mul.wide.u32 	%rd8651, %r3918, %r3962;
	add.s64 	%rd8652, %rd8650, %rd8616;
	add.s64 	%rd8653, %rd8652, %rd8651;
	shr.u64 	%rd8654, %rd8653, 32;
	and.b64  	%rd8655, %rd8624, 4294967295;
	mul.wide.u32 	%rd8656, %r3925, %r3963;
	add.s64 	%rd8657, %rd8656, %rd8655;
	shr.u64 	%rd8658, %rd8657, 32;
	and.b64  	%rd8659, %rd8629, 4294967295;
	mul.wide.u32 	%rd8660, %r3924, %r3963;
	add.s64 	%rd8661, %rd8658, %rd8659;
	add.s64 	%rd8662, %rd8661, %rd8660;
	shr.u64 	%rd8663, %rd8662, 32;
	and.b64  	%rd8664, %rd8634, 4294967295;
	mul.wide.u32 	%rd8665, %r3923, %r3963;
	add.s64 	%rd8666, %rd8663, %rd8664;
	add.s64 	%rd8667, %rd8666, %rd8665;
	shr.u64 	%rd8668, %rd8667, 32;
	and.b64  	%rd8669, %rd8639, 4294967295;
	mul.wide.u32 	%rd8670, %r3922, %r3963;
	add.s64 	%rd8671, %rd8668, %rd8669;
	add.s64 	%rd8672, %rd8671, %rd8670;
	shr.u64 	%rd8673, %rd8672, 32;
	and.b64  	%rd8674, %rd8644, 4294967295;
	mul.wide.u32 	%rd8675, %r3921, %r3963;
	add.s64 	%rd8676, %rd8673, %rd8674;
	add.s64 	%rd8677, %rd8676, %rd8675;
	shr.u64 	%rd8678, %rd8677, 32;
	and.b64  	%rd8679, %rd8649, 4294967295;
	mul.wide.u32 	%rd8680, %r3920, %r3963;
	add.s64 	%rd8681, %rd8678, %rd8679;
	add.s64 	%rd8682, %rd8681, %rd8680;
	shr.u64 	%rd8683, %rd8682, 32;
	and.b64  	%rd8684, %rd8653, 4294967295;
	mul.wide.u32 	%rd8685, %r3919, %r3963;
	add.s64 	%rd8686, %rd8683, %rd8684;
	add.s64 	%rd8687, %rd8686, %rd8685;
	shr.u64 	%rd8688, %rd8687, 32;
	mul.wide.u32 	%rd8689, %r3918, %r3963;
	add.s64 	%rd8690, %rd8688, %rd8654;
	add.s64 	%rd8691, %rd8690, %rd8689;
	shr.u64 	%rd8692, %rd8691, 32;
	and.b64  	%rd8693, %rd8662, 4294967295;
	mul.wide.u32 	%rd8694, %r3925, %r3964;
	add.s64 	%rd8695, %rd8694, %rd8693;
	shr.u64 	%rd8696, %rd8695, 32;
	and.b64  	%rd8697, %rd8667, 4294967295;
	mul.wide.u32 	%rd8698, %r3924, %r3964;
	add.s64 	%rd8699, %rd8696, %rd8697;
	add.s64 	%rd8700, %rd8699, %rd8698;
	shr.u64 	%rd8701, %rd8700, 32;
	and.b64  	%rd8702, %rd8672, 4294967295;
	mul.wide.u32 	%rd8703, %r3923, %r3964;
	add.s64 	%rd8704, %rd8701, %rd8702;
	add.s64 	%rd8705, %rd8704, %rd8703;
	shr.u64 	%rd8706, %rd8705, 32;
	and.b64  	%rd8707, %rd8677, 4294967295;
	mul.wide.u32 	%rd8708, %r3922, %r3964;
	add.s64 	%rd8709, %rd8706, %rd8707;
	add.s64 	%rd8710, %rd8709, %rd8708;
	shr.u64 	%rd8711, %rd8710, 32;
	and.b64  	%rd8712, %rd8682, 4294967295;
	mul.wide.u32 	%rd8713, %r3921, %r3964;
	add.s64 	%rd8714, %rd8711, %rd8712;
	add.s64 	%rd8715, %rd8714, %rd8713;
	shr.u64 	%rd8716, %rd8715, 32;
	and.b64  	%rd8717, %rd8687, 4294967295;
	mul.wide.u32 	%rd8718, %r3920, %r3964;
	add.s64 	%rd8719, %rd8716, %rd8717;
	add.s64 	%rd8720, %rd8719, %rd8718;
	shr.u64 	%rd8721, %rd8720, 32;
	and.b64  	%rd8722, %rd8691, 4294967295;
	mul.wide.u32 	%rd8723, %r3919, %r3964;
	add.s64 	%rd8724, %rd8721, %rd8722;
	add.s64 	%rd8725, %rd8724, %rd8723;
	shr.u64 	%rd8726, %rd8725, 32;
	mul.wide.u32 	%rd8727, %r3918, %r3964;
	add.s64 	%rd8728, %rd8726, %rd8692;
	add.s64 	%rd8729, %rd8728, %rd8727;
	shr.u64 	%rd8730, %rd8729, 32;
	and.b64  	%rd8731, %rd8700, 4294967295;
	mul.wide.u32 	%rd8732, %r3925, %r3965;
	add.s64 	%rd8733, %rd8732, %rd8731;
	shr.u64 	%rd8734, %rd8733, 32;
	and.b64  	%rd8735, %rd8705, 4294967295;
	mul.wide.u32 	%rd8736, %r3924, %r3965;
	add.s64 	%rd8737, %rd8734, %rd8735;
	add.s64 	%rd8738, %rd8737, %rd8736;
	shr.u64 	%rd8739, %rd8738, 32;
	and.b64  	%rd8740, %rd8710, 4294967295;
	mul.wide.u32 	%rd8741, %r3923, %r3965;
	add.s64 	%rd8742, %rd8739, %rd8740;
	add.s64 	%rd8743, %rd8742, %rd8741;
	shr.u64 	%rd8744, %rd8743, 32;
	and.b64  	%rd8745, %rd8715, 4294967295;
	mul.wide.u32 	%rd8746, %r3922, %r3965;
	add.s64 	%rd8747, %rd8744, %rd8745;
	add.s64 	%rd8748, %rd8747, %rd8746;
	shr.u64 	%rd8749, %rd8748, 32;
	and.b64  	%rd8750, %rd8720, 4294967295;
	mul.wide.u32 	%rd8751, %r3921, %r3965;
	add.s64 	%rd8752, %rd8749, %rd8750;
	add.s64 	%rd8753, %rd8752, %rd8751;
	shr.u64 	%rd8754, %rd8753, 32;
	and.b64  	%rd8755, %rd8725, 4294967295;
	mul.wide.u32 	%rd8756, %r3920, %r3965;
	add.s64 	%rd8757, %rd8754, %rd8755;
	add.s64 	%rd8758, %rd8757, %rd8756;
	shr.u64 	%rd8759, %rd8758, 32;
	and.b64  	%rd8760, %rd8729, 4294967295;
	mul.wide.u32 	%rd8761, %r3919, %r3965;
	add.s64 	%rd8762, %rd8759, %rd8760;
	add.s64 	%rd8763, %rd8762, %rd8761;
	shr.u64 	%rd8764, %rd8763, 32;
	mul.wide.u32 	%rd8765, %r3918, %r3965;
	add.s64 	%rd8766, %rd8764, %rd8730;
	add.s64 	%rd8767, %rd8766, %rd8765;
	shr.u64 	%rd8768, %rd8767, 32;
	and.b64  	%rd8769, %rd8738, 4294967295;
	mul.wide.u32 	%rd8770, %r3925, %r3966;
	add.s64 	%rd8771, %rd8770, %rd8769;
	shr.u64 	%rd8772, %rd8771, 32;
	and.b64  	%rd8773, %rd8743, 4294967295;
	mul.wide.u32 	%rd8774, %r3924, %r3966;
	add.s64 	%rd8775, %rd8772, %rd8773;
	add.s64 	%rd8776, %rd8775, %rd8774;
	shr.u64 	%rd8777, %rd8776, 32;
	and.b64  	%rd8778, %rd8748, 4294967295;
	mul.wide.u32 	%rd8779, %r3923, %r3966;
	add.s64 	%rd8780, %rd8777, %rd8778;
	add.s64 	%rd8781, %rd8780, %rd8779;
	shr.u64 	%rd8782, %rd8781, 32;
	and.b64  	%rd8783, %rd8753, 4294967295;
	mul.wide.u32 	%rd8784, %r3922, %r3966;
	add.s64 	%rd8785, %rd8782, %rd8783;
	add.s64 	%rd8786, %rd8785, %rd8784;
	shr.u64 	%rd8787, %rd8786, 32;
	and.b64  	%rd8788, %rd8758, 4294967295;
	mul.wide.u32 	%rd8789, %r3921, %r3966;
	add.s64 	%rd8790, %rd8787, %rd8788;
	add.s64 	%rd8791, %rd8790, %rd8789;
	shr.u64 	%rd8792, %rd8791, 32;
	and.b64  	%rd8793, %rd8763, 4294967295;
	mul.wide.u32 	%rd8794, %r3920, %r3966;
	add.s64 	%rd8795, %rd8792, %rd8793;
	add.s64 	%rd8796, %rd8795, %rd8794;
	shr.u64 	%rd8797, %rd8796, 32;
	and.b64  	%rd8798, %rd8767, 4294967295;
	mul.wide.u32 	%rd8799, %r3919, %r3966;
	add.s64 	%rd8800, %rd8797, %rd8798;
	add.s64 	%rd8801, %rd8800, %rd8799;
	shr.u64 	%rd8802, %rd8801, 32;
	mul.wide.u32 	%rd8803, %r3918, %r3966;
	add.s64 	%rd8804, %rd8802, %rd8768;
	add.s64 	%rd8805, %rd8804, %rd8803;
	shr.u64 	%rd8806, %rd8805, 32;
	and.b64  	%rd8807, %rd8776, 4294967295;
	mul.lo.s64 	%rd8808, %rd8807, 977;
	cvt.u32.u64 	%r3365, %rd8808;
	shr.u64 	%rd8809, %rd8808, 32;
	and.b64  	%rd8810, %rd8781, 4294967295;
	mad.lo.s64 	%rd8811, %rd8810, 977, %rd8809;
	shr.u64 	%rd8812, %rd8811, 32;
	and.b64  	%rd8813, %rd8786, 4294967295;
	mad.lo.s64 	%rd8814, %rd8813, 977, %rd8812;
	shr.u64 	%rd8815, %rd8814, 32;
	and.b64  	%rd8816, %rd8791, 4294967295;
	mad.lo.s64 	%rd8817, %rd8816, 977, %rd8815;
	shr.u64 	%rd8818, %rd8817, 32;
	and.b64  	%rd8819, %rd8796, 4294967295;
	mad.lo.s64 	%rd8820, %rd8819, 977, %rd8818;
	shr.u64 	%rd8821, %rd8820, 32;
	and.b64  	%rd8822, %rd8801, 4294967295;
	mad.lo.s64 	%rd8823, %rd8822, 977, %rd8821;
	shr.u64 	%rd8824, %rd8823, 32;
	and.b64  	%rd8825, %rd8805, 4294967295;
	mad.lo.s64 	%rd8826, %rd8825, 977, %rd8824;
	shr.u64 	%rd8827, %rd8826, 32;
	add.s32 	%r3959, %r3364, %r3365;
	setp.lt.u32 	%p626, %r3959, %r3364;
	selp.u64 	%rd8828, 1, 0, %p626;
	and.b64  	%rd8829, %rd8543, 4294967295;
	and.b64  	%rd8830, %rd8811, 4294967295;
	add.s64 	%rd8831, %rd8829, %rd8828;
	add.s64 	%rd8832, %rd8831, %rd8830;
	shr.u64 	%rd8833, %rd8832, 32;
	and.b64  	%rd8834, %rd8581, 4294967295;
	and.b64  	%rd8835, %rd8814, 4294967295;
	add.s64 	%rd8836, %rd8833, %rd8834;
	add.s64 	%rd8837, %rd8836, %rd8835;
	shr.u64 	%rd8838, %rd8837, 32;
	and.b64  	%rd8839, %rd8619, 4294967295;
	and.b64  	%rd8840, %rd8817, 4294967295;
	add.s64 	%rd8841, %rd8838, %rd8839;
	add.s64 	%rd8842, %rd8841, %rd8840;
	shr.u64 	%rd8843, %rd8842, 32;
	and.b64  	%rd8844, %rd8657, 4294967295;
	and.b64  	%rd8845, %rd8820, 4294967295;
	add.s64 	%rd8846, %rd8843, %rd8844;
	add.s64 	%rd8847, %rd8846, %rd8845;
	shr.u64 	%rd8848, %rd8847, 32;
	and.b64  	%rd8849, %rd8695, 4294967295;
	and.b64  	%rd8850, %rd8823, 4294967295;
	add.s64 	%rd8851, %rd8848, %rd8849;
	add.s64 	%rd8852, %rd8851, %rd8850;
	shr.u64 	%rd8853, %rd8852, 32;
	and.b64  	%rd8854, %rd8733, 4294967295;
	and.b64  	%rd8855, %rd8826, 4294967295;
	add.s64 	%rd8856, %rd8853, %rd8854;
	add.s64 	%rd8857, %rd8856, %rd8855;
	shr.u64 	%rd8858, %rd8857, 32;
	and.b64  	%rd8859, %rd8832, 4294967295;
	add.s64 	%rd8860, %rd8859, %rd8807;
	cvt.u32.u64 	%r3960, %rd8860;
	shr.u64 	%rd8861, %rd8860, 32;
	and.b64  	%rd8862, %rd8837, 4294967295;
	add.s64 	%rd8863, %rd8861, %rd8862;
	add.s64 	%rd8864, %rd8863, %rd8810;
	cvt.u32.u64 	%r3961, %rd8864;
	shr.u64 	%rd8865, %rd8864, 32;
	and.b64  	%rd8866, %rd8842, 4294967295;
	add.s64 	%rd8867, %rd8865, %rd8866;
	add.s64 	%rd8868, %rd8867, %rd8813;
	cvt.u32.u64 	%r3962, %rd8868;
	shr.u64 	%rd8869, %rd8868, 32;
	and.b64  	%rd8870, %rd8847, 4294967295;
	add.s64 	%rd8871, %rd8869, %rd8870;
	add.s64 	%rd8872, %rd8871, %rd8816;
	cvt.u32.u64 	%r3963, %rd8872;
	shr.u64 	%rd8873, %rd8872, 32;
	and.b64  	%rd8874, %rd8852, 4294967295;
	add.s64 	%rd8875, %rd8873, %rd8874;
	add.s64 	%rd8876, %rd8875, %rd8819;
	cvt.u32.u64 	%r3964, %rd8876;
	shr.u64 	%rd8877, %rd8876, 32;
	and.b64  	%rd8878, %rd8857, 4294967295;
	add.s64 	%rd8879, %rd8877, %rd8878;
	add.s64 	%rd8880, %rd8879, %rd8822;
	cvt.u32.u64 	%r3965, %rd8880;
	shr.u64 	%rd8881, %rd8880, 32;
	cvt.u32.u64 	%r3366, %rd8881;
	cvt.u32.u64 	%r3367, %rd8858;
	cvt.u32.u64 	%r3368, %rd8771;
	add.s32 	%r3369, %r3367, %r3368;
	cvt.u32.u64 	%r3370, %rd8827;
	cvt.u32.u64 	%r3371, %rd8806;
	mov.b64 	%rd8882, 977;
	cvt.u32.u64 	%r3372, %rd8882;
	mad.lo.s32 	%r3373, %r3371, %r3372, %r3370;
	add.s32 	%r3374, %r3369, %r3373;
	add.s32 	%r3375, %r3366, %r3374;
	cvt.u32.u64 	%r3376, %rd8805;
	add.s32 	%r3966, %r3375, %r3376;
	setp.lt.u32 	%p627, %r1136, %r3966;
	@%p627 bra 	$L__BB0_565;
	setp.gt.u32 	%p628, %r1136, %r3966;
	@%p628 bra 	$L__BB0_566;
	setp.lt.u32 	%p629, %r1135, %r3965;
	@%p629 bra 	$L__BB0_565;
	setp.gt.u32 	%p630, %r1135, %r3965;
	@%p630 bra 	$L__BB0_566;
	setp.lt.u32 	%p631, %r1134, %r3964;
	@%p631 bra 	$L__BB0_565;
	setp.gt.u32 	%p632, %r1134, %r3964;
	@%p632 bra 	$L__BB0_566;
	setp.lt.u32 	%p633, %r1133, %r3963;
	@%p633 bra 	$L__BB0_565;
	setp.gt.u32 	%p634, %r1133, %r3963;
	@%p634 bra 	$L__BB0_566;
	setp.lt.u32 	%p635, %r1132, %r3962;
	@%p635 bra 	$L__BB0_565;
	setp.gt.u32 	%p636, %r1132, %r3962;
	@%p636 bra 	$L__BB0_566;
	setp.lt.u32 	%p637, %r1131, %r3961;
	@%p637 bra 	$L__BB0_565;
	setp.gt.u32 	%p638, %r1131, %r3961;
	@%p638 bra 	$L__BB0_566;
	setp.lt.u32 	%p639, %r1130, %r3960;
	@%p639 bra 	$L__BB0_565;
	setp.gt.u32 	%p640, %r1130, %r3960;
	setp.lt.u32 	%p641, %r3959, %r1129;
	or.pred  	%p642, %p640, %p641;
	@%p642 bra 	$L__BB0_566;
$L__BB0_565:
	// begin inline asm
	sub.cc.u32 %r3959, %r3959, %r1129; 
	subc.cc.u32 %r3960, %r3960, %r1130; 
	subc.cc.u32 %r3961, %r3961, %r1131; 
	subc.cc.u32 %r3962, %r3962, %r1132; 
	subc.cc.u32 %r3963, %r3963, %r1133; 
	subc.cc.u32 %r3964, %r3964, %r1134; 
	subc.cc.u32 %r3965, %r3965, %r1135; 
	subc.u32    %r3966, %r3966, %r1136; 
	
	// end inline asm
$L__BB0_566:
	mul.wide.u32 	%rd8883, %r3925, %r3925;
	cvt.u32.u64 	%r3401, %rd8883;
	shr.u64 	%rd8884, %rd8883, 32;
	mul.wide.u32 	%rd8885, %r3924, %r3925;
	add.s64 	%rd8886, %rd8884, %rd8885;
	shr.u64 	%rd8887, %rd8886, 32;
	mul.wide.u32 	%rd8888, %r3923, %r3925;
	add.s64 	%rd8889, %rd8887, %rd8888;
	shr.u64 	%rd8890, %rd8889, 32;
	mul.wide.u32 	%rd8891, %r3922, %r3925;
	add.s64 	%rd8892, %rd8890, %rd8891;
	shr.u64 	%rd8893, %rd8892, 32;
	mul.wide.u32 	%rd8894, %r3921, %r3925;
	add.s64 	%rd8895, %rd8893, %rd8894;
	shr.u64 	%rd8896, %rd8895, 32;
	mul.wide.u32 	%rd8897, %r3920, %r3925;
	add.s64 	%rd8898, %rd8896, %rd8897;
	shr.u64 	%rd8899, %rd8898, 32;
	mul.wide.u32 	%rd8900, %r3919, %r3925;
	add.s64 	%rd8901, %rd8899, %rd8900;
	shr.u64 	%rd8902, %rd8901, 32;
	mul.wide.u32 	%rd8903, %r3918, %r3925;
	add.s64 	%rd8904, %rd8902, %rd8903;
	shr.u64 	%rd8905, %rd8904, 32;
	and.b64  	%rd8906, %rd8886, 4294967295;
	add.s64 	%rd8907, %rd8885, %rd8906;
	shr.u64 	%rd8908, %rd8907, 32;
	and.b64  	%rd8909, %rd8889, 4294967295;
	mul.wide.u32 	%rd8910, %r3924, %r3924;
	add.s64 	%rd8911, %rd8908, %rd8909;
	add.s64 	%rd8912, %rd8911, %rd8910;
	shr.u64 	%rd8913, %rd8912, 32;
	and.b64  	%rd8914, %rd8892, 4294967295;
	mul.wide.u32 	%rd8915, %r3923, %r3924;
	add.s64 	%rd8916, %rd8913, %rd8914;
	add.s64 	%rd8917, %rd8916, %rd8915;
	shr.u64 	%rd8918, %rd8917, 32;
	and.b64  	%rd8919, %rd8895, 4294967295;
	mul.wide.u32 	%rd8920, %r3922, %r3924;
	add.s64 	%rd8921, %rd8918, %rd8919;
	add.s64 	%rd8922, %rd8921, %rd8920;
	shr.u64 	%rd8923, %rd8922, 32;
	and.b64  	%rd8924, %rd8898, 4294967295;
	mul.wide.u32 	%rd8925, %r3921, %r3924;
	add.s64 	%rd8926, %rd8923, %rd8924;
	add.s64 	%rd8927, %rd8926, %rd8925;
	shr.u64 	%rd8928, %rd8927, 32;
	and.b64  	%rd8929, %rd8901, 4294967295;
	mul.wide.u32 	%rd8930, %r3920, %r3924;
	add.s64 	%rd8931, %rd8928, %rd8929;
	add.s64 	%rd8932, %rd8931, %rd8930;
	shr.u64 	%rd8933, %rd8932, 32;
	and.b64  	%rd8934, %rd8904, 4294967295;
	mul.wide.u32 	%rd8935, %r3919, %r3924;
	add.s64 	%rd8936, %rd8933, %rd8934;
	add.s64 	%rd8937, %rd8936, %rd8935;
	shr.u64 	%rd8938, %rd8937, 32;
	mul.wide.u32 	%rd8939, %r3918, %r3924;
	add.s64 	%rd8940, %rd8938, %rd8905;
	add.s64 	%rd8941, %rd8940, %rd8939;
	shr.u64 	%rd8942, %rd8941, 32;
	and.b64  	%rd8943, %rd8912, 4294967295;
	add.s64 	%rd8944, %rd8888, %rd8943;
	shr.u64 	%rd8945, %rd8944, 32;
	and.b64  	%rd8946, %rd8917, 4294967295;
	add.s64 	%rd8947, %rd8945, %rd8946;
	add.s64 	%rd8948, %rd8947, %rd8915;
	shr.u64 	%rd8949, %rd8948, 32;
	and.b64  	%rd8950, %rd8922, 4294967295;
	mul.wide.u32 	%rd8951, %r3923, %r3923;
	add.s64 	%rd8952, %rd8949, %rd8950;
	add.s64 	%rd8953, %rd8952, %rd8951;
	shr.u64 	%rd8954, %rd8953, 32;
	and.b64  	%rd8955, %rd8927, 4294967295;
	mul.wide.u32 	%rd8956, %r3922, %r3923;
	add.s64 	%rd8957, %rd8954, %rd8955;
	add.s64 	%rd8958, %rd8957, %rd8956;
	shr.u64 	%rd8959, %rd8958, 32;
	and.b64  	%rd8960, %rd8932, 4294967295;
	mul.wide.u32 	%rd8961, %r3921, %r3923;
	add.s64 	%rd8962, %rd8959, %rd8960;
	add.s64 	%rd8963, %rd8962, %rd8961;
	shr.u64 	%rd8964, %rd8963, 32;
	and.b64  	%rd8965, %rd8937, 4294967295;
	mul.wide.u32 	%rd8966, %r3920, %r3923;
	add.s64 	%rd8967, %rd8964, %rd8965;
	add.s64 	%rd8968, %rd8967, %rd8966;
	shr.u64 	%rd8969, %rd8968, 32;
	and.b64  	%rd8970, %rd8941, 4294967295;
	mul.wide.u32 	%rd8971, %r3919, %r3923;
	add.s64 	%rd8972, %rd8969, %rd8970;
	add.s64 	%rd8973, %rd8972, %rd8971;
	shr.u64 	%rd8974, %rd8973, 32;
	mul.wide.u32 	%rd8975, %r3918, %r3923;
	add.s64 	%rd8976, %rd8974, %rd8942;
	add.s64 	%rd8977, %rd8976, %rd8975;
	shr.u64 	%rd8978, %rd8977, 32;
	and.b64  	%rd8979, %rd8948, 4294967295;
	add.s64 	%rd8980, %rd8891, %rd8979;
	shr.u64 	%rd8981, %rd8980, 32;
	and.b64  	%rd8982, %rd8953, 4294967295;
	add.s64 	%rd8983, %rd8981, %rd8982;
	add.s64 	%rd8984, %rd8983, %rd8920;
	shr.u64 	%rd8985, %rd8984, 32;
	and.b64  	%rd8986, %rd8958, 4294967295;
	add.s64 	%rd8987, %rd8985, %rd8986;
	add.s64 	%rd8988, %rd8987, %rd8956;
	shr.u64 	%rd8989, %rd8988, 32;
	and.b64  	%rd8990, %rd8963, 4294967295;
	mul.wide.u32 	%rd8991, %r3922, %r3922;
	add.s64 	%rd8992, %rd8989, %rd8990;
	add.s64 	%rd8993, %rd8992, %rd8991;
	shr.u64 	%rd8994, %rd8993, 32;
	and.b64  	%rd8995, %rd8968, 4294967295;
	mul.wide.u32 	%rd8996, %r3921, %r3922;
	add.s64 	%rd8997, %rd8994, %rd8995;
	add.s64 	%rd8998, %rd8997, %rd8996;
	shr.u64 	%rd8999, %rd8998, 32;
	and.b64  	%rd9000, %rd8973, 4294967295;
	mul.wide.u32 	%rd9001, %r3920, %r3922;
	add.s64 	%rd9002, %rd8999, %rd9000;
	add.s64 	%rd9003, %rd9002, %rd9001;
	shr.u64 	%rd9004, %rd9003, 32;
	and.b64  	%rd9005, %rd8977, 4294967295;
	mul.wide.u32 	%rd9006, %r3919, %r3922;
	add.s64 	%rd9007, %rd9004, %rd9005;
	add.s64 	%rd9008, %rd9007, %rd9006;
	shr.u64 	%rd9009, %rd9008, 32;
	mul.wide.u32 	%rd9010, %r3918, %r3922;
	add.s64 	%rd9011, %rd9009, %rd8978;
	add.s64 	%rd9012, %rd9011, %rd9010;
	shr.u64 	%rd9013, %rd9012, 32;
	and.b64  	%rd9014, %rd8984, 4294967295;
	add.s64 	%rd9015, %rd8894, %rd9014;
	shr.u64 	%rd9016, %rd9015, 32;
	and.b64  	%rd9017, %rd8988, 4294967295;
	add.s64 	%rd9018, %rd9016, %rd9017;
	add.s64 	%rd9019, %rd9018, %rd8925;
	shr.u64 	%rd9020, %rd9019, 32;
	and.b64  	%rd9021, %rd8993, 4294967295;
	add.s64 	%rd9022, %rd9020, %rd9021;
	add.s64 	%rd9023, %rd9022, %rd8961;
	shr.u64 	%rd9024, %rd9023, 32;
	and.b64  	%rd9025, %rd8998, 4294967295;
	add.s64 	%rd9026, %rd9024, %rd9025;
	add.s64 	%rd9027, %rd9026, %rd8996;
	shr.u64 	%rd9028, %rd9027, 32;
	and.b64  	%rd9029, %rd9003, 4294967295;
	mul.wide.u32 	%rd9030, %r3921, %r3921;
	add.s64 	%rd9031, %rd9028, %rd9029;
	add.s64 	%rd9032, %rd9031, %rd9030;
	shr.u64 	%rd9033, %rd9032, 32;
	and.b64  	%rd9034, %rd9008, 4294967295;
	mul.wide.u32 	%rd9035, %r3920, %r3921;
	add.s64 	%rd9036, %rd9033, %rd9034;
	add.s64 	%rd9037, %rd9036, %rd9035;
	shr.u64 	%rd9038, %rd9037, 32;
	and.b64  	%rd9039, %rd9012, 4294967295;
	mul.wide.u32 	%rd9040, %r3919, %r3921;
	add.s64 	%rd9041, %rd9038, %rd9039;
	add.s64 	%rd9042, %rd9041, %rd9040;
	shr.u64 	%rd9043, %rd9042, 32;
	mul.wide.u32 	%rd9044, %r3918, %r3921;
	add.s64 	%rd9045, %rd9043, %rd9013;
	add.s64 	%rd9046, %rd9045, %rd9044;
	shr.u64 	%rd9047, %rd9046, 32;
	and.b64  	%rd9048, %rd9019, 4294967295;
	add.s64 	%rd9049, %rd8897, %rd9048;
	shr.u64 	%rd9050, %rd9049, 32;
	and.b64  	%rd9051, %rd9023, 4294967295;
	add.s64 	%rd9052, %rd9050, %rd9051;
	add.s64 	%rd9053, %rd9052, %rd8930;
	shr.u64 	%rd9054, %rd9053, 32;
	and.b64  	%rd9055, %rd9027, 4294967295;
	add.s64 	%rd9056, %rd9054, %rd9055;
	add.s64 	%rd9057, %rd9056, %rd8966;
	shr.u64 	%rd9058, %rd9057, 32;
	and.b64  	%rd9059, %rd9032, 4294967295;
	add.s64 	%rd9060, %rd9058, %rd9059;
	add.s64 	%rd9061, %rd9060, %rd9001;
	shr.u64 	%rd9062, %rd9061, 32;
	and.b64  	%rd9063, %rd9037, 4294967295;
	add.s64 	%rd9064, %rd9062, %rd9063;
	add.s64 	%rd9065, %rd9064, %rd9035;
	shr.u64 	%rd9066, %rd9065, 32;
	and.b64  	%rd9067, %rd9042, 4294967295;
	mul.wide.u32 	%rd9068, %r3920, %r3920;
	add.s64 	%rd9069, %rd9066, %rd9067;
	add.s64 	%rd9070, %rd9069, %rd9068;
	shr.u64 	%rd9071, %rd9070, 32;
	and.b64  	%rd9072, %rd9046, 4294967295;
	mul.wide.u32 	%rd9073, %r3919, %r3920;
	add.s64 	%rd9074, %rd9071, %rd9072;
	add.s64 	%rd9075, %rd9074, %rd9073;
	shr.u64 	%rd9076, %rd9075, 32;
	mul.wide.u32 	%rd9077, %r3918, %r3920;
	add.s64 	%rd9078, %rd9076, %rd9047;
	add.s64 	%rd9079, %rd9078, %rd9077;
	shr.u64 	%rd9080, %rd9079, 32;
	and.b64  	%rd9081, %rd9053, 4294967295;
	add.s64 	%rd9082, %rd8900, %rd9081;
	shr.u64 	%rd9083, %rd9082, 32;
	and.b64  	%rd9084, %rd9057, 4294967295;
	add.s64 	%rd9085, %rd9083, %rd9084;
	add.s64 	%rd9086, %rd9085, %rd8935;
	shr.u64 	%rd9087, %rd9086, 32;
	and.b64  	%rd9088, %rd9061, 4294967295;
	add.s64 	%rd9089, %rd9087, %rd9088;
	add.s64 	%rd9090, %rd9089, %rd8971;
	shr.u64 	%rd9091, %rd9090, 32;
	and.b64  	%rd9092, %rd9065, 4294967295;
	add.s64 	%rd9093, %rd9091, %rd9092;
	add.s64 	%rd9094, %rd9093, %rd9006;
	shr.u64 	%rd9095, %rd9094, 32;
	and.b64  	%rd9096, %rd9070, 4294967295;
	add.s64 	%rd9097, %rd9095, %rd9096;
	add.s64 	%rd9098, %rd9097, %rd9040;
	shr.u64 	%rd9099, %rd9098, 32;
	and.b64  	%rd9100, %rd9075, 4294967295;
	add.s64 	%rd9101, %rd9099, %rd9100;
	add.s64 	%rd9102, %rd9101, %rd9073;
	shr.u64 	%rd9103, %rd9102, 32;
	and.b64  	%rd9104, %rd9079, 4294967295;
	mul.wide.u32 	%rd9105, %r3919, %r3919;
	add.s64 	%rd9106, %rd9103, %rd9104;
	add.s64 	%rd9107, %rd9106, %rd9105;
	shr.u64 	%rd9108, %rd9107, 32;
	mul.wide.u32 	%rd9109, %r3918, %r3919;
	add.s64 	%rd9110, %rd9108, %rd9080;
	add.s64 	%rd9111, %rd9110, %rd9109;
	shr.u64 	%rd9112, %rd9111, 32;
	and.b64  	%rd9113, %rd9086, 4294967295;
	add.s64 	%rd9114, %rd8903, %rd9113;
	shr.u64 	%rd9115, %rd9114, 32;
	and.b64  	%rd9116, %rd9090, 4294967295;
	add.s64 	%rd9117, %rd9115, %rd9116;
	add.s64 	%rd9118, %rd9117, %rd8939;
	shr.u64 	%rd9119, %rd9118, 32;
	and.b64  	%rd9120, %rd9094, 4294967295;
	add.s64 	%rd9121, %rd9119, %rd9120;
	add.s64 	%rd9122, %rd9121, %rd8975;
	shr.u64 	%rd9123, %rd9122, 32;
	and.b64  	%rd9124, %rd9098, 4294967295;
	add.s64 	%rd9125, %rd9123, %rd9124;
	add.s64 	%rd9126, %rd9125, %rd9010;
	shr.u64 	%rd9127, %rd9126, 32;
	and.b64  	%rd9128, %rd9102, 4294967295;
	add.s64 	%rd9129, %rd9127, %rd9128;
	add.s64 	%rd9130, %rd9129, %rd9044;
	shr.u64 	%rd9131, %rd9130, 32;
	and.b64  	%rd9132, %rd9107, 4294967295;
	add.s64 	%rd9133, %rd9131, %rd9132;
	add.s64 	%rd9134, %rd9133, %rd9077;
	shr.u64 	%rd9135, %rd9134, 32;
	and.b64  	%rd9136, %rd9111, 4294967295;
	add.s64 	%rd9137, %rd9135, %rd9136;
	add.s64 	%rd9138, %rd9137, %rd9109;
	shr.u64 	%rd9139, %rd9138, 32;
	mul.wide.u32 	%rd9140, %r3918, %r3918;
	add.s64 	%rd9141, %rd9139, %rd9112;
	add.s64 	%rd9142, %rd9141, %rd9140;
	shr.u64 	%rd9143, %rd9142, 32;
	and.b64  	%rd9144, %rd9118, 4294967295;
	mul.lo.s64 	%rd9145, %rd9144, 977;
	cvt.u32.u64 	%r3402, %rd9145;
	shr.u64 	%rd9146, %rd9145, 32;
	and.b64  	%rd9147, %rd9122, 4294967295;
	mad.lo.s64 	%rd9148, %rd9147, 977, %rd9146;
	shr.u64 	%rd9149, %rd9148, 32;
	and.b64  	%rd9150, %rd9126, 4294967295;
	mad.lo.s64 	%rd9151, %rd9150, 977, %rd9149;
	shr.u64 	%rd9152, %rd9151, 32;
	and.b64  	%rd9153, %rd9130, 4294967295;
	mad.lo.s64 	%rd9154, %rd9153, 977, %rd9152;
	shr.u64 	%rd9155, %rd9154, 32;
	and.b64  	%rd9156, %rd9134, 4294967295;
	mad.lo.s64 	%rd9157, %rd9156, 977, %rd9155;
	shr.u64 	%rd9158, %rd9157, 32;
	and.b64  	%rd9159, %rd9138, 4294967295;
	mad.lo.s64 	%rd9160, %rd9159, 977, %rd9158;
	shr.u64 	%rd9161, %rd9160, 32;
	and.b64  	%rd9162, %rd9142, 4294967295;
	mad.lo.s64 	%rd9163, %rd9162, 977, %rd9161;
	shr.u64 	%rd9164, %rd9163, 32;
	add.s32 	%r3925, %r3401, %r3402;
	setp.lt.u32 	%p643, %r3925, %r3401;
	selp.u64 	%rd9165, 1, 0, %p643;
	and.b64  	%rd9166, %rd8907, 4294967295;
	and.b64  	%rd9167, %rd9148, 4294967295;
	add.s64 	%rd9168, %rd9166, %rd9165;
	add.s64 	%rd9169, %rd9168, %rd9167;
	shr.u64 	%rd9170, %rd9169, 32;
	and.b64  	%rd9171, %rd8944, 4294967295;
	and.b64  	%rd9172, %rd9151, 4294967295;
	add.s64 	%rd9173, %rd9170, %rd9171;
	add.s64 	%rd9174, %rd9173, %rd9172;
	shr.u64 	%rd9175, %rd9174, 32;
	and.b64  	%rd9176, %rd8980, 4294967295;
	and.b64  	%rd9177, %rd9154, 4294967295;
	add.s64 	%rd9178, %rd9175, %rd9176;
	add.s64 	%rd9179, %rd9178, %rd9177;
	shr.u64 	%rd9180, %rd9179, 32;
	and.b64  	%rd9181, %rd9015, 4294967295;
	and.b64  	%rd9182, %rd9157, 4294967295;
	add.s64 	%rd9183, %rd9180, %rd9181;
	add.s64 	%rd9184, %rd9183, %rd9182;
	shr.u64 	%rd9185, %rd9184, 32;
	and.b64  	%rd9186, %rd9049, 4294967295;
	and.b64  	%rd9187, %rd9160, 4294967295;
	add.s64 	%rd9188, %rd9185, %rd9186;
	add.s64 	%rd9189, %rd9188, %rd9187;
	shr.u64 	%rd9190, %rd9189, 32;
	and.b64  	%rd9191, %rd9082, 4294967295;
	and.b64  	%rd9192, %rd9163, 4294967295;
	add.s64 	%rd9193, %rd9190, %rd9191;
	add.s64 	%rd9194, %rd9193, %rd9192;
	shr.u64 	%rd9195, %rd9194, 32;
	and.b64  	%rd9196, %rd9169, 4294967295;
	add.s64 	%rd9197, %rd9196, %rd9144;
	cvt.u32.u64 	%r3924, %rd9197;
	shr.u64 	%rd9198, %rd9197, 32;
	and.b64  	%rd9199, %rd9174, 4294967295;
	add.s64 	%rd9200, %rd9198, %rd9199;
	add.s64 	%rd9201, %rd9200, %rd9147;
	cvt.u32.u64 	%r3923, %rd9201;
	shr.u64 	%rd9202, %rd9201, 32;
	and.b64  	%rd9203, %rd9179, 4294967295;
	add.s64 	%rd9204, %rd9202, %rd9203;
	add.s64 	%rd9205, %rd9204, %rd9150;
	cvt.u32.u64 	%r3922, %rd9205;
	shr.u64 	%rd9206, %rd9205, 32;
	and.b64  	%rd9207, %rd9184, 4294967295;
	add.s64 	%rd9208, %rd9206, %rd9207;
	add.s64 	%rd9209, %rd9208, %rd9153;
	cvt.u32.u64 	%r3921, %rd9209;
	shr.u64 	%rd9210, %rd9209, 32;
	and.b64  	%rd9211, %rd9189, 4294967295;
	add.s64 	%rd9212, %rd9210, %rd9211;
	add.s64 	%rd9213, %rd9212, %rd9156;
	cvt.u32.u64 	%r3920, %rd9213;
	shr.u64 	%rd9214, %rd9213, 32;
	and.b64  	%rd9215, %rd9194, 4294967295;
	add.s64 	%rd9216, %rd9214, %rd9215;
	add.s64 	%rd9217, %rd9216, %rd9159;
	cvt.u32.u64 	%r3919, %rd9217;
	shr.u64 	%rd9218, %rd9217, 32;
	cvt.u32.u64 	%r3403, %rd9218;
	cvt.u32.u64 	%r3404, %rd9195;
	cvt.u32.u64 	%r3405, %rd9114;
	add.s32 	%r3406, %r3404, %r3405;
	cvt.u32.u64 	%r3407, %rd9164;
	cvt.u32.u64 	%r3408, %rd9143;
	mov.b64 	%rd9219, 977;
	cvt.u32.u64 	%r3409, %rd9219;
	mad.lo.s32 	%r3410, %r3408, %r3409, %r3407;
	add.s32 	%r3411, %r3406, %r3410;
	add.s32 	%r3412, %r3403, %r3411;
	cvt.u32.u64 	%r3413, %rd9142;
	add.s32 	%r3918, %r3412, %r3413;
	setp.lt.u32 	%p644, %r1136, %r3918;
	@%p644 bra 	$L__BB0_580;
	setp.gt.u32 	%p645, %r1136, %r3918;
	@%p645 bra 	$L__BB0_581;
	setp.lt.u32 	%p646, %r1135, %r3919;
	@%p646 bra 	$L__BB0_580;
	setp.gt.u32 	%p647, %r1135, %r3919;
	@%p647 bra 	$L__BB0_581;
	setp.lt.u32 	%p648, %r1134, %r3920;
	@%p648 bra 	$L__BB0_580;
	setp.gt.u32 	%p649, %r1134, %r3920;
	@%p649 bra 	$L__BB0_581;
	setp.lt.u32 	%p650, %r1133, %r3921;
	@%p650 bra 	$L__BB0_580;
	setp.gt.u32 	%p651, %r1133, %r3921;
	@%p651 bra 	$L__BB0_581;
	setp.lt.u32 	%p652, %r1132, %r3922;
	@%p652 bra 	$L__BB0_580;
	setp.gt.u32 	%p653, %r1132, %r3922;
	@%p653 bra 	$L__BB0_581;
	setp.lt.u32 	%p654, %r1131, %r3923;
	@%p654 bra 	$L__BB0_580;
	setp.gt.u32 	%p655, %r1131, %r3923;
	@%p655 bra 	$L__BB0_581;
	setp.lt.u32 	%p656, %r1130, %r3924;
	@%p656 bra 	$L__BB0_580;
	setp.gt.u32 	%p657, %r1130, %r3924;
	setp.lt.u32 	%p658, %r3925, %r1129;
	or.pred  	%p659, %p657, %p658;
	@%p659 bra 	$L__BB0_581;
$L__BB0_580:
	// begin inline asm
	sub.cc.u32 %r3925, %r3925, %r1129; 
	subc.cc.u32 %r3924, %r3924, %r1130; 
	subc.cc.u32 %r3923, %r3923, %r1131; 
	subc.cc.u32 %r3922, %r3922, %r1132; 
	subc.cc.u32 %r3921, %r3921, %r1133; 
	subc.cc.u32 %r3920, %r3920, %r1134; 
	subc.cc.u32 %r3919, %r3919, %r1135; 
	subc.u32    %r3918, %r3918, %r1136; 
	
	// end inline asm
$L__BB0_581:
	add.s32 	%r3958, %r3958, 1;
	setp.ne.s32 	%p660, %r3958, 256;
	@%p660 bra 	$L__BB0_550;
	mul.wide.u32 	%rd9220, %r3959, %r3959;
	cvt.u32.u64 	%r3438, %rd9220;
	shr.u64 	%rd9221, %rd9220, 32;
	mul.wide.u32 	%rd9222, %r3960, %r3959;
	add.s64 	%rd9223, %rd9221, %rd9222;
	shr.u64 	%rd9224, %rd9223, 32;
	mul.wide.u32 	%rd9225, %r3961, %r3959;
	add.s64 	%rd9226, %rd9224, %rd9225;
	shr.u64 	%rd9227, %rd9226, 32;
	mul.wide.u32 	%rd9228, %r3962, %r3959;
	add.s64 	%rd9229, %rd9227, %rd9228;
	shr.u64 	%rd9230, %rd9229, 32;
	mul.wide.u32 	%rd9231, %r3963, %r3959;
	add.s64 	%rd9232, %rd9230, %rd9231;
	shr.u64 	%rd9233, %rd9232, 32;
	mul.wide.u32 	%rd9234, %r3964, %r3959;
	add.s64 	%rd9235, %rd9233, %rd9234;
	shr.u64 	%rd9236, %rd9235, 32;
	mul.wide.u32 	%rd9237, %r3965, %r3959;
	add.s64 	%rd9238, %rd9236, %rd9237;
	shr.u64 	%rd9239, %rd9238, 32;
	mul.wide.u32 	%rd9240, %r3966, %r3959;
	add.s64 	%rd9241, %rd9239, %rd9240;
	shr.u64 	%rd9242, %rd9241, 32;
	and.b64  	%rd9243, %rd9223, 4294967295;
	add.s64 	%rd9244, %rd9222, %rd9243;
	shr.u64 	%rd9245, %rd9244, 32;
	and.b64  	%rd9246, %rd9226, 4294967295;
	mul.wide.u32 	%rd9247, %r3960, %r3960;
	add.s64 	%rd9248, %rd9245, %rd9246;
	add.s64 	%rd9249, %rd9248, %rd9247;
	shr.u64 	%rd9250, %rd9249, 32;
	and.b64  	%rd9251, %rd9229, 4294967295;
	mul.wide.u32 	%rd9252, %r3961, %r3960;
	add.s64 	%rd9253, %rd9250, %rd9251;
	add.s64 	%rd9254, %rd9253, %rd9252;
	shr.u64 	%rd9255, %rd9254, 32;
	and.b64  	%rd9256, %rd9232, 4294967295;
	mul.wide.u32 	%rd9257, %r3962, %r3960;
	add.s64 	%rd9258, %rd9255, %rd9256;
	add.s64 	%rd9259, %rd9258, %rd9257;
	shr.u64 	%rd9260, %rd9259, 32;
	and.b64  	%rd9261, %rd9235, 4294967295;
	mul.wide.u32 	%rd9262, %r3963, %r3960;
	add.s64 	%rd9263, %rd9260, %rd9261;
	add.s64 	%rd9264, %rd9263, %rd9262;
	shr.u64 	%rd9265, %rd9264, 32;
	and.b64  	%rd9266, %rd9238, 4294967295;
	mul.wide.u32 	%rd9267, %r3964, %r3960;
	add.s64 	%rd9268, %rd9265, %rd9266;
	add.s64 	%rd9269, %rd9268, %rd9267;
	shr.u64 	%rd9270, %rd9269, 32;
	and.b64  	%rd9271, %rd9241, 4294967295;
	mul.wide.u32 	%rd9272, %r3965, %r3960;
	add.s64 	%rd9273, %rd9270, %rd9271;
	add.s64 	%rd9274, %rd9273, %rd9272;
	shr.u64 	%rd9275, %rd9274, 32;
	mul.wide.u32 	%rd9276, %r3966, %r3960;
	add.s64 	%rd9277, %rd9275, %rd9242;
	add.s64 	%rd9278, %rd9277, %rd9276;
	shr.u64 	%rd9279, %rd9278, 32;
	and.b64  	%rd9280, %rd9249, 4294967295;
	add.s64 	%rd9281, %rd9225, %rd9280;
	shr.u64 	%rd9282, %rd9281, 32;
	and.b64  	%rd9283, %rd9254, 4294967295;
	add.s64 	%rd9284, %rd9282, %rd9283;
	add.s64 	%rd9285, %rd9284, %rd9252;
	shr.u64 	%rd9286, %rd9285, 32;
	and.b64  	%rd9287, %rd9259, 4294967295;
	mul.wide.u32 	%rd9288, %r3961, %r3961;
	add.s64 	%rd9289, %rd9286, %rd9287;
	add.s64 	%rd9290, %rd9289, %rd9288;
	shr.u64 	%rd9291, %rd9290, 32;
	and.b64  	%rd9292, %rd9264, 4294967295;
	mul.wide.u32 	%rd9293, %r3962, %r3961;
	add.s64 	%rd9294, %rd9291, %rd9292;
	add.s64 	%rd9295, %rd9294, %rd9293;
	shr.u64 	%rd9296, %rd9295, 32;
	and.b64  	%rd9297, %rd9269, 4294967295;
	mul.wide.u32 	%rd9298, %r3963, %r3961;
	add.s64 	%rd9299, %rd9296, %rd9297;
	add.s64 	%rd9300, %rd9299, %rd9298;
	shr.u64 	%rd9301, %rd9300, 32;
	and.b64  	%rd9302, %rd9274, 4294967295;
	mul.wide.u32 	%rd9303, %r3964, %r3961;
	add.s64 	%rd9304, %rd9301, %rd9302;
	add.s64 	%rd9305, %rd9304, %rd9303;
	shr.u64 	%rd9306, %rd9305, 32;
	and.b64  	%rd9307, %rd9278, 4294967295;
	mul.wide.u32 	%rd9308, %r3965, %r3961;
	add.s64 	%rd9309, %rd9306, %rd9307;
	add.s64 	%rd9310, %rd9309, %rd9308;
	shr.u64 	%rd9311, %rd9310, 32;
	mul.wide.u32 	%rd9312, %r3966, %r3961;
	add.s64 	%rd9313, %rd9311, %rd9279;
	add.s64 	%rd9314, %rd9313, %rd9312;
	shr.u64 	%rd9315, %rd9314, 32;
	and.b64  	%rd9316, %rd9285, 4294967295;
	add.s64 	%rd9317, %rd9228, %rd9316;
	shr.u64 	%rd9318, %rd9317, 32;
	and.b64  	%rd9319, %rd9290, 4294967295;
	add.s64 	%rd9320, %rd9318, %rd9319;
	add.s64 	%rd9321, %rd9320, %rd9257;
	shr.u64 	%rd9322, %rd9321, 32;
	and.b64  	%rd9323, %rd9295, 4294967295;
	add.s64 	%rd9324, %rd9322, %rd9323;
	add.s64 	%rd9325, %rd9324, %rd9293;
	shr.u64 	%rd9326, %rd9325, 32;
	and.b64  	%rd9327, %rd9300, 4294967295;
	mul.wide.u32 	%rd9328, %r3962, %r3962;
	add.s64 	%rd9329, %rd9326, %rd9327;
	add.s64 	%rd9330, %rd9329, %rd9328;
	shr.u64 	%rd9331, %rd9330, 32;
	and.b64  	%rd9332, %rd9305, 4294967295;
	mul.wide.u32 	%rd9333, %r3963, %r3962;
	add.s64 	%rd9334, %rd9331, %rd9332;
	add.s64 	%rd9335, %rd9334, %rd9333;
	shr.u64 	%rd9336, %rd9335, 32;
	and.b64  	%rd9337, %rd9310, 4294967295;
	mul.wide.u32 	%rd9338, %r3964, %r3962;
	add.s64 	%rd9339, %rd9336, %rd9337;
	add.s64 	%rd9340, %rd9339, %rd9338;
	shr.u64 	%rd9341, %rd9340, 32;
	and.b64  	%rd9342, %rd9314, 4294967295;
	mul.wide.u32 	%rd9343, %r3965, %r3962;
	add.s64 	%rd9344, %rd9341, %rd9342;
	add.s64 	%rd9345, %rd9344, %rd9343;
	shr.u64 	%rd9346, %rd9345, 32;
	mul.wide.u32 	%rd9347, %r3966, %r3962;
	add.s64 	%rd9348, %rd9346, %rd9315;
	add.s64 	%rd9349, %rd9348, %rd9347;
	shr.u64 	%rd9350, %rd9349, 32;
	and.b64  	%rd9351, %rd9321, 4294967295;
	add.s64 	%rd9352, %rd9231, %rd9351;
	shr.u64 	%rd9353, %rd9352, 32;
	and.b64  	%rd9354, %rd9325, 4294967295;
	add.s64 	%rd9355, %rd9353, %rd9354;
	add.s64 	%rd9356, %rd9355, %rd9262;
	shr.u64 	%rd9357, %rd9356, 32;
	and.b64  	%rd9358, %rd9330, 4294967295;
	add.s64 	%rd9359, %rd9357, %rd9358;
	add.s64 	%rd9360, %rd9359, %rd9298;
	shr.u64 	%rd9361, %rd9360, 32;
	and.b64  	%rd9362, %rd9335, 4294967295;
	add.s64 	%rd9363, %rd9361, %rd9362;
	add.s64 	%rd9364, %rd9363, %rd9333;
	shr.u64 	%rd9365, %rd9364, 32;
	and.b64  	%rd9366, %rd9340, 4294967295;
	mul.wide.u32 	%rd9367, %r3963, %r3963;
	add.s64 	%rd9368, %rd9365, %rd9366;
	add.s64 	%rd9369, %rd9368, %rd9367;
	shr.u64 	%rd9370, %rd9369, 32;
	and.b64  	%rd9371, %rd9345, 4294967295;
	mul.wide.u32 	%rd9372, %r3964, %r3963;
	add.s64 	%rd9373, %rd9370, %rd9371;
	add.s64 	%rd9374, %rd9373, %rd9372;
	shr.u64 	%rd9375, %rd9374, 32;
	and.b64  	%rd9376, %rd9349, 4294967295;
	mul.wide.u32 	%rd9377, %r3965, %r3963;
	add.s64 	%rd9378, %rd9375, %rd9376;
	add.s64 	%rd9379, %rd9378, %rd9377;
	shr.u64 	%rd9380, %rd9379, 32;
	mul.wide.u32 	%rd9381, %r3966, %r3963;
	add.s64 	%rd9382, %rd9380, %rd9350;
	add.s64 	%rd9383, %rd9382, %rd9381;
	shr.u64 	%rd9384, %rd9383, 32;
	and.b64  	%rd9385, %rd9356, 4294967295;
	add.s64 	%rd9386, %rd9234, %rd9385;
	shr.u64 	%rd9387, %rd9386, 32;
	and.b64  	%rd9388, %rd9360, 4294967295;
	add.s64 	%rd9389, %rd9387, %rd9388;
	add.s64 	%rd9390, %rd9389, %rd9267;
	shr.u64 	%rd9391, %rd9390, 32;
	and.b64  	%rd9392, %rd9364, 4294967295;
	add.s64 	%rd9393, %rd9391, %rd9392;
	add.s64 	%rd9394, %rd9393, %rd9303;
	shr.u64 	%rd9395, %rd9394, 32;
	and.b64  	%rd9396, %rd9369, 4294967295;
	add.s64 	%rd9397, %rd9395, %rd9396;
	add.s64 	%rd9398, %rd9397, %rd9338;
	shr.u64 	%rd9399, %rd9398, 32;
	and.b64  	%rd9400, %rd9374, 4294967295;
	add.s64 	%rd9401, %rd9399, %rd9400;
	add.s64 	%rd9402, %rd9401, %rd9372;
	shr.u64 	%rd9403, %rd9402, 32;
	and.b64  	%rd9404, %rd9379, 4294967295;
	mul.wide.u32 	%rd9405, %r3964, %r3964;
	add.s64 	%rd9406, %rd9403, %rd9404;
	add.s64 	%rd9407, %rd9406, %rd9405;
	shr.u64 	%rd9408, %rd9407, 32;
	and.b64  	%rd9409, %rd9383, 4294967295;
	mul.wide.u32 	%rd9410, %r3965, %r3964;
	add.s64 	%rd9411, %rd9408, %rd9409;
	add.s64 	%rd9412, %rd9411, %rd9410;
	shr.u64 	%rd9413, %rd9412, 32;
	mul.wide.u32 	%rd9414, %r3966, %r3964;
	add.s64 	%rd9415, %rd9413, %rd9384;
	add.s64 	%rd9416, %rd9415, %rd9414;
	shr.u64 	%rd9417, %rd9416, 32;
	and.b64  	%rd9418, %rd9390, 4294967295;
	add.s64 	%rd9419, %rd9237, %rd9418;
	shr.u64 	%rd9420, %rd9419, 32;
	and.b64  	%rd9421, %rd9394, 4294967295;
	add.s64 	%rd9422, %rd9420, %rd9421;
	add.s64 	%rd9423, %rd9422, %rd9272;
	shr.u64 	%rd9424, %rd9423, 32;
	and.b64  	%rd9425, %rd9398, 4294967295;
	add.s64 	%rd9426, %rd9424, %rd9425;
	add.s64 	%rd9427, %rd9426, %rd9308;
	shr.u64 	%rd9428, %rd9427, 32;
	and.b64  	%rd9429, %rd9402, 4294967295;
	add.s64 	%rd9430, %rd9428, %rd9429;
	add.s64 	%rd9431, %rd9430, %rd9343;
	shr.u64 	%rd9432, %rd9431, 32;
	and.b64  	%rd9433, %rd9407, 4294967295;
	add.s64 	%rd9434, %rd9432, %rd9433;
	add.s64 	%rd9435, %rd9434, %rd9377;
	shr.u64 	%rd9436, %rd9435, 32;
	and.b64  	%rd9437, %rd9412, 4294967295;
	add.s64 	%rd9438, %rd9436, %rd9437;
	add.s64 	%rd9439, %rd9438, %rd9410;
	shr.u64 	%rd9440, %rd9439, 32;
	and.b64  	%rd9441, %rd9416, 4294967295;
	mul.wide.u32 	%rd9442, %r3965, %r3965;
	add.s64 	%rd9443, %rd9440, %rd9441;
	add.s64 	%rd9444, %rd9443, %rd9442;
	shr.u64 	%rd9445, %rd9444, 32;
	mul.wide.u32 	%rd9446, %r3966, %r3965;
	add.s64 	%rd9447, %rd9445, %rd9417;
	add.s64 	%rd9448, %rd9447, %rd9446;
	shr.u64 	%rd9449, %rd9448, 32;
	and.b64  	%rd9450, %rd9423, 4294967295;
	add.s64 	%rd9451, %rd9240, %rd9450;
	shr.u64 	%rd9452, %rd9451, 32;
	and.b64  	%rd9453, %rd9427, 4294967295;
	add.s64 	%rd9454, %rd9452, %rd9453;
	add.s64 	%rd9455, %rd9454, %rd9276;
	shr.u64 	%rd9456, %rd9455, 32;
	and.b64  	%rd9457, %rd9431, 4294967295;
	add.s64 	%rd9458, %rd9456, %rd9457;
	add.s64 	%rd9459, %rd9458, %rd9312;
	shr.u64 	%rd9460, %rd9459, 32;
	and.b64  	%rd9461, %rd9435, 4294967295;
	add.s64 	%rd9462, %rd9460, %rd9461;
	add.s64 	%rd9463, %rd9462, %rd9347;
	shr.u64 	%rd9464, %rd9463, 32;
	and.b64  	%rd9465, %rd9439, 4294967295;
	add.s64 	%rd9466, %rd9464, %rd9465;
	add.s64 	%rd9467, %rd9466, %rd9381;
	shr.u64 	%rd9468, %rd9467, 32;
	and.b64  	%rd9469, %rd9444, 4294967295;
	add.s64 	%rd9470, %rd9468, %rd9469;
	add.s64 	%rd9471, %rd9470, %rd9414;
	shr.u64 	%rd9472, %rd9471, 32;
	and.b64  	%rd9473, %rd9448, 4294967295;
	add.s64 	%rd9474, %rd9472, %rd9473;
	add.s64 	%rd9475, %rd9474, %rd9446;
	shr.u64 	%rd9476, %rd9475, 32;
	mul.wide.u32 	%rd9477, %r3966, %r3966;
	add.s64 	%rd9478, %rd9476, %rd9449;
	add.s64 	%rd9479, %rd9478, %rd9477;
	shr.u64 	%rd9480, %rd9479, 32;
	and.b64  	%rd9481, %rd9455, 4294967295;
	mul.lo.s64 	%rd9482, %rd9481, 977;
	cvt.u32.u64 	%r3439, %rd9482;
	shr.u64 	%rd9483, %rd9482, 32;
	and.b64  	%rd9484, %rd9459, 4294967295;
	mad.lo.s64 	%rd9485, %rd9484, 977, %rd9483;
	shr.u64 	%rd9486, %rd9485, 32;
	and.b64  	%rd9487, %rd9463, 4294967295;
	mad.lo.s64 	%rd9488, %rd9487, 977, %rd9486;
	shr.u64 	%rd9489, %rd9488, 32;
	and.b64  	%rd9490, %rd9467, 4294967295;
	mad.lo.s64 	%rd9491, %rd9490, 977, %rd9489;
	shr.u64 	%rd9492, %rd9491, 32;
	and.b64  	%rd9493, %rd9471, 4294967295;
	mad.lo.s64 	%rd9494, %rd9493, 977, %rd9492;
	shr.u64 	%rd9495, %rd9494, 32;
	and.b64  	%rd9496, %rd9475, 4294967295;
	mad.lo.s64 	%rd9497, %rd9496, 977, %rd9495;
	shr.u64 	%rd9498, %rd9497, 32;
	and.b64  	%rd9499, %rd9479, 4294967295;
	mad.lo.s64 	%rd9500, %rd9499, 977, %rd9498;
	shr.u64 	%rd9501, %rd9500, 32;
	add.s32 	%r3975, %r3438, %r3439;
	setp.lt.u32 	%p661, %r3975, %r3438;
	selp.u64 	%rd9502, 1, 0, %p661;
	and.b64  	%rd9503, %rd9244, 4294967295;
	and.b64  	%rd9504, %rd9485, 4294967295;
	add.s64 	%rd9505, %rd9503, %rd9502;
	add.s64 	%rd9506, %rd9505, %rd9504;
	shr.u64 	%rd9507, %rd9506, 32;
	and.b64  	%rd9508, %rd9281, 4294967295;
	and.b64  	%rd9509, %rd9488, 4294967295;
	add.s64 	%rd9510, %rd9507, %rd9508;
	add.s64 	%rd9511, %rd9510, %rd9509;
	shr.u64 	%rd9512, %rd9511, 32;
	and.b64  	%rd9513, %rd9317, 4294967295;
	and.b64  	%rd9514, %rd9491, 4294967295;
	add.s64 	%rd9515, %rd9512, %rd9513;
	add.s64 	%rd9516, %rd9515, %rd9514;
	shr.u64 	%rd9517, %rd9516, 32;
	and.b64  	%rd9518, %rd9352, 4294967295;
	and.b64  	%rd9519, %rd9494, 4294967295;
	add.s64 	%rd9520, %rd9517, %rd9518;
	add.s64 	%rd9521, %rd9520, %rd9519;
	shr.u64 	%rd9522, %rd9521, 32;
	and.b64  	%rd9523, %rd9386, 4294967295;
	and.b64  	%rd9524, %rd9497, 4294967295;
	add.s64 	%rd9525, %rd9522, %rd9523;
	add.s64 	%rd9526, %rd9525, %rd9524;
	shr.u64 	%rd9527, %rd9526, 32;
	and.b64  	%rd9528, %rd9419, 4294967295;
	and.b64  	%rd9529, %rd9500, 4294967295;
	add.s64 	%rd9530, %rd9527, %rd9528;
	add.s64 	%rd9531, %rd9530, %rd9529;
	shr.u64 	%rd9532, %rd9531, 32;
	and.b64  	%rd9533, %rd9506, 4294967295;
	add.s64 	%rd9534, %rd9533, %rd9481;
	cvt.u32.u64 	%r3976, %rd9534;
	shr.u64 	%rd9535, %rd9534, 32;
	and.b64  	%rd9536, %rd9511, 4294967295;
	add.s64 	%rd9537, %rd9535, %rd9536;
	add.s64 	%rd9538, %rd9537, %rd9484;
	cvt.u32.u64 	%r3977, %rd9538;
	shr.u64 	%rd9539, %rd9538, 32;
	and.b64  	%rd9540, %rd9516, 4294967295;
	add.s64 	%rd9541, %rd9539, %rd9540;
	add.s64 	%rd9542, %rd9541, %rd9487;
	cvt.u32.u64 	%r3978, %rd9542;
	shr.u64 	%rd9543, %rd9542, 32;
	and.b64  	%rd9544, %rd9521, 4294967295;
	add.s64 	%rd9545, %rd9543, %rd9544;
	add.s64 	%rd9546, %rd9545, %rd9490;
	cvt.u32.u64 	%r3979, %rd9546;
	shr.u64 	%rd9547, %rd9546, 32;
	and.b64  	%rd9548, %rd9526, 4294967295;
	add.s64 	%rd9549, %rd9547, %rd9548;
	add.s64 	%rd9550, %rd9549, %rd9493;
	cvt.u32.u64 	%r3980, %rd9550;
	shr.u64 	%rd9551, %rd9550, 32;
	and.b64  	%rd9552, %rd9531, 4294967295;
	add.s64 	%rd9553, %rd9551, %rd9552;
	add.s64 	%rd9554, %rd9553, %rd9496;
	cvt.u32.u64 	%r3981, %rd9554;
	shr.u64 	%rd9555, %rd9554, 32;
	cvt.u32.u64 	%r3440, %rd9555;
	cvt.u32.u64 	%r3441, %rd9532;
	cvt.u32.u64 	%r3442, %rd9451;
	add.s32 	%r3443, %r3441, %r3442;
	cvt.u32.u64 	%r3444, %rd9501;
	cvt.u32.u64 	%r3445, %rd9480;
	mov.b64 	%rd9556, 977;
	cvt.u32.u64 	%r3446, %rd9556;
	mad.lo.s32 	%r3447, %r3445, %r3446, %r3444;
	add.s32 	%r3448, %r3443, %r3447;
	add.s32 	%r3449, %r3440, %r3448;
	cvt.u32.u64 	%r3450, %rd9479;
	add.s32 	%r3982, %r3449, %r3450;
	setp.lt.u32 	%p662, %r1136, %r3982;
	@%p662 bra 	$L__BB0_596;
	setp.gt.u32 	%p663, %r1136, %r3982;
	@%p663 bra 	$L__BB0_597;
	setp.lt.u32 	%p664, %r1135, %r3981;
	@%p664 bra 	$L__BB0_596;
	setp.gt.u32 	%p665, %r1135, %r3981;
	@%p665 bra 	$L__BB0_597;
	setp.lt.u32 	%p666, %r1134, %r3980;
	@%p666 bra 	$L__BB0_596;
	setp.gt.u32 	%p667, %r1134, %r3980;
	@%p667 bra 	$L__BB0_597;
	setp.lt.u32 	%p668, %r1133, %r3979;
	@%p668 bra 	$L__BB0_596;
	setp.gt.u32 	%p669, %r1133, %r3979;
	@%p669 bra 	$L__BB0_597;
	setp.lt.u32 	%p670, %r1132, %r3978;
	@%p670 bra 	$L__BB0_596;
	setp.gt.u32 	%p671, %r1132, %r3978;
	@%p671 bra 	$L__BB0_597;
	setp.lt.u32 	%p672, %r1131, %r3977;
	@%p672 bra 	$L__BB0_596;
	setp.gt.u32 	%p673, %r1131, %r3977;
	@%p673 bra 	$L__BB0_597;
	setp.lt.u32 	%p674, %r1130, %r3976;
	@%p674 bra 	$L__BB0_596;
	setp.gt.u32 	%p675, %r1130, %r3976;
	setp.lt.u32 	%p676, %r3975, %r1129;
	or.pred  	%p677, %p675, %p676;
	@%p677 bra 	$L__BB0_597;
$L__BB0_596:
	// begin inline asm
	sub.cc.u32 %r3975, %r3975, %r1129; 
	subc.cc.u32 %r3976, %r3976, %r1130; 
	subc.cc.u32 %r3977, %r3977, %r1131; 
	subc.cc.u32 %r3978, %r3978, %r1132; 
	subc.cc.u32 %r3979, %r3979, %r1133; 
	subc.cc.u32 %r3980, %r3980, %r1134; 
	subc.cc.u32 %r3981, %r3981, %r1135; 
	subc.u32    %r3982, %r3982, %r1136; 
	
	// end inline asm
$L__BB0_597:
	mul.wide.u32 	%rd9557, %r3959, %r3975;
	cvt.u32.u64 	%r3475, %rd9557;
	shr.u64 	%rd9558, %rd9557, 32;
	mul.wide.u32 	%rd9559, %r3960, %r3975;
	add.s64 	%rd9560, %rd9558, %rd9559;
	shr.u64 	%rd9561, %rd9560, 32;
	mul.wide.u32 	%rd9562, %r3961, %r3975;
	add.s64 	%rd9563, %rd9561, %rd9562;
	shr.u64 	%rd9564, %rd9563, 32;
	mul.wide.u32 	%rd9565, %r3962, %r3975;
	add.s64 	%rd9566, %rd9564, %rd9565;
	shr.u64 	%rd9567, %rd9566, 32;
	mul.wide.u32 	%rd9568, %r3963, %r3975;
	add.s64 	%rd9569, %rd9567, %rd9568;
	shr.u64 	%rd9570, %rd9569, 32;
	mul.wide.u32 	%rd9571, %r3964, %r3975;
	add.s64 	%rd9572, %rd9570, %rd9571;
	shr.u64 	%rd9573, %rd9572, 32;
	mul.wide.u32 	%rd9574, %r3965, %r3975;
	add.s64 	%rd9575, %rd9573, %rd9574;
	shr.u64 	%rd9576, %rd9575, 32;
	mul.wide.u32 	%rd9577, %r3966, %r3975;
	add.s64 	%rd9578, %rd9576, %rd9577;
	shr.u64 	%rd9579, %rd9578, 32;
	and.b64  	%rd9580, %rd9560, 4294967295;
	mul.wide.u32 	%rd9581, %r3959, %r3976;
	add.s64 	%rd9582, %rd9581, %rd9580;
	shr.u64 	%rd9583, %rd9582, 32;
	and.b64  	%rd9584, %rd9563, 4294967295;
	mul.wide.u32 	%rd9585, %r3960, %r3976;
	add.s64 	%rd9586, %rd9583, %rd9584;
	add.s64 	%rd9587, %rd9586, %rd9585;
	shr.u64 	%rd9588, %rd9587, 32;
	and.b64  	%rd9589, %rd9566, 4294967295;
	mul.wide.u32 	%rd9590, %r3961, %r3976;
	add.s64 	%rd9591, %rd9588, %rd9589;
	add.s64 	%rd9592, %rd9591, %rd9590;
	shr.u64 	%rd9593, %rd9592, 32;
	and.b64  	%rd9594, %rd9569, 4294967295;
	mul.wide.u32 	%rd9595, %r3962, %r3976;
	add.s64 	%rd9596, %rd9593, %rd9594;
	add.s64 	%rd9597, %rd9596, %rd9595;
	shr.u64 	%rd9598, %rd9597, 32;
	and.b64  	%rd9599, %rd9572, 4294967295;
	mul.wide.u32 	%rd9600, %r3963, %r3976;
	add.s64 	%rd9601, %rd9598, %rd9599;
	add.s64 	%rd9602, %rd9601, %rd9600;
	shr.u64 	%rd9603, %rd9602, 32;
	and.b64  	%rd9604, %rd9575, 4294967295;
	mul.wide.u32 	%rd9605, %r3964, %r3976;
	add.s64 	%rd9606, %rd9603, %rd9604;
	add.s64 	%rd9607, %rd9606, %rd9605;
	shr.u64 	%rd9608, %rd9607, 32;
	and.b64  	%rd9609, %rd9578, 4294967295;
	mul.wide.u32 	%rd9610, %r3965, %r3976;
	add.s64 	%rd9611, %rd9608, %rd9609;
	add.s64 	%rd9612, %rd9611, %rd9610;
	shr.u64 	%rd9613, %rd9612, 32;
	mul.wide.u32 	%rd9614, %r3966, %r3976;
	add.s64 	%rd9615, %rd9613, %rd9579;
	add.s64 	%rd9616, %rd9615, %rd9614;
	shr.u64 	%rd9617, %rd9616, 32;
	and.b64  	%rd9618, %rd9587, 4294967295;
	mul.wide.u32 	%rd9619, %r3959, %r3977;
	add.s64 	%rd9620, %rd9619, %rd9618;
	shr.u64 	%rd9621, %rd9620, 32;
	and.b64  	%rd9622, %rd9592, 4294967295;
	mul.wide.u32 	%rd9623, %r3960, %r3977;
	add.s64 	%rd9624, %rd9621, %rd9622;
	add.s64 	%rd9625, %rd9624, %rd9623;
	shr.u64 	%rd9626, %rd9625, 32;
	and.b64  	%rd9627, %rd9597, 4294967295;
	mul.wide.u32 	%rd9628, %r3961, %r3977;
	add.s64 	%rd9629, %rd9626, %rd9627;
	add.s64 	%rd9630, %rd9629, %rd9628;
	shr.u64 	%rd9631, %rd9630, 32;
	and.b64  	%rd9632, %rd9602, 4294967295;
	mul.wide.u32 	%rd9633, %r3962, %r3977;
	add.s64 	%rd9634, %rd9631, %rd9632;
	add.s64 	%rd9635, %rd9634, %rd9633;
	shr.u64 	%rd9636, %rd9635, 32;
	and.b64  	%rd9637, %rd9607, 4294967295;
	mul.wide.u32 	%rd9638, %r3963, %r3977;
	add.s64 	%rd9639, %rd9636, %rd9637;
	add.s64 	%rd9640, %rd9639, %rd9638;
	shr.u64 	%rd9641, %rd9640, 32;
	and.b64  	%rd9642, %rd9612, 4294967295;
	mul.wide.u32 	%rd9643, %r3964, %r3977;
	add.s64 	%rd9644, %rd9641, %rd9642;
	add.s64 	%rd9645, %rd9644, %rd9643;
	shr.u64 	%rd9646, %rd9645, 32;
	and.b64  	%rd9647, %rd9616, 4294967295;
	mul.wide.u32 	%rd9648, %r3965, %r3977;
	add.s64 	%rd9649, %rd9646, %rd9647;
	add.s64 	%rd9650, %rd9649, %rd9648;
	shr.u64 	%rd9651, %rd9650, 32;
	mul.wide.u32 	%rd9652, %r3966, %r3977;
	add.s64 	%rd9653, %rd9651, %rd9617;
	add.s64 	%rd9654, %rd9653, %rd9652;
	shr.u64 	%rd9655, %rd9654, 32;
	and.b64  	%rd9656, %rd9625, 4294967295;
	mul.wide.u32 	%rd9657, %r3959, %r3978;
	add.s64 	%rd9658, %rd9657, %rd9656;
	shr.u64 	%rd9659, %rd9658, 32;
	and.b64  	%rd9660, %rd9630, 4294967295;
	mul.wide.u32 	%rd9661, %r3960, %r3978;
	add.s64 	%rd9662, %rd9659, %rd9660;
	add.s64 	%rd9663, %rd9662, %rd9661;
	shr.u64 	%rd9664, %rd9663, 32;
	and.b64  	%rd9665, %rd9635, 4294967295;
	mul.wide.u32 	%rd9666, %r3961, %r3978;
	add.s64 	%rd9667, %rd9664, %rd9665;
	add.s64 	%rd9668, %rd9667, %rd9666;
	shr.u64 	%rd9669, %rd9668, 32;
	and.b64  	%rd9670, %rd9640, 4294967295;
	mul.wide.u32 	%rd9671, %r3962, %r3978;
	add.s64 	%rd9672, %rd9669, %rd9670;
	add.s64 	%rd9673, %rd9672, %rd9671;
	shr.u64 	%rd9674, %rd9673, 32;
	and.b64  	%rd9675, %rd9645, 4294967295;
	mul.wide.u32 	%rd9676, %r3963, %r3978;
	add.s64 	%rd9677, %rd9674, %rd9675;
	add.s64 	%rd9678, %rd9677, %rd9676;
	shr.u64 	%rd9679, %rd9678, 32;
	and.b64  	%rd9680, %rd9650, 4294967295;
	mul.wide.u32 	%rd9681, %r3964, %r3978;
	add.s64 	%rd9682, %rd9679, %rd9680;
	add.s64 	%rd9683, %rd9682, %rd9681;
	shr.u64 	%rd9684, %rd9683, 32;
	and.b64  	%rd9685, %rd9654, 4294967295;
	mul.wide.u32 	%rd9686, %r3965, %r3978;
	add.s64 	%rd9687, %rd9684, %rd9685;
	add.s64 	%rd9688, %rd9687, %rd9686;
	shr.u64 	%rd9689, %rd9688, 32;
	mul.wide.u32 	%rd9690, %r3966, %r3978;
	add.s64 	%rd9691, %rd9689, %rd9655;
	add.s64 	%rd9692, %rd9691, %rd9690;
	shr.u64 	%rd9693, %rd9692, 32;
	and.b64  	%rd9694, %rd9663, 4294967295;
	mul.wide.u32 	%rd9695, %r3959, %r3979;
	add.s64 	%rd9696, %rd9695, %rd9694;
	shr.u64 	%rd9697, %rd9696, 32;
	and.b64  	%rd9698, %rd9668, 4294967295;
	mul.wide.u32 	%rd9699, %r3960, %r3979;
	add.s64 	%rd9700, %rd9697, %rd9698;
	add.s64 	%rd9701, %rd9700, %rd9699;
	shr.u64 	%rd9702, %rd9701, 32;
	and.b64  	%rd9703, %rd9673, 4294967295;
	mul.wide.u32 	%rd9704, %r3961, %r3979;
	add.s64 	%rd9705, %rd9702, %rd9703;
	add.s64 	%rd9706, %rd9705, %rd9704;
	shr.u64 	%rd9707, %rd9706, 32;
	and.b64  	%rd9708, %rd9678, 4294967295;
	mul.wide.u32 	%rd9709, %r3962, %r3979;
	add.s64 	%rd9710, %rd9707, %rd9708;
	add.s64 	%rd9711, %rd9710, %rd9709;
	shr.u64 	%rd9712, %rd9711, 32;
	and.b64  	%rd9713, %rd9683, 4294967295;
	mul.wide.u32 	%rd9714, %r3963, %r3979;
	add.s64 	%rd9715, %rd9712, %rd9713;
	add.s64 	%rd9716, %rd9715, %rd9714;
	shr.u64 	%rd9717, %rd9716, 32;
	and.b64  	%rd9718, %rd9688, 4294967295;
	mul.wide.u32 	%rd9719, %r3964, %r3979;
	add.s64 	%rd9720, %rd9717, %rd9718;
	add.s64 	%rd9721, %rd9720, %rd9719;
	shr.u64 	%rd9722, %rd9721, 32;
	and.b64  	%rd9723, %rd9692, 4294967295;
	mul.wide.u32 	%rd9724, %r3965, %r3979;
	add.s64 	%rd9725, %rd9722, %rd9723;
	add.s64 	%rd9726, %rd9725, %rd9724;
	shr.u64 	%rd9727, %rd9726, 32;
	mul.wide.u32 	%rd9728, %r3966, %r3979;
	add.s64 	%rd9729, %rd9727, %rd9693;
	add.s64 	%rd9730, %rd9729, %rd9728;
	shr.u64 	%rd9731, %rd9730, 32;
	and.b64  	%rd9732, %rd9701, 4294967295;
	mul.wide.u32 	%rd9733, %r3959, %r3980;
	add.s64 	%rd9734, %rd9733, %rd9732;
	shr.u64 	%rd9735, %rd9734, 32;
	and.b64  	%rd9736, %rd9706, 4294967295;
	mul.wide.u32 	%rd9737, %r3960, %r3980;
	add.s64 	%rd9738, %rd9735, %rd9736;
	add.s64 	%rd9739, %rd9738, %rd9737;
	shr.u64 	%rd9740, %rd9739, 32;
	and.b64  	%rd9741, %rd9711, 4294967295;
	mul.wide.u32 	%rd9742, %r3961, %r3980;
	add.s64 	%rd9743, %rd9740, %rd9741;
	add.s64 	%rd9744, %rd9743, %rd9742;
	shr.u64 	%rd9745, %rd9744, 32;
	and.b64  	%rd9746, %rd9716, 4294967295;
	mul.wide.u32 	%rd9747, %r3962, %r3980;
	add.s64 	%rd9748, %rd9745, %rd9746;
	add.s64 	%rd9749, %rd9748, %rd9747;
	shr.u64 	%rd9750, %rd9749, 32;
	and.b64  	%rd9751, %rd9721, 4294967295;
	mul.wide.u32 	%rd9752, %r3963, %r3980;
	add.s64 	%rd9753, %rd9750, %rd9751;
	add.s64 	%rd9754, %rd9753, %rd9752;
	shr.u64 	%rd9755, %rd9754, 32;
	and.b64  	%rd9756, %rd9726, 4294967295;
	mul.wide.u32 	%rd9757, %r3964, %r3980;
	add.s64 	%rd9758, %rd9755, %rd9756;
	add.s64 	%rd9759, %rd9758, %rd9757;
	shr.u64 	%rd9760, %rd9759, 32;
	and.b64  	%rd9761, %rd9730, 4294967295;
	mul.wide.u32 	%rd9762, %r3965, %r3980;
	add.s64 	%rd9763, %rd9760, %rd9761;
	add.s64 	%rd9764, %rd9763, %rd9762;
	shr.u64 	%rd9765, %rd9764, 32;
	mul.wide.u32 	%rd9766, %r3966, %r3980;
	add.s64 	%rd9767, %rd9765, %rd9731;
	add.s64 	%rd9768, %rd9767, %rd9766;
	shr.u64 	%rd9769, %rd9768, 32;
	and.b64  	%rd9770, %rd9739, 4294967295;
	mul.wide.u32 	%rd9771, %r3959, %r3981;
	add.s64 	%rd9772, %rd9771, %rd9770;
	shr.u64 	%rd9773, %rd9772, 32;
	and.b64  	%rd9774, %rd9744, 4294967295;
	mul.wide.u32 	%rd9775, %r3960, %r3981;
	add.s64 	%rd9776, %rd9773, %rd9774;
	add.s64 	%rd9777, %rd9776, %rd9775;
	shr.u64 	%rd9778, %rd9777, 32;
	and.b64  	%rd9779, %rd9749, 4294967295;
	mul.wide.u32 	%rd9780, %r3961, %r3981;
	add.s64 	%rd9781, %rd9778, %rd9779;
	add.s64 	%rd9782, %rd9781, %rd9780;
	shr.u64 	%rd9783, %rd9782, 32;
	and.b64  	%rd9784, %rd9754, 4294967295;
	mul.wide.u32 	%rd9785, %r3962, %r3981;
	add.s64 	%rd9786, %rd9783, %rd9784;
	add.s64 	%rd9787, %rd9786, %rd9785;
	shr.u64 	%rd9788, %rd9787, 32;
	and.b64  	%rd9789, %rd9759, 4294967295;
	mul.wide.u32 	%rd9790, %r3963, %r3981;
	add.s64 	%rd9791, %rd9788, %rd9789;
	add.s64 	%rd9792, %rd9791, %rd9790;
	shr.u64 	%rd9793, %rd9792, 32;
	and.b64  	%rd9794, %rd9764, 4294967295;
	mul.wide.u32 	%rd9795, %r3964, %r3981;
	add.s64 	%rd9796, %rd9793, %rd9794;
	add.s64 	%rd9797, %rd9796, %rd9795;
	shr.u64 	%rd9798, %rd9797, 32;
	and.b64  	%rd9799, %rd9768, 4294967295;
	mul.wide.u32 	%rd9800, %r3965, %r3981;
	add.s64 	%rd9801, %rd9798, %rd9799;
	add.s64 	%rd9802, %rd9801, %rd9800;
	shr.u64 	%rd9803, %rd9802, 32;
	mul.wide.u32 	%rd9804, %r3966, %r3981;
	add.s64 	%rd9805, %rd9803, %rd9769;
	add.s64 	%rd9806, %rd9805, %rd9804;
	shr.u64 	%rd9807, %rd9806, 32;
	and.b64  	%rd9808, %rd9777, 4294967295;
	mul.wide.u32 	%rd9809, %r3959, %r3982;
	add.s64 	%rd9810, %rd9809, %rd9808;
	shr.u64 	%rd9811, %rd9810, 32;
	and.b64  	%rd9812, %rd9782, 4294967295;
	mul.wide.u32 	%rd9813, %r3960, %r3982;
	add.s64 	%rd9814, %rd9811, %rd9812;
	add.s64 	%rd9815, %rd9814, %rd9813;
	shr.u64 	%rd9816, %rd9815, 32;
	and.b64  	%rd9817, %rd9787, 4294967295;
	mul.wide.u32 	%rd9818, %r3961, %r3982;
	add.s64 	%rd9819, %rd9816, %rd9817;
	add.s64 	%rd9820, %rd9819, %rd9818;
	shr.u64 	%rd9821, %rd9820, 32;
	and.b64  	%rd9822, %rd9792, 4294967295;
	mul.wide.u32 	%rd9823, %r3962, %r3982;
	add.s64 	%rd9824, %rd9821, %rd9822;
	add.s64 	%rd9825, %rd9824, %rd9823;
	shr.u64 	%rd9826, %rd9825, 32;
	and.b64  	%rd9827, %rd9797, 4294967295;
	mul.wide.u32 	%rd9828, %r3963, %r3982;
	add.s64 	%rd9829, %rd9826, %rd9827;
	add.s64 	%rd9830, %rd9829, %rd9828;
	shr.u64 	%rd9831, %rd9830, 32;
	and.b64  	%rd9832, %rd9802, 4294967295;
	mul.wide.u32 	%rd9833, %r3964, %r3982;
	add.s64 	%rd9834, %rd9831, %rd9832;
	add.s64 	%rd9835, %rd9834, %rd9833;
	shr.u64 	%rd9836, %rd9835, 32;
	and.b64  	%rd9837, %rd9806, 4294967295;
	mul.wide.u32 	%rd9838, %r3965, %r3982;
	add.s64 	%rd9839, %rd9836, %rd9837;
	add.s64 	%rd9840, %rd9839, %rd9838;
	shr.u64 	%rd9841, %rd9840, 32;
	mul.wide.u32 	%rd9842, %r3966, %r3982;
	add.s64 	%rd9843, %rd9841, %rd9807;
	add.s64 	%rd9844, %rd9843, %rd9842;
	shr.u64 	%rd9845, %rd9844, 32;
	and.b64  	%rd9846, %rd9815, 4294967295;
	mul.lo.s64 	%rd9847, %rd9846, 977;
	cvt.u32.u64 	%r3476, %rd9847;
	shr.u64 	%rd9848, %rd9847, 32;
	and.b64  	%rd9849, %rd9820, 4294967295;
	mad.lo.s64 	%rd9850, %rd9849, 977, %rd9848;
	shr.u64 	%rd9851, %rd9850, 32;
	and.b64  	%rd9852, %rd9825, 4294967295;
	mad.lo.s64 	%rd9853, %rd9852, 977, %rd9851;
	shr.u64 	%rd9854, %rd9853, 32;
	and.b64  	%rd9855, %rd9830, 4294967295;
	mad.lo.s64 	%rd9856, %rd9855, 977, %rd9854;
	shr.u64 	%rd9857, %rd9856, 32;
	and.b64  	%rd9858, %rd9835, 4294967295;
	mad.lo.s64 	%rd9859, %rd9858, 977, %rd9857;
	shr.u64 	%rd9860, %rd9859, 32;
	and.b64  	%rd9861, %rd9840, 4294967295;
	mad.lo.s64 	%rd9862, %rd9861, 977, %rd9860;
	shr.u64 	%rd9863, %rd9862, 32;
	and.b64  	%rd9864, %rd9844, 4294967295;
	mad.lo.s64 	%rd9865, %rd9864, 977, %rd9863;
	shr.u64 	%rd9866, %rd9865, 32;
	add.s32 	%r3983, %r3475, %r3476;
	setp.lt.u32 	%p678, %r3983, %r3475;
	selp.u64 	%rd9867, 1, 0, %p678;
	and.b64  	%rd9868, %rd9582, 4294967295;
	and.b64  	%rd9869, %rd9850, 4294967295;
	add.s64 	%rd9870, %rd9868, %rd9867;
	add.s64 	%rd9871, %rd9870, %rd9869;
	shr.u64 	%rd9872, %rd9871, 32;
	and.b64  	%rd9873, %rd9620, 4294967295;
	and.b64  	%rd9874, %rd9853, 4294967295;
	add.s64 	%rd9875, %rd9872, %rd9873;
	add.s64 	%rd9876, %rd9875, %rd9874;
	shr.u64 	%rd9877, %rd9876, 32;
	and.b64  	%rd9878, %rd9658, 4294967295;
	and.b64  	%rd9879, %rd9856, 4294967295;
	add.s64 	%rd9880, %rd9877, %rd9878;
	add.s64 	%rd9881, %rd9880, %rd9879;
	shr.u64 	%rd9882, %rd9881, 32;
	and.b64  	%rd9883, %rd9696, 4294967295;
	and.b64  	%rd9884, %rd9859, 4294967295;
	add.s64 	%rd9885, %rd9882, %rd9883;
	add.s64 	%rd9886, %rd9885, %rd9884;
	shr.u64 	%rd9887, %rd9886, 32;
	and.b64  	%rd9888, %rd9734, 4294967295;
	and.b64  	%rd9889, %rd9862, 4294967295;
	add.s64 	%rd9890, %rd9887, %rd9888;
	add.s64 	%rd9891, %rd9890, %rd9889;
	shr.u64 	%rd9892, %rd9891, 32;
	and.b64  	%rd9893, %rd9772, 4294967295;
	and.b64  	%rd9894, %rd9865, 4294967295;
	add.s64 	%rd9895, %rd9892, %rd9893;
	add.s64 	%rd9896, %rd9895, %rd9894;
	shr.u64 	%rd9897, %rd9896, 32;
	and.b64  	%rd9898, %rd9871, 4294967295;
	add.s64 	%rd9899, %rd9898, %rd9846;
	cvt.u32.u64 	%r3984, %rd9899;
	shr.u64 	%rd9900, %rd9899, 32;
	and.b64  	%rd9901, %rd9876, 4294967295;
	add.s64 	%rd9902, %rd9900, %rd9901;
	add.s64 	%rd9903, %rd9902, %rd9849;
	cvt.u32.u64 	%r3985, %rd9903;
	shr.u64 	%rd9904, %rd9903, 32;
	and.b64  	%rd9905, %rd9881, 4294967295;
	add.s64 	%rd9906, %rd9904, %rd9905;
	add.s64 	%rd9907, %rd9906, %rd9852;
	cvt.u32.u64 	%r3986, %rd9907;
	shr.u64 	%rd9908, %rd9907, 32;
	and.b64  	%rd9909, %rd9886, 4294967295;
	add.s64 	%rd9910, %rd9908, %rd9909;
	add.s64 	%rd9911, %rd9910, %rd9855;
	cvt.u32.u64 	%r3987, %rd9911;
	shr.u64 	%rd9912, %rd9911, 32;
	and.b64  	%rd9913, %rd9891, 4294967295;
	add.s64 	%rd9914, %rd9912, %rd9913;
	add.s64 	%rd9915, %rd9914, %rd9858;
	cvt.u32.u64 	%r3988, %rd9915;
	shr.u64 	%rd9916, %rd9915, 32;
	and.b64  	%rd9917, %rd9896, 4294967295;
	add.s64 	%rd9918, %rd9916, %rd9917;
	add.s64 	%rd9919, %rd9918, %rd9861;
	cvt.u32.u64 	%r3989, %rd9919;
	shr.u64 	%rd9920, %rd9919, 32;
	cvt.u32.u64 	%r3477, %rd9920;
	cvt.u32.u64 	%r3478, %rd9897;
	cvt.u32.u64 	%r3479, %rd9810;
	add.s32 	%r3480, %r3478, %r3479;
	cvt.u32.u64 	%r3481, %rd9866;
	cvt.u32.u64 	%r3482, %rd9845;
	mov.b64 	%rd9921, 977;
	cvt.u32.u64 	%r3483, %rd9921;
	mad.lo.s32 	%r3484, %r3482, %r3483, %r3481;
	add.s32 	%r3485, %r3480, %r3484;
	add.s32 	%r3486, %r3477, %r3485;
	cvt.u32.u64 	%r3487, %rd9844;
	add.s32 	%r3990, %r3486, %r3487;
	setp.lt.u32 	%p679, %r1136, %r3990;
	@%p679 bra 	$L__BB0_611;
	setp.gt.u32 	%p680, %r1136, %r3990;
	@%p680 bra 	$L__BB0_612;
	setp.lt.u32 	%p681, %r1135, %r3989;
	@%p681 bra 	$L__BB0_611;
	setp.gt.u32 	%p682, %r1135, %r3989;
	@%p682 bra 	$L__BB0_612;
	setp.lt.u32 	%p683, %r1134, %r3988;
	@%p683 bra 	$L__BB0_611;
	setp.gt.u32 	%p684, %r1134, %r3988;
	@%p684 bra 	$L__BB0_612;
	setp.lt.u32 	%p685, %r1133, %r3987;
	@%p685 bra 	$L__BB0_611;
	setp.gt.u32 	%p686, %r1133, %r3987;
	@%p686 bra 	$L__BB0_612;
	setp.lt.u32 	%p687, %r1132, %r3986;
	@%p687 bra 	$L__BB0_611;
	setp.gt.u32 	%p688, %r1132, %r3986;
	@%p688 bra 	$L__BB0_612;
	setp.lt.u32 	%p689, %r1131, %r3985;
	@%p689 bra 	$L__BB0_611;
	setp.gt.u32 	%p690, %r1131, %r3985;
	@%p690 bra 	$L__BB0_612;
	setp.lt.u32 	%p691, %r1130, %r3984;
	@%p691 bra 	$L__BB0_611;
	setp.gt.u32 	%p692, %r1130, %r3984;
	setp.lt.u32 	%p693, %r3983, %r1129;
	or.pred  	%p694, %p692, %p693;
	@%p694 bra 	$L__BB0_612;
$L__BB0_611:
	// begin inline asm
	sub.cc.u32 %r3983, %r3983, %r1129; 
	subc.cc.u32 %r3984, %r3984, %r1130; 
	subc.cc.u32 %r3985, %r3985, %r1131; 
	subc.cc.u32 %r3986, %r3986, %r1132; 
	subc.cc.u32 %r3987, %r3987, %r1133; 
	subc.cc.u32 %r3988, %r3988, %r1134; 
	subc.cc.u32 %r3989, %r3989, %r1135; 
	subc.u32    %r3990, %r3990, %r1136; 
	
	// end inline asm
$L__BB0_612:
	mul.wide.u32 	%rd9922, %r3975, %r3941;
	cvt.u32.u64 	%r3512, %rd9922;
	shr.u64 	%rd9923, %rd9922, 32;
	mul.wide.u32 	%rd9924, %r3976, %r3941;
	add.s64 	%rd9925, %rd9923, %rd9924;
	shr.u64 	%rd9926, %rd9925, 32;
	mul.wide.u32 	%rd9927, %r3977, %r3941;
	add.s64 	%rd9928, %rd9926, %rd9927;
	shr.u64 	%rd9929, %rd9928, 32;
	mul.wide.u32 	%rd9930, %r3978, %r3941;
	add.s64 	%rd9931, %rd9929, %rd9930;
	shr.u64 	%rd9932, %rd9931, 32;
	mul.wide.u32 	%rd9933, %r3979, %r3941;
	add.s64 	%rd9934, %rd9932, %rd9933;
	shr.u64 	%rd9935, %rd9934, 32;
	mul.wide.u32 	%rd9936, %r3980, %r3941;
	add.s64 	%rd9937, %rd9935, %rd9936;
	shr.u64 	%rd9938, %rd9937, 32;
	mul.wide.u32 	%rd9939, %r3981, %r3941;
	add.s64 	%rd9940, %rd9938, %rd9939;
	shr.u64 	%rd9941, %rd9940, 32;
	mul.wide.u32 	%rd9942, %r3982, %r3941;
	add.s64 	%rd9943, %rd9941, %rd9942;
	shr.u64 	%rd9944, %rd9943, 32;
	and.b64  	%rd9945, %rd9925, 4294967295;
	mul.wide.u32 	%rd9946, %r3975, %r3940;
	add.s64 	%rd9947, %rd9946, %rd9945;
	shr.u64 	%rd9948, %rd9947, 32;
	and.b64  	%rd9949, %rd9928, 4294967295;
	mul.wide.u32 	%rd9950, %r3976, %r3940;
	add.s64 	%rd9951, %rd9948, %rd9949;
	add.s64 	%rd9952, %rd9951, %rd9950;
	shr.u64 	%rd9953, %rd9952, 32;
	and.b64  	%rd9954, %rd9931, 4294967295;
	mul.wide.u32 	%rd9955, %r3977, %r3940;
	add.s64 	%rd9956, %rd9953, %rd9954;
	add.s64 	%rd9957, %rd9956, %rd9955;
	shr.u64 	%rd9958, %rd9957, 32;
	and.b64  	%rd9959, %rd9934, 4294967295;
	mul.wide.u32 	%rd9960, %r3978, %r3940;
	add.s64 	%rd9961, %rd9958, %rd9959;
	add.s64 	%rd9962, %rd9961, %rd9960;
	shr.u64 	%rd9963, %rd9962, 32;
	and.b64  	%rd9964, %rd9937, 4294967295;
	mul.wide.u32 	%rd9965, %r3979, %r3940;
	add.s64 	%rd9966, %rd9963, %rd9964;
	add.s64 	%rd9967, %rd9966, %rd9965;
	shr.u64 	%rd9968, %rd9967, 32;
	and.b64  	%rd9969, %rd9940, 4294967295;
	mul.wide.u32 	%rd9970, %r3980, %r3940;
	add.s64 	%rd9971, %rd9968, %rd9969;
	add.s64 	%rd9972, %rd9971, %rd9970;
	shr.u64 	%rd9973, %rd9972, 32;
	and.b64  	%rd9974, %rd9943, 4294967295;
	mul.wide.u32 	%rd9975, %r3981, %r3940;
	add.s64 	%rd9976, %rd9973, %rd9974;
	add.s64 	%rd9977, %rd9976, %rd9975;
	shr.u64 	%rd9978, %rd9977, 32;
	mul.wide.u32 	%rd9979, %r3982, %r3940;
	add.s64 	%rd9980, %rd9978, %rd9944;
	add.s64 	%rd9981, %rd9980, %rd9979;
	shr.u64 	%rd9982, %rd9981, 32;
	and.b64  	%rd9983, %rd9952, 4294967295;
	mul.wide.u32 	%rd9984, %r3975, %r3939;
	add.s64 	%rd9985, %rd9984, %rd9983;
	shr.u64 	%rd9986, %rd9985, 32;
	and.b64  	%rd9987, %rd9957, 4294967295;
	mul.wide.u32 	%rd9988, %r3976, %r3939;
	add.s64 	%rd9989, %rd9986, %rd9987;
	add.s64 	%rd9990, %rd9989, %rd9988;
	shr.u64 	%rd9991, %rd9990, 32;
	and.b64  	%rd9992, %rd9962, 4294967295;
	mul.wide.u32 	%rd9993, %r3977, %r3939;
	add.s64 	%rd9994, %rd9991, %rd9992;
	add.s64 	%rd9995, %rd9994, %rd9993;
	shr.u64 	%rd9996, %rd9995, 32;
	and.b64  	%rd9997, %rd9967, 4294967295;
	mul.wide.u32 	%rd9998, %r3978, %r3939;
	add.s64 	%rd9999, %rd9996, %rd9997;
	add.s64 	%rd10000, %rd9999, %rd9998;
	shr.u64 	%rd10001, %rd10000, 32;
	and.b64  	%rd10002, %rd9972, 4294967295;
	mul.wide.u32 	%rd10003, %r3979, %r3939;
	add.s64 	%rd10004, %rd10001, %rd10002;
	add.s64 	%rd10005, %rd10004, %rd10003;
	shr.u64 	%rd10006, %rd10005, 32;
	and.b64  	%rd10007, %rd9977, 4294967295;
	mul.wide.u32 	%rd10008, %r3980, %r3939;
	add.s64 	%rd10009, %rd10006, %rd10007;
	add.s64 	%rd10010, %rd10009, %rd10008;
	shr.u64 	%rd10011, %rd10010, 32;
	and.b64  	%rd10012, %rd9981, 4294967295;
	mul.wide.u32 	%rd10013, %r3981, %r3939;
	add.s64 	%rd10014, %rd10011, %rd10012;
	add.s64 	%rd10015, %rd10014, %rd10013;
	shr.u64 	%rd10016, %rd10015, 32;
	mul.wide.u32 	%rd10017, %r3982, %r3939;
	add.s64 	%rd10018, %rd10016, %rd9982;
	add.s64 	%rd10019, %rd10018, %rd10017;
	shr.u64 	%rd10020, %rd10019, 32;
	and.b64  	%rd10021, %rd9990, 4294967295;
	mul.wide.u32 	%rd10022, %r3975, %r3938;
	add.s64 	%rd10023, %rd10022, %rd10021;
	shr.u64 	%rd10024, %rd10023, 32;
	and.b64  	%rd10025, %rd9995, 4294967295;
	mul.wide.u32 	%rd10026, %r3976, %r3938;
	add.s64 	%rd10027, %rd10024, %rd10025;
	add.s64 	%rd10028, %rd10027, %rd10026;
	shr.u64 	%rd10029, %rd10028, 32;
	and.b64  	%rd10030, %rd10000, 4294967295;
	mul.wide.u32 	%rd10031, %r3977, %r3938;
	add.s64 	%rd10032, %rd10029, %rd10030;
	add.s64 	%rd10033, %rd10032, %rd10031;
	shr.u64 	%rd10034, %rd10033, 32;
	and.b64  	%rd10035, %rd10005, 4294967295;
	mul.wide.u32 	%rd10036, %r3978, %r3938;
	add.s64 	%rd10037, %rd10034, %rd10035;
	add.s64 	%rd10038, %rd10037, %rd10036;
	shr.u64 	%rd10039, %rd10038, 32;
	and.b64  	%rd10040, %rd10010, 4294967295;
	mul.wide.u32 	%rd10041, %r3979, %r3938;
	add.s64 	%rd10042, %rd10039, %rd10040;
	add.s64 	%rd10043, %rd10042, %rd10041;
	shr.u64 	%rd10044, %rd10043, 32;
	and.b64  	%rd10045, %rd10015, 4294967295;
	mul.wide.u32 	%rd10046, %r3980, %r3938;
	add.s64 	%rd10047, %rd10044, %rd10045;
	add.s64 	%rd10048, %rd10047, %rd10046;
	shr.u64 	%rd10049, %rd10048, 32;
	and.b64  	%rd10050, %rd10019, 4294967295;
	mul.wide.u32 	%rd10051, %r3981, %r3938;
	add.s64 	%rd10052, %rd10049, %rd10050;
	add.s64 	%rd10053, %rd10052, %rd10051;
	shr.u64 	%rd10054, %rd10053, 32;
	mul.wide.u32 	%rd10055, %r3982, %r3938;
	add.s64 	%rd10056, %rd10054, %rd10020;
	add.s64 	%rd10057, %rd10056, %rd10055;
	shr.u64 	%rd10058, %rd10057, 32;
	and.b64  	%rd10059, %rd10028, 4294967295;
	mul.wide.u32 	%rd10060, %r3975, %r3937;
	add.s64 	%rd10061, %rd10060, %rd10059;
	shr.u64 	%rd10062, %rd10061, 32;
	and.b64  	%rd10063, %rd10033, 4294967295;
	mul.wide.u32 	%rd10064, %r3976, %r3937;
	add.s64 	%rd10065, %rd10062, %rd10063;
	add.s64 	%rd10066, %rd10065, %rd10064;
	shr.u64 	%rd10067, %rd10066, 32;
	and.b64  	%rd10068, %rd10038, 4294967295;
	mul.wide.u32 	%rd10069, %r3977, %r3937;
	add.s64 	%rd10070, %rd10067, %rd10068;
	add.s64 	%rd10071, %rd10070, %rd10069;
	shr.u64 	%rd10072, %rd10071, 32;
	and.b64  	%rd10073, %rd10043, 4294967295;
	mul.wide.u32 	%rd10074, %r3978, %r3937;
	add.s64 	%rd10075, %rd10072, %rd10073;
	add.s64 	%rd10076, %rd10075, %rd10074;
	shr.u64 	%rd10077, %rd10076, 32;
	and.b64  	%rd10078, %rd10048, 4294967295;
	mul.wide.u32 	%rd10079, %r3979, %r3937;
	add.s64 	%rd10080, %rd10077, %rd10078;
	add.s64 	%rd10081, %rd10080, %rd10079;
	shr.u64 	%rd10082, %rd10081, 32;
	and.b64  	%rd10083, %rd10053, 4294967295;
	mul.wide.u32 	%rd10084, %r3980, %r3937;
	add.s64 	%rd10085, %rd10082, %rd10083;
	add.s64 	%rd10086, %rd10085, %rd10084;
	shr.u64 	%rd10087, %rd10086, 32;
	and.b64  	%rd10088, %rd10057, 4294967295;
	mul.wide.u32 	%rd10089, %r3981, %r3937;
	add.s64 	%rd10090, %rd10087, %rd10088;
	add.s64 	%rd10091, %rd10090, %rd10089;
	shr.u64 	%rd10092, %rd10091, 32;
	mul.wide.u32 	%rd10093, %r3982, %r3937;
	add.s64 	%rd10094, %rd10092, %rd10058;
	add.s64 	%rd10095, %rd10094, %rd10093;
	shr.u64 	%rd10096, %rd10095, 32;
	and.b64  	%rd10097, %rd10066, 4294967295;
	mul.wide.u32 	%rd10098, %r3975, %r3936;
	add.s64 	%rd10099, %rd10098, %rd10097;
	shr.u64 	%rd10100, %rd10099, 32;
	and.b64  	%rd10101, %rd10071, 4294967295;
	mul.wide.u32 	%rd10102, %r3976, %r3936;
	add.s64 	%rd10103, %rd10100, %rd10101;
	add.s64 	%rd10104, %rd10103, %rd10102;
	shr.u64 	%rd10105, %rd10104, 32;
	and.b64  	%rd10106, %rd10076, 4294967295;
	mul.wide.u32 	%rd10107, %r3977, %r3936;
	add.s64 	%rd10108, %rd10105, %rd10106;
	add.s64 	%rd10109, %rd10108, %rd10107;
	shr.u64 	%rd10110, %rd10109, 32;
	and.b64  	%rd10111, %rd10081, 4294967295;
	mul.wide.u32 	%rd10112, %r3978, %r3936;
	add.s64 	%rd10113, %rd10110, %rd10111;
	add.s64 	%rd10114, %rd10113, %rd10112;
	shr.u64 	%rd10115, %rd10114, 32;
	and.b64  	%rd10116, %rd10086, 4294967295;
	mul.wide.u32 	%rd10117, %r3979, %r3936;
	add.s64 	%rd10118, %rd10115, %rd10116;
	add.s64 	%rd10119, %rd10118, %rd10117;
	shr.u64 	%rd10120, %rd10119, 32;
	and.b64  	%rd10121, %rd10091, 4294967295;
	mul.wide.u32 	%rd10122, %r3980, %r3936;
	add.s64 	%rd10123, %rd10120, %rd10121;
	add.s64 	%rd10124, %rd10123, %rd10122;
	shr.u64 	%rd10125, %rd10124, 32;
	and.b64  	%rd10126, %rd10095, 4294967295;
	mul.wide.u32 	%rd10127, %r3981, %r3936;
	add.s64 	%rd10128, %rd10125, %rd10126;
	add.s64 	%rd10129, %rd10128, %rd10127;
	shr.u64 	%rd10130, %rd10129, 32;
	mul.wide.u32 	%rd10131, %r3982, %r3936;
	add.s64 	%rd10132, %rd10130, %rd10096;
	add.s64 	%rd10133, %rd10132, %rd10131;
	shr.u64 	%rd10134, %rd10133, 32;
	and.b64  	%rd10135, %rd10104, 4294967295;
	mul.wide.u32 	%rd10136, %r3975, %r3935;
	add.s64 	%rd10137, %rd10136, %rd10135;
	shr.u64 	%rd10138, %rd10137, 32;
	and.b64  	%rd10139, %rd10109, 4294967295;
	mul.wide.u32 	%rd10140, %r3976, %r3935;
	add.s64 	%rd10141, %rd10138, %rd10139;
	add.s64 	%rd10142, %rd10141, %rd10140;
	shr.u64 	%rd10143, %rd10142, 32;
	and.b64  	%rd10144, %rd10114, 4294967295;
	mul.wide.u32 	%rd10145, %r3977, %r3935;
	add.s64 	%rd10146, %rd10143, %rd10144;
	add.s64 	%rd10147, %rd10146, %rd10145;
	shr.u64 	%rd10148, %rd10147, 32;
	and.b64  	%rd10149, %rd10119, 4294967295;
	mul.wide.u32 	%rd10150, %r3978, %r3935;
	add.s64 	%rd10151, %rd10148, %rd10149;
	add.s64 	%rd10152, %rd10151, %rd10150;
	shr.u64 	%rd10153, %rd10152, 32;
	and.b64  	%rd10154, %rd10124, 4294967295;
	mul.wide.u32 	%rd10155, %r3979, %r3935;
	add.s64 	%rd10156, %rd10153, %rd10154;
	add.s64 	%rd10157, %rd10156, %rd10155;
	shr.u64 	%rd10158, %rd10157, 32;
	and.b64  	%rd10159, %rd10129, 4294967295;
	mul.wide.u32 	%rd10160, %r3980, %r3935;
	add.s64 	%rd10161, %rd10158, %rd10159;
	add.s64 	%rd10162, %rd10161, %rd10160;
	shr.u64 	%rd10163, %rd10162, 32;
	and.b64  	%rd10164, %rd10133, 4294967295;
	mul.wide.u32 	%rd10165, %r3981, %r3935;
	add.s64 	%rd10166, %rd10163, %rd10164;
	add.s64 	%rd10167, %rd10166, %rd10165;
	shr.u64 	%rd10168, %rd10167, 32;
	mul.wide.u32 	%rd10169, %r3982, %r3935;
	add.s64 	%rd10170, %rd10168, %rd10134;
	add.s64 	%rd10171, %rd10170, %rd10169;
	shr.u64 	%rd10172, %rd10171, 32;
	and.b64  	%rd10173, %rd10142, 4294967295;
	mul.wide.u32 	%rd10174, %r3975, %r3934;
	add.s64 	%rd10175, %rd10174, %rd10173;
	shr.u64 	%rd10176, %rd10175, 32;
	and.b64  	%rd10177, %rd10147, 4294967295;
	mul.wide.u32 	%rd10178, %r3976, %r3934;
	add.s64 	%rd10179, %rd10176, %rd10177;
	add.s64 	%rd10180, %rd10179, %rd10178;
	shr.u64 	%rd10181, %rd10180, 32;
	and.b64  	%rd10182, %rd10152, 4294967295;
	mul.wide.u32 	%rd10183, %r3977, %r3934;
	add.s64 	%rd10184, %rd10181, %rd10182;
	add.s64 	%rd10185, %rd10184, %rd10183;
	shr.u64 	%rd10186, %rd10185, 32;
	and.b64  	%rd10187, %rd10157, 4294967295;
	mul.wide.u32 	%rd10188, %r3978, %r3934;
	add.s64 	%rd10189, %rd10186, %rd10187;
	add.s64 	%rd10190, %rd10189, %rd10188;
	shr.u64 	%rd10191, %rd10190, 32;
	and.b64  	%rd10192, %rd10162, 4294967295;
	mul.wide.u32 	%rd10193, %r3979, %r3934;
	add.s64 	%rd10194, %rd10191, %rd10192;
	add.s64 	%rd10195, %rd10194, %rd10193;
	shr.u64 	%rd10196, %rd10195, 32;
	and.b64  	%rd10197, %rd10167, 4294967295;
	mul.wide.u32 	%rd10198, %r3980, %r3934;
	add.s64 	%rd10199, %rd10196, %rd10197;
	add.s64 	%rd10200, %rd10199, %rd10198;
	shr.u64 	%rd10201, %rd10200, 32;
	and.b64  	%rd10202, %rd10171, 4294967295;
	mul.wide.u32 	%rd10203, %r3981, %r3934;
	add.s64 	%rd10204, %rd10201, %rd10202;
	add.s64 	%rd10205, %rd10204, %rd10203;
	shr.u64 	%rd10206, %rd10205, 32;
	mul.wide.u32 	%rd10207, %r3982, %r3934;
	add.s64 	%rd10208, %rd10206, %rd10172;
	add.s64 	%rd10209, %rd10208, %rd10207;
	shr.u64 	%rd10210, %rd10209, 32;
	and.b64  	%rd10211, %rd10180, 4294967295;
	mul.lo.s64 	%rd10212, %rd10211, 977;
	cvt.u32.u64 	%r3513, %rd10212;
	shr.u64 	%rd10213, %rd10212, 32;
	and.b64  	%rd10214, %rd10185, 4294967295;
	mad.lo.s64 	%rd10215, %rd10214, 977, %rd10213;
	shr.u64 	%rd10216, %rd10215, 32;
	and.b64  	%rd10217, %rd10190, 4294967295;
	mad.lo.s64 	%rd10218, %rd10217, 977, %rd10216;
	shr.u64 	%rd10219, %rd10218, 32;
	and.b64  	%rd10220, %rd10195, 4294967295;
	mad.lo.s64 	%rd10221, %rd10220, 977, %rd10219;
	shr.u64 	%rd10222, %rd10221, 32;
	and.b64  	%rd10223, %rd10200, 4294967295;
	mad.lo.s64 	%rd10224, %rd10223, 977, %rd10222;
	shr.u64 	%rd10225, %rd10224, 32;
	and.b64  	%rd10226, %rd10205, 4294967295;
	mad.lo.s64 	%rd10227, %rd10226, 977, %rd10225;
	shr.u64 	%rd10228, %rd10227, 32;
	and.b64  	%rd10229, %rd10209, 4294967295;
	mad.lo.s64 	%rd10230, %rd10229, 977, %rd10228;
	shr.u64 	%rd10231, %rd10230, 32;
	add.s32 	%r3991, %r3512, %r3513;
	setp.lt.u32 	%p695, %r3991, %r3512;
	selp.u64 	%rd10232, 1, 0, %p695;
	and.b64  	%rd10233, %rd9947, 4294967295;
	and.b64  	%rd10234, %rd10215, 4294967295;
	add.s64 	%rd10235, %rd10233, %rd10232;
	add.s64 	%rd10236, %rd10235, %rd10234;
	shr.u64 	%rd10237, %rd10236, 32;
	and.b64  	%rd10238, %rd9985, 4294967295;
	and.b64  	%rd10239, %rd10218, 4294967295;
	add.s64 	%rd10240, %rd10237, %rd10238;
	add.s64 	%rd10241, %rd10240, %rd10239;
	shr.u64 	%rd10242, %rd10241, 32;
	and.b64  	%rd10243, %rd10023, 4294967295;
	and.b64  	%rd10244, %rd10221, 4294967295;
	add.s64 	%rd10245, %rd10242, %rd10243;
	add.s64 	%rd10246, %rd10245, %rd10244;
	shr.u64 	%rd10247, %rd10246, 32;
	and.b64  	%rd10248, %rd10061, 4294967295;
	and.b64  	%rd10249, %rd10224, 4294967295;
	add.s64 	%rd10250, %rd10247, %rd10248;
	add.s64 	%rd10251, %rd10250, %rd10249;
	shr.u64 	%rd10252, %rd10251, 32;
	and.b64  	%rd10253, %rd10099, 4294967295;
	and.b64  	%rd10254, %rd10227, 4294967295;
	add.s64 	%rd10255, %rd10252, %rd10253;
	add.s64 	%rd10256, %rd10255, %rd10254;
	shr.u64 	%rd10257, %rd10256, 32;
	and.b64  	%rd10258, %rd10137, 4294967295;
	and.b64  	%rd10259, %rd10230, 4294967295;
	add.s64 	%rd10260, %rd10257, %rd10258;
	add.s64 	%rd10261, %rd10260, %rd10259;
	shr.u64 	%rd10262, %rd10261, 32;
	and.b64  	%rd10263, %rd10236, 4294967295;
	add.s64 	%rd10264, %rd10263, %rd10211;
	cvt.u32.u64 	%r3992, %rd10264;
	shr.u64 	%rd10265, %rd10264, 32;
	and.b64  	%rd10266, %rd10241, 4294967295;
	add.s64 	%rd10267, %rd10265, %rd10266;
	add.s64 	%rd10268, %rd10267, %rd10214;
	cvt.u32.u64 	%r1253, %rd10268;
	shr.u64 	%rd10269, %rd10268, 32;
	and.b64  	%rd10270, %rd10246, 4294967295;
	add.s64 	%rd10271, %rd10269, %rd10270;
	add.s64 	%rd10272, %rd10271, %rd10217;
	cvt.u32.u64 	%r1254, %rd10272;
	shr.u64 	%rd10273, %rd10272, 32;
	and.b64  	%rd10274, %rd10251, 4294967295;
	add.s64 	%rd10275, %rd10273, %rd10274;
	add.s64 	%rd10276, %rd10275, %rd10220;
	cvt.u32.u64 	%r1255, %rd10276;
	shr.u64 	%rd10277, %rd10276, 32;
	and.b64  	%rd10278, %rd10256, 4294967295;
	add.s64 	%rd10279, %rd10277, %rd10278;
	add.s64 	%rd10280, %rd10279, %rd10223;
	cvt.u32.u64 	%r1256, %rd10280;
	shr.u64 	%rd10281, %rd10280, 32;
	and.b64  	%rd10282, %rd10261, 4294967295;
	add.s64 	%rd10283, %rd10281, %rd10282;
	add.s64 	%rd10284, %rd10283, %rd10226;
	cvt.u32.u64 	%r1257, %rd10284;
	shr.u64 	%rd10285, %rd10284, 32;
	cvt.u32.u64 	%r3514, %rd10285;
	cvt.u32.u64 	%r3515, %rd10262;
	cvt.u32.u64 	%r3516, %rd10175;
	add.s32 	%r3517, %r3515, %r3516;
	cvt.u32.u64 	%r3518, %rd10231;
	cvt.u32.u64 	%r3519, %rd10210;
	mov.b64 	%rd10286, 977;
	cvt.u32.u64 	%r3520, %rd10286;
	mad.lo.s32 	%r3521, %r3519, %r3520, %r3518;
	add.s32 	%r3522, %r3517, %r3521;
	add.s32 	%r3523, %r3514, %r3522;
	cvt.u32.u64 	%r3524, %rd10209;
	add.s32 	%r1258, %r3523, %r3524;
	setp.lt.u32 	%p696, %r1136, %r1258;
	@%p696 bra 	$L__BB0_626;
	setp.gt.u32 	%p697, %r1136, %r1258;
	@%p697 bra 	$L__BB0_627;
	setp.lt.u32 	%p698, %r1135, %r1257;
	@%p698 bra 	$L__BB0_626;
	setp.gt.u32 	%p699, %r1135, %r1257;
	@%p699 bra 	$L__BB0_627;
	setp.lt.u32 	%p700, %r1134, %r1256;
	@%p700 bra 	$L__BB0_626;
	setp.gt.u32 	%p701, %r1134, %r1256;
	@%p701 bra 	$L__BB0_627;
	setp.lt.u32 	%p702, %r1133, %r1255;
	@%p702 bra 	$L__BB0_626;
	setp.gt.u32 	%p703, %r1133, %r1255;
	@%p703 bra 	$L__BB0_627;
	setp.lt.u32 	%p704, %r1132, %r1254;
	@%p704 bra 	$L__BB0_626;
	setp.gt.u32 	%p705, %r1132, %r1254;
	@%p705 bra 	$L__BB0_627;
	setp.lt.u32 	%p706, %r1131, %r1253;
	@%p706 bra 	$L__BB0_626;
	setp.gt.u32 	%p707, %r1131, %r1253;
	@%p707 bra 	$L__BB0_627;
	setp.lt.u32 	%p708, %r1130, %r3992;
	@%p708 bra 	$L__BB0_626;
	setp.gt.u32 	%p709, %r1130, %r3992;
	setp.lt.u32 	%p710, %r3991, %r1129;
	or.pred  	%p711, %p709, %p710;
	@%p711 bra 	$L__BB0_627;
$L__BB0_626:
	// begin inline asm
	sub.cc.u32 %r3991, %r3991, %r1129; 
	subc.cc.u32 %r3992, %r3992, %r1130; 
	subc.cc.u32 %r3527, %r1253, %r1131; 
	subc.cc.u32 %r3528, %r1254, %r1132; 
	subc.cc.u32 %r3529, %r1255, %r1133; 
	subc.cc.u32 %r3530, %r1256, %r1134; 
	subc.cc.u32 %r3531, %r1257, %r1135; 
	subc.u32    %r3532, %r1258, %r1136; 
	
	// end inline asm
$L__BB0_627:
	mul.wide.u32 	%rd10287, %r3983, %r3933;
	cvt.u32.u64 	%r3549, %rd10287;
	shr.u64 	%rd10288, %rd10287, 32;
	mul.wide.u32 	%rd10289, %r3984, %r3933;
	add.s64 	%rd10290, %rd10288, %rd10289;
	shr.u64 	%rd10291, %rd10290, 32;
	mul.wide.u32 	%rd10292, %r3985, %r3933;
	add.s64 	%rd10293, %rd10291, %rd10292;
	shr.u64 	%rd10294, %rd10293, 32;
	mul.wide.u32 	%rd10295, %r3986, %r3933;
	add.s64 	%rd10296, %rd10294, %rd10295;
	shr.u64 	%rd10297, %rd10296, 32;
	mul.wide.u32 	%rd10298, %r3987, %r3933;
	add.s64 	%rd10299, %rd10297, %rd10298;
	shr.u64 	%rd10300, %rd10299, 32;
	mul.wide.u32 	%rd10301, %r3988, %r3933;
	add.s64 	%rd10302, %rd10300, %rd10301;
	shr.u64 	%rd10303, %rd10302, 32;
	mul.wide.u32 	%rd10304, %r3989, %r3933;
	add.s64 	%rd10305, %rd10303, %rd10304;
	shr.u64 	%rd10306, %rd10305, 32;
	mul.wide.u32 	%rd10307, %r3990, %r3933;
	add.s64 	%rd10308, %rd10306, %rd10307;
	shr.u64 	%rd10309, %rd10308, 32;
	and.b64  	%rd10310, %rd10290, 4294967295;
	mul.wide.u32 	%rd10311, %r3983, %r3932;
	add.s64 	%rd10312, %rd10311, %rd10310;
	shr.u64 	%rd10313, %rd10312, 32;
	and.b64  	%rd10314, %rd10293, 4294967295;
	mul.wide.u32 	%rd10315, %r3984, %r3932;
	add.s64 	%rd10316, %rd10313, %rd10314;
	add.s64 	%rd10317, %rd10316, %rd10315;
	shr.u64 	%rd10318, %rd10317, 32;
	and.b64  	%rd10319, %rd10296, 4294967295;
	mul.wide.u32 	%rd10320, %r3985, %r3932;
	add.s64 	%rd10321, %rd10318, %rd10319;
	add.s64 	%rd10322, %rd10321, %rd10320;
	shr.u64 	%rd10323, %rd10322, 32;
	and.b64  	%rd10324, %rd10299, 4294967295;
	mul.wide.u32 	%rd10325, %r3986, %r3932;
	add.s64 	%rd10326, %rd10323, %rd10324;
	add.s64 	%rd10327, %rd10326, %rd10325;
	shr.u64 	%rd10328, %rd10327, 32;
	and.b64  	%rd10329, %rd10302, 4294967295;
	mul.wide.u32 	%rd10330, %r3987, %r3932;
	add.s64 	%rd10331, %rd10328, %rd10329;
	add.s64 	%rd10332, %rd10331, %rd10330;
	shr.u64 	%rd10333, %rd10332, 32;
	and.b64  	%rd10334, %rd10305, 4294967295;
	mul.wide.u32 	%rd10335, %r3988, %r3932;
	add.s64 	%rd10336, %rd10333, %rd10334;
	add.s64 	%rd10337, %rd10336, %rd10335;
	shr.u64 	%rd10338, %rd10337, 32;
	and.b64  	%rd10339, %rd10308, 4294967295;
	mul.wide.u32 	%rd10340, %r3989, %r3932;
	add.s64 	%rd10341, %rd10338, %rd10339;
	add.s64 	%rd10342, %rd10341, %rd10340;
	shr.u64 	%rd10343, %rd10342, 32;
	mul.wide.u32 	%rd10344, %r3990, %r3932;
	add.s64 	%rd10345, %rd10343, %rd10309;
	add.s64 	%rd10346, %rd10345, %rd10344;
	shr.u64 	%rd10347, %rd10346, 32;
	and.b64  	%rd10348, %rd10317, 4294967295;
	mul.wide.u32 	%rd10349, %r3983, %r3931;
	add.s64 	%rd10350, %rd10349, %rd10348;
	shr.u64 	%rd10351, %rd10350, 32;
	and.b64  	%rd10352, %rd10322, 4294967295;
	mul.wide.u32 	%rd10353, %r3984, %r3931;
	add.s64 	%rd10354, %rd10351, %rd10352;
	add.s64 	%rd10355, %rd10354, %rd10353;
	shr.u64 	%rd10356, %rd10355, 32;
	and.b64  	%rd10357, %rd10327, 4294967295;
	mul.wide.u32 	%rd10358, %r3985, %r3931;
	add.s64 	%rd10359, %rd10356, %rd10357;
	add.s64 	%rd10360, %rd10359, %rd10358;
	shr.u64 	%rd10361, %rd10360, 32;
	and.b64  	%rd10362, %rd10332, 4294967295;
	mul.wide.u32 	%rd10363, %r3986, %r3931;
	add.s64 	%rd10364, %rd10361, %rd10362;
	add.s64 	%rd10365, %rd10364, %rd10363;
	shr.u64 	%rd10366, %rd10365, 32;
	and.b64  	%rd10367, %rd10337, 4294967295;
	mul.wide.u32 	%rd10368, %r3987, %r3931;
	add.s64 	%rd10369, %rd10366, %rd10367;
	add.s64 	%rd10370, %rd10369, %rd10368;
	shr.u64 	%rd10371, %rd10370, 32;
	and.b64  	%rd10372, %rd10342, 4294967295;
	mul.wide.u32 	%rd10373, %r3988, %r3931;
	add.s64 	%rd10374, %rd10371, %rd10372;
	add.s64 	%rd10375, %rd10374, %rd10373;
	shr.u64 	%rd10376, %rd10375, 32;
	and.b64  	%rd10377, %rd10346, 4294967295;
	mul.wide.u32 	%rd10378, %r3989, %r3931;
	add.s64 	%rd10379, %rd10376, %rd10377;
	add.s64 	%rd10380, %rd10379, %rd10378;
	shr.u64 	%rd10381, %rd10380, 32;
	mul.wide.u32 	%rd10382, %r3990, %r3931;
	add.s64 	%rd10383, %rd10381, %rd10347;
	add.s64 	%rd10384, %rd10383, %rd10382;
	shr.u64 	%rd10385, %rd10384, 32;
	and.b64  	%rd10386, %rd10355, 4294967295;
	mul.wide.u32 	%rd10387, %r3983, %r3930;
	add.s64 	%rd10388, %rd10387, %rd10386;
	shr.u64 	%rd10389, %rd10388, 32;
	and.b64  	%rd10390, %rd10360, 4294967295;
	mul.wide.u32 	%rd10391, %r3984, %r3930;
	add.s64 	%rd10392, %rd10389, %rd10390;
	add.s64 	%rd10393, %rd10392, %rd10391;
	shr.u64 	%rd10394, %rd10393, 32;
	and.b64  	%rd10395, %rd10365, 4294967295;
	mul.wide.u32 	%rd10396, %r3985, %r3930;
	add.s64 	%rd10397, %rd10394, %rd10395;
	add.s64 	%rd10398, %rd10397, %rd10396;
	shr.u64 	%rd10399, %rd10398, 32;
	and.b64  	%rd10400, %rd10370, 4294967295;
	mul.wide.u32 	%rd10401, %r3986, %r3930;
	add.s64 	%rd10402, %rd10399, %rd10400;
	add.s64 	%rd10403, %rd10402, %rd10401;
	shr.u64 	%rd10404, %rd10403, 32;
	and.b64  	%rd10405, %rd10375, 4294967295;
	mul.wide.u32 	%rd10406, %r3987, %r3930;
	add.s64 	%rd10407, %rd10404, %rd10405;
	add.s64 	%rd10408, %rd10407, %rd10406;
	shr.u64 	%rd10409, %rd10408, 32;
	and.b64  	%rd10410, %rd10380, 4294967295;
	mul.wide.u32 	%rd10411, %r3988, %r3930;
	add.s64 	%rd10412, %rd10409, %rd10410;
	add.s64 	%rd10413, %rd10412, %rd10411;
	shr.u64 	%rd10414, %rd10413, 32;
	and.b64  	%rd10415, %rd10384, 4294967295;
	mul.wide.u32 	%rd10416, %r3989, %r3930;
	add.s64 	%rd10417, %rd10414, %rd10415;
	add.s64 	%rd10418, %rd10417, %rd10416;
	shr.u64 	%rd10419, %rd10418, 32;
	mul.wide.u32 	%rd10420, %r3990, %r3930;
	add.s64 	%rd10421, %rd10419, %rd10385;
	add.s64 	%rd10422, %rd10421, %rd10420;
	shr.u64 	%rd10423, %rd10422, 32;
	and.b64  	%rd10424, %rd10393, 4294967295;
	mul.wide.u32 	%rd10425, %r3983, %r3929;
	add.s64 	%rd10426, %rd10425, %rd10424;
	shr.u64 	%rd10427, %rd10426, 32;
	and.b64  	%rd10428, %rd10398, 4294967295;
	mul.wide.u32 	%rd10429, %r3984, %r3929;
	add.s64 	%rd10430, %rd10427, %rd10428;
	add.s64 	%rd10431, %rd10430, %rd10429;
	shr.u64 	%rd10432, %rd10431, 32;
	and.b64  	%rd10433, %rd10403, 4294967295;
	mul.wide.u32 	%rd10434, %r3985, %r3929;
	add.s64 	%rd10435, %rd10432, %rd10433;
	add.s64 	%rd10436, %rd10435, %rd10434;
	shr.u64 	%rd10437, %rd10436, 32;
	and.b64  	%rd10438, %rd10408, 4294967295;
	mul.wide.u32 	%rd10439, %r3986, %r3929;
	add.s64 	%rd10440, %rd10437, %rd10438;
	add.s64 	%rd10441, %rd10440, %rd10439;
	shr.u64 	%rd10442, %rd10441, 32;
	and.b64  	%rd10443, %rd10413, 4294967295;
	mul.wide.u32 	%rd10444, %r3987, %r3929;
	add.s64 	%rd10445, %rd10442, %rd10443;
	add.s64 	%rd10446, %rd10445, %rd10444;
	shr.u64 	%rd10447, %rd10446, 32;
	and.b64  	%rd10448, %rd10418, 4294967295;
	mul.wide.u32 	%rd10449, %r3988, %r3929;
	add.s64 	%rd10450, %rd10447, %rd10448;
	add.s64 	%rd10451, %rd10450, %rd10449;
	shr.u64 	%rd10452, %rd10451, 32;
	and.b64  	%rd10453, %rd10422, 4294967295;
	mul.wide.u32 	%rd10454, %r3989, %r3929;
	add.s64 	%rd10455, %rd10452, %rd10453;
	add.s64 	%rd10456, %rd10455, %rd10454;
	shr.u64 	%rd10457, %rd10456, 32;
	mul.wide.u32 	%rd10458, %r3990, %r3929;
	add.s64 	%rd10459, %rd10457, %rd10423;
	add.s64 	%rd10460, %rd10459, %rd10458;
	shr.u64 	%rd10461, %rd10460, 32;
	and.b64  	%rd10462, %rd10431, 4294967295;
	mul.wide.u32 	%rd10463, %r3983, %r3928;
	add.s64 	%rd10464, %rd10463, %rd10462;
	shr.u64 	%rd10465, %rd10464, 32;
	and.b64  	%rd10466, %rd10436, 4294967295;
	mul.wide.u32 	%rd10467, %r3984, %r3928;
	add.s64 	%rd10468, %rd10465, %rd10466;
	add.s64 	%rd10469, %rd10468, %rd10467;
	shr.u64 	%rd10470, %rd10469, 32;
	and.b64  	%rd10471, %rd10441, 4294967295;
	mul.wide.u32 	%rd10472, %r3985, %r3928;
	add.s64 	%rd10473, %rd10470, %rd10471;
	add.s64 	%rd10474, %rd10473, %rd10472;
	shr.u64 	%rd10475, %rd10474, 32;
	and.b64  	%rd10476, %rd10446, 4294967295;
	mul.wide.u32 	%rd10477, %r3986, %r3928;
	add.s64 	%rd10478, %rd10475, %rd10476;
	add.s64 	%rd10479, %rd10478, %rd10477;
	shr.u64 	%rd10480, %rd10479, 32;
	and.b64  	%rd10481, %rd10451, 4294967295;
	mul.wide.u32 	%rd10482, %r3987, %r3928;
	add.s64 	%rd10483, %rd10480, %rd10481;
	add.s64 	%rd10484, %rd10483, %rd10482;
	shr.u64 	%rd10485, %rd10484, 32;
	and.b64  	%rd10486, %rd10456, 4294967295;
	mul.wide.u32 	%rd10487, %r3988, %r3928;
	add.s64 	%rd10488, %rd10485, %rd10486;
	add.s64 	%rd10489, %rd10488, %rd10487;
	shr.u64 	%rd10490, %rd10489, 32;
	and.b64  	%rd10491, %rd10460, 4294967295;
	mul.wide.u32 	%rd10492, %r3989, %r3928;
	add.s64 	%rd10493, %rd10490, %rd10491;
	add.s64 	%rd10494, %rd10493, %rd10492;
	shr.u64 	%rd10495, %rd10494, 32;
	mul.wide.u32 	%rd10496, %r3990, %r3928;
	add.s64 	%rd10497, %rd10495, %rd10461;
	add.s64 	%rd10498, %rd10497, %rd10496;
	shr.u64 	%rd10499, %rd10498, 32;
	and.b64  	%rd10500, %rd10469, 4294967295;
	mul.wide.u32 	%rd10501, %r3983, %r3927;
	add.s64 	%rd10502, %rd10501, %rd10500;
	shr.u64 	%rd10503, %rd10502, 32;
	and.b64  	%rd10504, %rd10474, 4294967295;
	mul.wide.u32 	%rd10505, %r3984, %r3927;
	add.s64 	%rd10506, %rd10503, %rd10504;
	add.s64 	%rd10507, %rd10506, %rd10505;
	shr.u64 	%rd10508, %rd10507, 32;
	and.b64  	%rd10509, %rd10479, 4294967295;
	mul.wide.u32 	%rd10510, %r3985, %r3927;
	add.s64 	%rd10511, %rd10508, %rd10509;
	add.s64 	%rd10512, %rd10511, %rd10510;
	shr.u64 	%rd10513, %rd10512, 32;
	and.b64  	%rd10514, %rd10484, 4294967295;
	mul.wide.u32 	%rd10515, %r3986, %r3927;
	add.s64 	%rd10516, %rd10513, %rd10514;
	add.s64 	%rd10517, %rd10516, %rd10515;
	shr.u64 	%rd10518, %rd10517, 32;
	and.b64  	%rd10519, %rd10489, 4294967295;
	mul.wide.u32 	%rd10520, %r3987, %r3927;
	add.s64 	%rd10521, %rd10518, %rd10519;
	add.s64 	%rd10522, %rd10521, %rd10520;
	shr.u64 	%rd10523, %rd10522, 32;
	and.b64  	%rd10524, %rd10494, 4294967295;
	mul.wide.u32 	%rd10525, %r3988, %r3927;
	add.s64 	%rd10526, %rd10523, %rd10524;
	add.s64 	%rd10527, %rd10526, %rd10525;
	shr.u64 	%rd10528, %rd10527, 32;
	and.b64  	%rd10529, %rd10498, 4294967295;
	mul.wide.u32 	%rd10530, %r3989, %r3927;
	add.s64 	%rd10531, %rd10528, %rd10529;
	add.s64 	%rd10532, %rd10531, %rd10530;
	shr.u64 	%rd10533, %rd10532, 32;
	mul.wide.u32 	%rd10534, %r3990, %r3927;
	add.s64 	%rd10535, %rd10533, %rd10499;
	add.s64 	%rd10536, %rd10535, %rd10534;
	shr.u64 	%rd10537, %rd10536, 32;
	and.b64  	%rd10538, %rd10507, 4294967295;
	mul.wide.u32 	%rd10539, %r3983, %r3926;
	add.s64 	%rd10540, %rd10539, %rd10538;
	shr.u64 	%rd10541, %rd10540, 32;
	and.b64  	%rd10542, %rd10512, 4294967295;
	mul.wide.u32 	%rd10543, %r3984, %r3926;
	add.s64 	%rd10544, %rd10541, %rd10542;
	add.s64 	%rd10545, %rd10544, %rd10543;
	shr.u64 	%rd10546, %rd10545, 32;
	and.b64  	%rd10547, %rd10517, 4294967295;
	mul.wide.u32 	%rd10548, %r3985, %r3926;
	add.s64 	%rd10549, %rd10546, %rd10547;
	add.s64 	%rd10550, %rd10549, %rd10548;
	shr.u64 	%rd10551, %rd10550, 32;
	and.b64  	%rd10552, %rd10522, 4294967295;
	mul.wide.u32 	%rd10553, %r3986, %r3926;
	add.s64 	%rd10554, %rd10551, %rd10552;
	add.s64 	%rd10555, %rd10554, %rd10553;
	shr.u64 	%rd10556, %rd10555, 32;
	and.b64  	%rd10557, %rd10527, 4294967295;
	mul.wide.u32 	%rd10558, %r3987, %r3926;
	add.s64 	%rd10559, %rd10556, %rd10557;
	add.s64 	%rd10560, %rd10559, %rd10558;
	shr.u64 	%rd10561, %rd10560, 32;
	and.b64  	%rd10562, %rd10532, 4294967295;
	mul.wide.u32 	%rd10563, %r3988, %r3926;
	add.s64 	%rd10564, %rd10561, %rd10562;
	add.s64 	%rd10565, %rd10564, %rd10563;
	shr.u64 	%rd10566, %rd10565, 32;
	and.b64  	%rd10567, %rd10536, 4294967295;
	mul.wide.u32 	%rd10568, %r3989, %r3926;
	add.s64 	%rd10569, %rd10566, %rd10567;
	add.s64 	%rd10570, %rd10569, %rd10568;
	shr.u64 	%rd10571, %rd10570, 32;
	mul.wide.u32 	%rd10572, %r3990, %r3926;
	add.s64 	%rd10573, %rd10571, %rd10537;
	add.s64 	%rd10574, %rd10573, %rd10572;
	shr.u64 	%rd10575, %rd10574, 32;
	and.b64  	%rd10576, %rd10545, 4294967295;
	mul.lo.s64 	%rd10577, %rd10576, 977;
	cvt.u32.u64 	%r3550, %rd10577;
	shr.u64 	%rd10578, %rd10577, 32;
	and.b64  	%rd10579, %rd10550, 4294967295;
	mad.lo.s64 	%rd10580, %rd10579, 977, %rd10578;
	shr.u64 	%rd10581, %rd10580, 32;
	and.b64  	%rd10582, %rd10555, 4294967295;
	mad.lo.s64 	%rd10583, %rd10582, 977, %rd10581;
	shr.u64 	%rd10584, %rd10583, 32;
	and.b64  	%rd10585, %rd10560, 4294967295;
	mad.lo.s64 	%rd10586, %rd10585, 977, %rd10584;
	shr.u64 	%rd10587, %rd10586, 32;
	and.b64  	%rd10588, %rd10565, 4294967295;
	mad.lo.s64 	%rd10589, %rd10588, 977, %rd10587;
	shr.u64 	%rd10590, %rd10589, 32;
	and.b64  	%rd10591, %rd10570, 4294967295;
	mad.lo.s64 	%rd10592, %rd10591, 977, %rd10590;
	shr.u64 	%rd10593, %rd10592, 32;
	and.b64  	%rd10594, %rd10574, 4294967295;
	mad.lo.s64 	%rd10595, %rd10594, 977, %rd10593;
	shr.u64 	%rd10596, %rd10595, 32;
	add.s32 	%r3993, %r3549, %r3550;
	setp.lt.u32 	%p712, %r3993, %r3549;
	selp.u64 	%rd10597, 1, 0, %p712;
	and.b64  	%rd10598, %rd10312, 4294967295;
	and.b64  	%rd10599, %rd10580, 4294967295;
	add.s64 	%rd10600, %rd10598, %rd10597;
	add.s64 	%rd10601, %rd10600, %rd10599;
	shr.u64 	%rd10602, %rd10601, 32;
	and.b64  	%rd10603, %rd10350, 4294967295;
	and.b64  	%rd10604, %rd10583, 4294967295;
	add.s64 	%rd10605, %rd10602, %rd10603;
	add.s64 	%rd10606, %rd10605, %rd10604;
	shr.u64 	%rd10607, %rd10606, 32;
	and.b64  	%rd10608, %rd10388, 4294967295;
	and.b64  	%rd10609, %rd10586, 4294967295;
	add.s64 	%rd10610, %rd10607, %rd10608;
	add.s64 	%rd10611, %rd10610, %rd10609;
	shr.u64 	%rd10612, %rd10611, 32;
	and.b64  	%rd10613, %rd10426, 4294967295;
	and.b64  	%rd10614, %rd10589, 4294967295;
	add.s64 	%rd10615, %rd10612, %rd10613;
	add.s64 	%rd10616, %rd10615, %rd10614;
	shr.u64 	%rd10617, %rd10616, 32;
	and.b64  	%rd10618, %rd10464, 4294967295;
	and.b64  	%rd10619, %rd10592, 4294967295;
	add.s64 	%rd10620, %rd10617, %rd10618;
	add.s64 	%rd10621, %rd10620, %rd10619;
	shr.u64 	%rd10622, %rd10621, 32;
	and.b64  	%rd10623, %rd10502, 4294967295;
	and.b64  	%rd10624, %rd10595, 4294967295;
	add.s64 	%rd10625, %rd10622, %rd10623;
	add.s64 	%rd10626, %rd10625, %rd10624;
	shr.u64 	%rd10627, %rd10626, 32;
	and.b64  	%rd10628, %rd10601, 4294967295;
	add.s64 	%rd10629, %rd10628, %rd10576;
	cvt.u32.u64 	%r1264, %rd10629;
	shr.u64 	%rd10630, %rd10629, 32;
	and.b64  	%rd10631, %rd10606, 4294967295;
	add.s64 	%rd10632, %rd10630, %rd10631;
	add.s64 	%rd10633, %rd10632, %rd10579;
	cvt.u32.u64 	%r1265, %rd10633;
	shr.u64 	%rd10634, %rd10633, 32;
	and.b64  	%rd10635, %rd10611, 4294967295;
	add.s64 	%rd10636, %rd10634, %rd10635;
	add.s64 	%rd10637, %rd10636, %rd10582;
	cvt.u32.u64 	%r1266, %rd10637;
	shr.u64 	%rd10638, %rd10637, 32;
	and.b64  	%rd10639, %rd10616, 4294967295;
	add.s64 	%rd10640, %rd10638, %rd10639;
	add.s64 	%rd10641, %rd10640, %rd10585;
	cvt.u32.u64 	%r1267, %rd10641;
	shr.u64 	%rd10642, %rd10641, 32;
	and.b64  	%rd10643, %rd10621, 4294967295;
	add.s64 	%rd10644, %rd10642, %rd10643;
	add.s64 	%rd10645, %rd10644, %rd10588;
	cvt.u32.u64 	%r1268, %rd10645;
	shr.u64 	%rd10646, %rd10645, 32;
	and.b64  	%rd10647, %rd10626, 4294967295;
	add.s64 	%rd10648, %rd10646, %rd10647;
	add.s64 	%rd10649, %rd10648, %rd10591;
	cvt.u32.u64 	%r1269, %rd10649;
	shr.u64 	%rd10650, %rd10649, 32;
	cvt.u32.u64 	%r3551, %rd10650;
	cvt.u32.u64 	%r3552, %rd10627;
	cvt.u32.u64 	%r3553, %rd10540;
	add.s32 	%r3554, %r3552, %r3553;
	cvt.u32.u64 	%r3555, %rd10596;
	cvt.u32.u64 	%r3556, %rd10575;
	mov.b64 	%rd10651, 977;
	cvt.u32.u64 	%r3557, %rd10651;
	mad.lo.s32 	%r3558, %r3556, %r3557, %r3555;
	add.s32 	%r3559, %r3554, %r3558;
	add.s32 	%r3560, %r3551, %r3559;
	cvt.u32.u64 	%r3561, %rd10574;
	add.s32 	%r1270, %r3560, %r3561;
	setp.lt.u32 	%p713, %r1136, %r1270;
	@%p713 bra 	$L__BB0_641;
	setp.gt.u32 	%p714, %r1136, %r1270;
	@%p714 bra 	$L__BB0_642;
	setp.lt.u32 	%p715, %r1135, %r1269;
	@%p715 bra 	$L__BB0_641;
	setp.gt.u32 	%p716, %r1135, %r1269;
	@%p716 bra 	$L__BB0_642;
	setp.lt.u32 	%p717, %r1134, %r1268;
	@%p717 bra 	$L__BB0_641;
	setp.gt.u32 	%p718, %r1134, %r1268;
	@%p718 bra 	$L__BB0_642;
	setp.lt.u32 	%p719, %r1133, %r1267;
	@%p719 bra 	$L__BB0_641;
	setp.gt.u32 	%p720, %r1133, %r1267;
	@%p720 bra 	$L__BB0_642;
	setp.lt.u32 	%p721, %r1132, %r1266;
	@%p721 bra 	$L__BB0_641;
	setp.gt.u32 	%p722, %r1132, %r1266;
	@%p722 bra 	$L__BB0_642;
	setp.lt.u32 	%p723, %r1131, %r1265;
	@%p723 bra 	$L__BB0_641;
	setp.gt.u32 	%p724, %r1131, %r1265;
	@%p724 bra 	$L__BB0_642;
	setp.lt.u32 	%p725, %r1130, %r1264;
	@%p725 bra 	$L__BB0_641;
	setp.gt.u32 	%p726, %r1130, %r1264;
	setp.lt.u32 	%p727, %r3993, %r1129;
	or.pred  	%p728, %p726, %p727;
	@%p728 bra 	$L__BB0_642;
$L__BB0_641:
	// begin inline asm
	sub.cc.u32 %r3993, %r3993, %r1129; 
	subc.cc.u32 %r3563, %r1264, %r1130; 
	subc.cc.u32 %r3564, %r1265, %r1131; 
	subc.cc.u32 %r3565, %r1266, %r1132; 
	subc.cc.u32 %r3566, %r1267, %r1133; 
	subc.cc.u32 %r3567, %r1268, %r1134; 
	subc.cc.u32 %r3568, %r1269, %r1135; 
	subc.u32    %r3569, %r1270, %r1136; 
	
	// end inline asm
$L__BB0_642:
	cvt.u64.u32 	%rd10652, %r3991;
	cvt.u64.u32 	%rd10653, %r3992;
	shl.b64 	%rd10654, %rd10653, 32;
	or.b64  	%rd10655, %rd10654, %rd10652;
	and.b32  	%r3586, %r3993, 1;
	cvt.u64.u32 	%rd10656, %r3586;
	xor.b64  	%rd10657, %rd10655, %rd10656;
	add.s64 	%rd10702, %rd10657, -7046029254386353131;
$L__BB0_643:
	ld.param.u64 	%rd10699, [generate_trap_table_kernel_bigint_param_3];
	ld.param.u64 	%rd10698, [generate_trap_table_kernel_bigint_param_1];
	ld.param.u64 	%rd10697, [generate_trap_table_kernel_bigint_param_0];
	shr.u64 	%rd10658, %rd10702, 30;
	xor.b64  	%rd10659, %rd10658, %rd10702;
	mul.lo.s64 	%rd10660, %rd10659, -4658895280553007687;
	shr.u64 	%rd10661, %rd10660, 27;
	xor.b64  	%rd10662, %rd10661, %rd10660;
	mul.lo.s64 	%rd10663, %rd10662, -7723592293110705685;
	shr.u64 	%rd10664, %rd10663, 31;
	xor.b64  	%rd10665, %rd10664, %rd10663;
	mov.u32 	%r3587, %ctaid.x;
	mov.u32 	%r3588, %ntid.x;
	mov.u32 	%r3589, %tid.x;
	mad.lo.s32 	%r3590, %r3587, %r3588, %r3589;
	cvta.to.global.u64 	%rd10666, %rd10697;
	mul.wide.u32 	%rd10667, %r3590, 16;
	add.s64 	%rd10668, %rd10666, %rd10667;
	st.global.u64 	[%rd10668], %rd10665;
	add.s32 	%r3591, %r3590, 1;
	cvt.u64.u32 	%rd10669, %r3591;
	st.global.u64 	[%rd10668+8], %rd10669;
	add.s64 	%rd10670, %rd10665, -7046029254386353131;
	shr.u64 	%rd10671, %rd10670, 30;
	xor.b64  	%rd10672, %rd10671, %rd10670;
	mul.lo.s64 	%rd10673, %rd10672, -4658895280553007687;
	shr.u64 	%rd10674, %rd10673, 27;
	xor.b64  	%rd10675, %rd10674, %rd10673;
	mul.lo.s64 	%rd10676, %rd10675, -7723592293110705685;
	shr.u64 	%rd10677, %rd10676, 31;
	xor.b64  	%rd10678, %rd10677, %rd10676;
	add.s64 	%rd10679, %rd10678, -7046029254386353131;
	shr.u64 	%rd10680, %rd10679, 30;
	xor.b64  	%rd10681, %rd10680, %rd10679;
	mul.lo.s64 	%rd10682, %rd10681, -4658895280553007687;
	shr.u64 	%rd10683, %rd10682, 27;
	xor.b64  	%rd10684, %rd10683, %rd10682;
	mul.lo.s64 	%rd10685, %rd10684, -7723592293110705685;
	shr.u64 	%rd10686, %rd10685, 31;
	xor.b64  	%rd10687, %rd10686, %rd10685;
	rem.u64 	%rd10688, %rd10678, %rd10699;
	cvta.to.global.u64 	%rd6, %rd10698;
	shr.u64 	%rd10689, %rd10688, 3;
	and.b64  	%rd10690, %rd10689, 2305843009213693948;
	add.s64 	%rd10691, %rd6, %rd10690;
	cvt.u32.u64 	%r3592, %rd10688;
	and.b32  	%r3593, %r3592, 31;
	mov.b32 	%r3594, 1;
	shl.b32 	%r3595, %r3594, %r3593;
	atom.global.or.b32 	%r3596, [%rd10691], %r3595;
	add.s64 	%rd7, %rd10687, %rd10678;
	or.b64  	%rd10692, %rd7, %rd10699;
	and.b64  	%rd10693, %rd10692, -4294967296;
	setp.ne.s64 	%p729, %rd10693, 0;
	@%p729 bra 	$L__BB0_645;
	ld.param.u64 	%rd10701, [generate_trap_table_kernel_bigint_param_3];
	cvt.u32.u64 	%r3597, %rd10701;
	cvt.u32.u64 	%r3598, %rd7;
	rem.u32 	%r3599, %r3598, %r3597;
	cvt.u64.u32 	%rd10703, %r3599;
	bra.uni 	$L__BB0_646;
$L__BB0_645:
	ld.param.u64 	%rd10700, [generate_trap_table_kernel_bigint_param_3];
	rem.u64 	%rd10703, %rd7, %rd10700;
$L__BB0_646:
	shr.u64 	%rd10694, %rd10703, 3;
	and.b64  	%rd10695, %rd10694, 2305843009213693948;
	add.s64 	%rd10696, %rd6, %rd10695;
	cvt.u32.u64 	%r3600, %rd10703;
	and.b32  	%r3601, %r3600, 31;
	mov.b32 	%r3602, 1;
	shl.b32 	%r3603, %r3602, %r3601;
	atom.global.or.b32 	%r3604, [%rd10696], %r3603;
$L__BB0_647:
	ret;

}
	// .globl	precompute_G_table_kernel
.visible .entry precompute_G_table_kernel()
{
	.reg .pred 	%p<182>;
	.reg .b16 	%rs<9>;
	.reg .b32 	%r<1994>;
	.reg .b64 	%rd<2786>;

	mov.u32 	%r777, %tid.x;
	setp.ne.s32 	%p1, %r777, 0;
	@%p1 bra 	$L__BB1_183;
	ld.const.u32 	%r1993, [const_G_jacobian];
	ld.const.u32 	%r1992, [const_G_jacobian+4];
	ld.const.u32 	%r1991, [const_G_jacobian+8];
	ld.const.u32 	%r1990, [const_G_jacobian+12];
	ld.const.u32 	%r1989, [const_G_jacobian+16];
	ld.const.u32 	%r1988, [const_G_jacobian+20];
	ld.const.u32 	%r1987, [const_G_jacobian+24];
	ld.const.u32 	%r1986, [const_G_jacobian+28];
	ld.const.u32 	%r1544, [const_G_jacobian+32];
	ld.const.u32 	%r1543, [const_G_jacobian+36];
	ld.const.u32 	%r1542, [const_G_jacobian+40];
	ld.const.u32 	%r1541, [const_G_jacobian+44];
	ld.const.u32 	%r1540, [const_G_jacobian+48];
	ld.const.u32 	%r1539, [const_G_jacobian+52];
	ld.const.u32 	%r1538, [const_G_jacobian+56];
	ld.const.u32 	%r1537, [const_G_jacobian+60];
	ld.const.u32 	%r1977, [const_G_jacobian+64];
	ld.const.u32 	%r1976, [const_G_jacobian+68];
	ld.const.u32 	%r1975, [const_G_jacobian+72];
	ld.const.u32 	%r1974, [const_G_jacobian+76];
	ld.const.u32 	%r1973, [const_G_jacobian+80];
	ld.const.u32 	%r1972, [const_G_jacobian+84];
	ld.const.u32 	%r1971, [const_G_jacobian+88];
	ld.const.u32 	%r1970, [const_G_jacobian+92];
	ld.const.u8 	%rs7, [const_G_jacobian+96];
	st.global.u32 	[const_G_table], %r1993;
	mov.u64 	%rd4, const_G_table;
	st.global.u32 	[const_G_table+4], %r1992;
	st.global.u32 	[const_G_table+8], %r1991;
	st.global.u32 	[const_G_table+12], %r1990;
	st.global.u32 	[const_G_table+16], %r1989;
	st.global.u32 	[const_G_table+20], %r1988;
	st.global.u32 	[const_G_table+24], %r1987;
	st.global.u32 	[const_G_table+28], %r1986;
	st.global.u32 	[const_G_table+32], %r1544;
	st.global.u32 	[const_G_table+36], %r1543;
	st.global.u32 	[const_G_table+40], %r1542;
	st.global.u32 	[const_G_table+44], %r1541;
	st.global.u32 	[const_G_table+48], %r1540;
	st.global.u32 	[const_G_table+52], %r1539;
	st.global.u32 	[const_G_table+56], %r1538;
	st.global.u32 	[const_G_table+60], %r1537;
	st.global.u32 	[const_G_table+64], %r1977;
	st.global.u32 	[const_G_table+68], %r1976;
	st.global.u32 	[const_G_table+72], %r1975;
	st.global.u32 	[const_G_table+76], %r1974;
	st.global.u32 	[const_G_table+80], %r1973;
	st.global.u32 	[const_G_table+84], %r1972;
	st.global.u32 	[const_G_table+88], %r1971;
	st.global.u32 	[const_G_table+92], %r1970;
	st.global.u8 	[const_G_table+96], %rs7;
	ld.const.u32 	%r1560, [const_p];
	ld.const.u32 	%r1561, [const_p+4];
	ld.const.u32 	%r1562, [const_p+8];
	ld.const.u32 	%r1563, [const_p+12];
	ld.const.u32 	%r1564, [const_p+16];
	ld.const.u32 	%r1565, [const_p+20];
	add.s64 	%rd2785, %rd4, 196;
	mov.b32 	%r1507, 0;
	ld.const.u32 	%r1566, [const_p+24];
$L__BB1_2:
	and.b16  	%rs5, %rs7, 255;
	setp.ne.s16 	%p2, %rs5, 0;
	mov.b16 	%rs7, 1;
	mov.u32 	%r1978, %r1537;
	mov.u32 	%r1979, %r1538;
	mov.u32 	%r1980, %r1539;
	mov.u32 	%r1981, %r1540;
	mov.u32 	%r1982, %r1541;
	mov.u32 	%r1983, %r1542;
	mov.u32 	%r1984, %r1543;
	mov.u32 	%r1985, %r1544;
	@%p2 bra 	$L__BB1_182;
	ld.const.u32 	%r78, [const_p+24];
	ld.const.u32 	%r79, [const_p+20];
	ld.const.u32 	%r80, [const_p+16];
	ld.const.u32 	%r81, [const_p+12];
	ld.const.u32 	%r82, [const_p+8];
	ld.const.u32 	%r83, [const_p+4];
	ld.const.u32 	%r84, [const_p];
	mul.wide.u32 	%rd5, %r1544, %r1544;
	cvt.u32.u64 	%r779, %rd5;
	shr.u64 	%rd6, %rd5, 32;
	mul.wide.u32 	%rd7, %r1543, %r1544;
	add.s64 	%rd8, %rd6, %rd7;
	shr.u64 	%rd9, %rd8, 32;
	mul.wide.u32 	%rd10, %r1542, %r1544;
	add.s64 	%rd11, %rd9, %rd10;
	shr.u64 	%rd12, %rd11, 32;
	mul.wide.u32 	%rd13, %r1541, %r1544;
	add.s64 	%rd14, %rd12, %rd13;
	shr.u64 	%rd15, %rd14, 32;
	mul.wide.u32 	%rd16, %r1540, %r1544;
	add.s64 	%rd17, %rd15, %rd16;
	shr.u64 	%rd18, %rd17, 32;
	mul.wide.u32 	%rd19, %r1539, %r1544;
	add.s64 	%rd20, %rd18, %rd19;
	shr.u64 	%rd21, %rd20, 32;
	mul.wide.u32 	%rd22, %r1538, %r1544;
	add.s64 	%rd23, %rd21, %rd22;
	shr.u64 	%rd24, %rd23, 32;
	mul.wide.u32 	%rd25, %r1537, %r1544;
	add.s64 	%rd26, %rd24, %rd25;
	shr.u64 	%rd27, %rd26, 32;
	and.b64  	%rd28, %rd8, 4294967295;
	add.s64 	%rd29, %rd7, %rd28;
	shr.u64 	%rd30, %rd29, 32;
	and.b64  	%rd31, %rd11, 4294967295;
	mul.wide.u32 	%rd32, %r1543, %r1543;
	add.s64 	%rd33, %rd30, %rd31;
	add.s64 	%rd34, %rd33, %rd32;
	shr.u64 	%rd35, %rd34, 32;
	and.b64  	%rd36, %rd14, 4294967295;
	mul.wide.u32 	%rd37, %r1542, %r1543;
	add.s64 	%rd38, %rd35, %rd36;
	add.s64 	%rd39, %rd38, %rd37;
	shr.u64 	%rd40, %rd39, 32;
	and.b64  	%rd41, %rd17, 4294967295;
	mul.wide.u32 	%rd42, %r1541, %r1543;
	add.s64 	%rd43, %rd40, %rd41;
	add.s64 	%rd44, %rd43, %rd42;
	shr.u64 	%rd45, %rd44, 32;
	and.b64  	%rd46, %rd20, 4294967295;
	mul.wide.u32 	%rd47, %r1540, %r1543;
	add.s64 	%rd48, %rd45, %rd46;
	add.s64 	%rd49, %rd48, %rd47;
	shr.u64 	%rd50, %rd49, 32;
	and.b64  	%rd51, %rd23, 4294967295;
	mul.wide.u32 	%rd52, %r1539, %r1543;
	add.s64 	%rd53, %rd50, %rd51;
	add.s64 	%rd54, %rd53, %rd52;
	shr.u64 	%rd55, %rd54, 32;
	and.b64  	%rd56, %rd26, 4294967295;
	mul.wide.u32 	%rd57, %r1538, %r1543;
	add.s64 	%rd58, %rd55, %rd56;
	add.s64 	%rd59, %rd58, %rd57;
	shr.u64 	%rd60, %rd59, 32;
	mul.wide.u32 	%rd61, %r1537, %r1543;
	add.s64 	%rd62, %rd60, %rd27;
	add.s64 	%rd63, %rd62, %rd61;
	shr.u64 	%rd64, %rd63, 32;
	and.b64  	%rd65, %rd34, 4294967295;
	add.s64 	%rd66, %rd10, %rd65;
	shr.u64 	%rd67, %rd66, 32;
	and.b64  	%rd68, %rd39, 4294967295;
	add.s64 	%rd69, %rd67, %rd68;
	add.s64 	%rd70, %rd69, %rd37;
	shr.u64 	%rd71, %rd70, 32;
	and.b64  	%rd72, %rd44, 4294967295;
	mul.wide.u32 	%rd73, %r1542, %r1542;
	add.s64 	%rd74, %rd71, %rd72;
	add.s64 	%rd75, %rd74, %rd73;
	shr.u64 	%rd76, %rd75, 32;
	and.b64  	%rd77, %rd49, 4294967295;
	mul.wide.u32 	%rd78, %r1541, %r1542;
	add.s64 	%rd79, %rd76, %rd77;
	add.s64 	%rd80, %rd79, %rd78;
	shr.u64 	%rd81, %rd80, 32;
	and.b64  	%rd82, %rd54, 4294967295;
	mul.wide.u32 	%rd83, %r1540, %r1542;
	add.s64 	%rd84, %rd81, %rd82;
	add.s64 	%rd85, %rd84, %rd83;
	shr.u64 	%rd86, %rd85, 32;
	and.b64  	%rd87, %rd59, 4294967295;
	mul.wide.u32 	%rd88, %r1539, %r1542;
	add.s64 	%rd89, %rd86, %rd87;
	add.s64 	%rd90, %rd89, %rd88;
	shr.u64 	%rd91, %rd90, 32;
	and.b64  	%rd92, %rd63, 4294967295;
	mul.wide.u32 	%rd93, %r1538, %r1542;
	add.s64 	%rd94, %rd91, %rd92;
	add.s64 	%rd95, %rd94, %rd93;
	shr.u64 	%rd96, %rd95, 32;
	mul.wide.u32 	%rd97, %r1537, %r1542;
	add.s64 	%rd98, %rd96, %rd64;
	add.s64 	%rd99, %rd98, %rd97;
	shr.u64 	%rd100, %rd99, 32;
	and.b64  	%rd101, %rd70, 4294967295;
	add.s64 	%rd102, %rd13, %rd101;
	shr.u64 	%rd103, %rd102, 32;
	and.b64  	%rd104, %rd75, 4294967295;
	add.s64 	%rd105, %rd103, %rd104;
	add.s64 	%rd106, %rd105, %rd42;
	shr.u64 	%rd107, %rd106, 32;
	and.b64  	%rd108, %rd80, 4294967295;
	add.s64 	%rd109, %rd107, %rd108;
	add.s64 	%rd110, %rd109, %rd78;
	shr.u64 	%rd111, %rd110, 32;
	and.b64  	%rd112, %rd85, 4294967295;
	mul.wide.u32 	%rd113, %r1541, %r1541;
	add.s64 	%rd114, %rd111, %rd112;
	add.s64 	%rd115, %rd114, %rd113;
	shr.u64 	%rd116, %rd115, 32;
	and.b64  	%rd117, %rd90, 4294967295;
	mul.wide.u32 	%rd118, %r1540, %r1541;
	add.s64 	%rd119, %rd116, %rd117;
	add.s64 	%rd120, %rd119, %rd118;
	shr.u64 	%rd121, %rd120, 32;
	and.b64  	%rd122, %rd95, 4294967295;
	mul.wide.u32 	%rd123, %r1539, %r1541;
	add.s64 	%rd124, %rd121, %rd122;
	add.s64 	%rd125, %rd124, %rd123;
	shr.u64 	%rd126, %rd125, 32;
	and.b64  	%rd127, %rd99, 4294967295;
	mul.wide.u32 	%rd128, %r1538, %r1541;
	add.s64 	%rd129, %rd126, %rd127;
	add.s64 	%rd130, %rd129, %rd128;
	shr.u64 	%rd131, %rd130, 32;
	mul.wide.u32 	%rd132, %r1537, %r1541;
	add.s64 	%rd133, %rd131, %rd100;
	add.s64 	%rd134, %rd133, %rd132;
	shr.u64 	%rd135, %rd134, 32;
	and.b64  	%rd136, %rd106, 4294967295;
	add.s64 	%rd137, %rd16, %rd136;
	shr.u64 	%rd138, %rd137, 32;
	and.b64  	%rd139, %rd110, 4294967295;
	add.s64 	%rd140, %rd138, %rd139;
	add.s64 	%rd141, %rd140, %rd47;
	shr.u64 	%rd142, %rd141, 32;
	and.b64  	%rd143, %rd115, 4294967295;
	add.s64 	%rd144, %rd142, %rd143;
	add.s64 	%rd145, %rd144, %rd83;
	shr.u64 	%rd146, %rd145, 32;
	and.b64  	%rd147, %rd120, 4294967295;
	add.s64 	%rd148, %rd146, %rd147;
	add.s64 	%rd149, %rd148, %rd118;
	shr.u64 	%rd150, %rd149, 32;
	and.b64  	%rd151, %rd125, 4294967295;
	mul.wide.u32 	%rd152, %r1540, %r1540;
	add.s64 	%rd153, %rd150, %rd151;
	add.s64 	%rd154, %rd153, %rd152;
	shr.u64 	%rd155, %rd154, 32;
	and.b64  	%rd156, %rd130, 4294967295;
	mul.wide.u32 	%rd157, %r1539, %r1540;
	add.s64 	%rd158, %rd155, %rd156;
	add.s64 	%rd159, %rd158, %rd157;
	shr.u64 	%rd160, %rd159, 32;
	and.b64  	%rd161, %rd134, 4294967295;
	mul.wide.u32 	%rd162, %r1538, %r1540;
	add.s64 	%rd163, %rd160, %rd161;
	add.s64 	%rd164, %rd163, %rd162;
	shr.u64 	%rd165, %rd164, 32;
	mul.wide.u32 	%rd166, %r1537, %r1540;
	add.s64 	%rd167, %rd165, %rd135;
	add.s64 	%rd168, %rd167, %rd166;
	shr.u64 	%rd169, %rd168, 32;
	and.b64  	%rd170, %rd141, 4294967295;
	add.s64 	%rd171, %rd19, %rd170;
	shr.u64 	%rd172, %rd171, 32;
	and.b64  	%rd173, %rd145, 4294967295;
	add.s64 	%rd174, %rd172, %rd173;
	add.s64 	%rd175, %rd174, %rd52;
	shr.u64 	%rd176, %rd175, 32;
	and.b64  	%rd177, %rd149, 4294967295;
	add.s64 	%rd178, %rd176, %rd177;
	add.s64 	%rd179, %rd178, %rd88;
	shr.u64 	%rd180, %rd179, 32;
	and.b64  	%rd181, %rd154, 4294967295;
	add.s64 	%rd182, %rd180, %rd181;
	add.s64 	%rd183, %rd182, %rd123;
	shr.u64 	%rd184, %rd183, 32;
	and.b64  	%rd185, %rd159, 4294967295;
	add.s64 	%rd186, %rd184, %rd185;
	add.s64 	%rd187, %rd186, %rd157;
	shr.u64 	%rd188, %rd187, 32;
	and.b64  	%rd189, %rd164, 4294967295;
	mul.wide.u32 	%rd190, %r1539, %r1539;
	add.s64 	%rd191, %rd188, %rd189;
	add.s64 	%rd192, %rd191, %rd190;
	shr.u64 	%rd193, %rd192, 32;
	and.b64  	%rd194, %rd168, 4294967295;
	mul.wide.u32 	%rd195, %r1538, %r1539;
	add.s64 	%rd196, %rd193, %rd194;
	add.s64 	%rd197, %rd196, %rd195;
	shr.u64 	%rd198, %rd197, 32;
	mul.wide.u32 	%rd199, %r1537, %r1539;
	add.s64 	%rd200, %rd198, %rd169;
	add.s64 	%rd201, %rd200, %rd199;
	shr.u64 	%rd202, %rd201, 32;
	and.b64  	%rd203, %rd175, 4294967295;
	add.s64 	%rd204, %rd22, %rd203;
	shr.u64 	%rd205, %rd204, 32;
	and.b64  	%rd206, %rd179, 4294967295;
	add.s64 	%rd207, %rd205, %rd206;
	add.s64 	%rd208, %rd207, %rd57;
	shr.u64 	%rd209, %rd208, 32;
	and.b64  	%rd210, %rd183, 4294967295;
	add.s64 	%rd211, %rd209, %rd210;
	add.s64 	%rd212, %rd211, %rd93;
	shr.u64 	%rd213, %rd212, 32;
	and.b64  	%rd214, %rd187, 4294967295;
	add.s64 	%rd215, %rd213, %rd214;
	add.s64 	%rd216, %rd215, %rd128;
	shr.u64 	%rd217, %rd216, 32;
	and.b64  	%rd218, %rd192, 4294967295;
	add.s64 	%rd219, %rd217, %rd218;
	add.s64 	%rd220, %rd219, %rd162;
	shr.u64 	%rd221, %rd220, 32;
	and.b64  	%rd222, %rd197, 4294967295;
	add.s64 	%rd223, %rd221, %rd222;
	add.s64 	%rd224, %rd223, %rd195;
	shr.u64 	%rd225, %rd224, 32;
	and.b64  	%rd226, %rd201, 4294967295;
	mul.wide.u32 	%rd227, %r1538, %r1538;
	add.s64 	%rd228, %rd225, %rd226;
	add.s64 	%rd229, %rd228, %rd227;
	shr.u64 	%rd230, %rd229, 32;
	mul.wide.u32 	%rd231, %r1537, %r1538;
	add.s64 	%rd232, %rd230, %rd202;
	add.s64 	%rd233, %rd232, %rd231;
	shr.u64 	%rd234, %rd233, 32;
	and.b64  	%rd235, %rd208, 4294967295;
	add.s64 	%rd236, %rd25, %rd235;
	shr.u64 	%rd237, %rd236, 32;
	and.b64  	%rd238, %rd212, 4294967295;
	add.s64 	%rd239, %rd237, %rd238;
	add.s64 	%rd240, %rd239, %rd61;
	shr.u64 	%rd241, %rd240, 32;
	and.b64  	%rd242, %rd216, 4294967295;
	add.s64 	%rd243, %rd241, %rd242;
	add.s64 	%rd244, %rd243, %rd97;
	shr.u64 	%rd245, %rd244, 32;
	and.b64  	%rd246, %rd220, 4294967295;
	add.s64 	%rd247, %rd245, %rd246;
	add.s64 	%rd248, %rd247, %rd132;
	shr.u64 	%rd249, %rd248, 32;
	and.b64  	%rd250, %rd224, 4294967295;
	add.s64 	%rd251, %rd249, %rd250;
	add.s64 	%rd252, %rd251, %rd166;
	shr.u64 	%rd253, %rd252, 32;
	and.b64  	%rd254, %rd229, 4294967295;
	add.s64 	%rd255, %rd253, %rd254;
	add.s64 	%rd256, %rd255, %rd199;
	shr.u64 	%rd257, %rd256, 32;
	and.b64  	%rd258, %rd233, 4294967295;
	add.s64 	%rd259, %rd257, %rd258;
	add.s64 	%rd260, %rd259, %rd231;
	shr.u64 	%rd261, %rd260, 32;
	mul.wide.u32 	%rd262, %r1537, %r1537;
	add.s64 	%rd263, %rd261, %rd234;
	add.s64 	%rd264, %rd263, %rd262;
	shr.u64 	%rd265, %rd264, 32;
	and.b64  	%rd266, %rd240, 4294967295;
	mul.lo.s64 	%rd267, %rd266, 977;
	cvt.u32.u64 	%r780, %rd267;
	shr.u64 	%rd268, %rd267, 32;
	and.b64  	%rd269, %rd244, 4294967295;
	mad.lo.s64 	%rd270, %rd269, 977, %rd268;
	shr.u64 	%rd271, %rd270, 32;
	and.b64  	%rd272, %rd248, 4294967295;
	mad.lo.s64 	%rd273, %rd272, 977, %rd271;
	shr.u64 	%rd274, %rd273, 32;
	and.b64  	%rd275, %rd252, 4294967295;
	mad.lo.s64 	%rd276, %rd275, 977, %rd274;
	shr.u64 	%rd277, %rd276, 32;
	and.b64  	%rd278, %rd256, 4294967295;
	mad.lo.s64 	%rd279, %rd278, 977, %rd277;
	shr.u64 	%rd280, %rd279, 32;
	and.b64  	%rd281, %rd260, 4294967295;
	mad.lo.s64 	%rd282, %rd281, 977, %rd280;
	shr.u64 	%rd283, %rd282, 32;
	and.b64  	%rd284, %rd264, 4294967295;
	mad.lo.s64 	%rd285, %rd284, 977, %rd283;
	shr.u64 	%rd286, %rd285, 32;
	add.s32 	%r1574, %r779, %r780;
	setp.lt.u32 	%p3, %r1574, %r779;
	selp.u64 	%rd287, 1, 0, %p3;
	and.b64  	%rd288, %rd29, 4294967295;
	and.b64  	%rd289, %rd270, 4294967295;
	add.s64 	%rd290, %rd288, %rd287;
	add.s64 	%rd291, %rd290, %rd289;
	shr.u64 	%rd292, %rd291, 32;
	and.b64  	%rd293, %rd66, 4294967295;
	and.b64  	%rd294, %rd273, 4294967295;
	add.s64 	%rd295, %rd292, %rd293;
	add.s64 	%rd296, %rd295, %rd294;
	shr.u64 	%rd297, %rd296, 32;
	and.b64  	%rd298, %rd102, 4294967295;
	and.b64  	%rd299, %rd276, 4294967295;
	add.s64 	%rd300, %rd297, %rd298;
	add.s64 	%rd301, %rd300, %rd299;
	shr.u64 	%rd302, %rd301, 32;
	and.b64  	%rd303, %rd137, 4294967295;
	and.b64  	%rd304, %rd279, 4294967295;
	add.s64 	%rd305, %rd302, %rd303;
	add.s64 	%rd306, %rd305, %rd304;
	shr.u64 	%rd307, %rd306, 32;
	and.b64  	%rd308, %rd171, 4294967295;
	and.b64  	%rd309, %rd282, 4294967295;
	add.s64 	%rd310, %rd307, %rd308;
	add.s64 	%rd311, %rd310, %rd309;
	shr.u64 	%rd312, %rd311, 32;
	and.b64  	%rd313, %rd204, 4294967295;
	and.b64  	%rd314, %rd285, 4294967295;
	add.s64 	%rd315, %rd312, %rd313;
	add.s64 	%rd316, %rd315, %rd314;
	shr.u64 	%rd317, %rd316, 32;
	and.b64  	%rd318, %rd291, 4294967295;
	add.s64 	%rd319, %rd318, %rd266;
	cvt.u32.u64 	%r1573, %rd319;
	shr.u64 	%rd320, %rd319, 32;
	and.b64  	%rd321, %rd296, 4294967295;
	add.s64 	%rd322, %rd320, %rd321;
	add.s64 	%rd323, %rd322, %rd269;
	cvt.u32.u64 	%r1572, %rd323;
	shr.u64 	%rd324, %rd323, 32;
	and.b64  	%rd325, %rd301, 4294967295;
	add.s64 	%rd326, %rd324, %rd325;
	add.s64 	%rd327, %rd326, %rd272;
	cvt.u32.u64 	%r1571, %rd327;
	shr.u64 	%rd328, %rd327, 32;
	and.b64  	%rd329, %rd306, 4294967295;
	add.s64 	%rd330, %rd328, %rd329;
	add.s64 	%rd331, %rd330, %rd275;
	cvt.u32.u64 	%r1570, %rd331;
	shr.u64 	%rd332, %rd331, 32;
	and.b64  	%rd333, %rd311, 4294967295;
	add.s64 	%rd334, %rd332, %rd333;
	add.s64 	%rd335, %rd334, %rd278;
	cvt.u32.u64 	%r1569, %rd335;
	shr.u64 	%rd336, %rd335, 32;
	and.b64  	%rd337, %rd316, 4294967295;
	add.s64 	%rd338, %rd336, %rd337;
	add.s64 	%rd339, %rd338, %rd281;
	cvt.u32.u64 	%r1568, %rd339;
	shr.u64 	%rd340, %rd339, 32;
	cvt.u32.u64 	%r781, %rd340;
	cvt.u32.u64 	%r782, %rd317;
	cvt.u32.u64 	%r783, %rd236;
	add.s32 	%r784, %r782, %r783;
	cvt.u32.u64 	%r785, %rd286;
	cvt.u32.u64 	%r786, %rd265;
	mov.b64 	%rd341, 977;
	cvt.u32.u64 	%r787, %rd341;
	mad.lo.s32 	%r788, %r786, %r787, %r785;
	add.s32 	%r789, %r784, %r788;
	add.s32 	%r790, %r781, %r789;
	cvt.u32.u64 	%r791, %rd264;
	add.s32 	%r1567, %r790, %r791;
	ld.const.u32 	%r93, [const_p+28];
	setp.lt.u32 	%p4, %r93, %r1567;
	@%p4 bra 	$L__BB1_19;
	setp.gt.u32 	%p5, %r93, %r1567;
	@%p5 bra 	$L__BB1_20;
	setp.lt.u32 	%p6, %r1566, %r1568;
	@%p6 bra 	$L__BB1_19;
	setp.gt.u32 	%p7, %r1566, %r1568;
	@%p7 bra 	$L__BB1_20;
	setp.lt.u32 	%p8, %r1565, %r1569;
	@%p8 bra 	$L__BB1_19;
	setp.gt.u32 	%p9, %r1565, %r1569;
	@%p9 bra 	$L__BB1_20;
	setp.lt.u32 	%p10, %r1564, %r1570;
	@%p10 bra 	$L__BB1_19;
	setp.gt.u32 	%p11, %r1564, %r1570;
	@%p11 bra 	$L__BB1_20;
	setp.lt.u32 	%p12, %r1563, %r1571;
	@%p12 bra 	$L__BB1_19;
	setp.gt.u32 	%p13, %r1563, %r1571;
	@%p13 bra 	$L__BB1_20;
	setp.lt.u32 	%p14, %r1562, %r1572;
	@%p14 bra 	$L__BB1_19;
	setp.gt.u32 	%p15, %r1562, %r1572;
	@%p15 bra 	$L__BB1_20;
	setp.lt.u32 	%p16, %r1561, %r1573;
	@%p16 bra 	$L__BB1_19;
	setp.gt.u32 	%p17, %r1561, %r1573;
	@%p17 bra 	$L__BB1_20;
	setp.gt.u32 	%p18, %r1574, %r1560;
	@%p18 bra 	$L__BB1_19;
	setp.lt.u32 	%p19, %r1574, %r1560;
	@%p19 bra 	$L__BB1_20;
$L__BB1_19:
	// begin inline asm
	sub.cc.u32 %r1574, %r1574, %r84; 
	subc.cc.u32 %r1573, %r1573, %r83; 
	subc.cc.u32 %r1572, %r1572, %r82; 
	subc.cc.u32 %r1571, %r1571, %r81; 
	subc.cc.u32 %r1570, %r1570, %r80; 
	subc.cc.u32 %r1569, %r1569, %r79; 
	subc.cc.u32 %r1568, %r1568, %r78; 
	subc.u32    %r1567, %r1567, %r93; 
	
	// end inline asm
$L__BB1_20:
	mul.wide.u32 	%rd342, %r1574, %r1993;
	cvt.u32.u64 	%r816, %rd342;
	shr.u64 	%rd343, %rd342, 32;
	mul.wide.u32 	%rd344, %r1573, %r1993;
	add.s64 	%rd345, %rd343, %rd344;
	shr.u64 	%rd346, %rd345, 32;
	mul.wide.u32 	%rd347, %r1572, %r1993;
	add.s64 	%rd348, %rd346, %rd347;
	shr.u64 	%rd349, %rd348, 32;
	mul.wide.u32 	%rd350, %r1571, %r1993;
	add.s64 	%rd351, %rd349, %rd350;
	shr.u64 	%rd352, %rd351, 32;
	mul.wide.u32 	%rd353, %r1570, %r1993;
	add.s64 	%rd354, %rd352, %rd353;
	shr.u64 	%rd355, %rd354, 32;
	mul.wide.u32 	%rd356, %r1569, %r1993;
	add.s64 	%rd357, %rd355, %rd356;
	shr.u64 	%rd358, %rd357, 32;
	mul.wide.u32 	%rd359, %r1568, %r1993;
	add.s64 	%rd360, %rd358, %rd359;
	shr.u64 	%rd361, %rd360, 32;
	mul.wide.u32 	%rd362, %r1567, %r1993;
	add.s64 	%rd363, %rd361, %rd362;
	shr.u64 	%rd364, %rd363, 32;
	and.b64  	%rd365, %rd345, 4294967295;
	mul.wide.u32 	%rd366, %r1574, %r1992;
	add.s64 	%rd367, %rd366, %rd365;
	shr.u64 	%rd368, %rd367, 32;
	and.b64  	%rd369, %rd348, 4294967295;
	mul.wide.u32 	%rd370, %r1573, %r1992;
	add.s64 	%rd371, %rd368, %rd369;
	add.s64 	%rd372, %rd371, %rd370;
	shr.u64 	%rd373, %rd372, 32;
	and.b64  	%rd374, %rd351, 4294967295;
	mul.wide.u32 	%rd375, %r1572, %r1992;
	add.s64 	%rd376, %rd373, %rd374;
	add.s64 	%rd377, %rd376, %rd375;
	shr.u64 	%rd378, %rd377, 32;
	and.b64  	%rd379, %rd354, 4294967295;
	mul.wide.u32 	%rd380, %r1571, %r1992;
	add.s64 	%rd381, %rd378, %rd379;
	add.s64 	%rd382, %rd381, %rd380;
	shr.u64 	%rd383, %rd382, 32;
	and.b64  	%rd384, %rd357, 4294967295;
	mul.wide.u32 	%rd385, %r1570, %r1992;
	add.s64 	%rd386, %rd383, %rd384;
	add.s64 	%rd387, %rd386, %rd385;
	shr.u64 	%rd388, %rd387, 32;
	and.b64  	%rd389, %rd360, 4294967295;
	mul.wide.u32 	%rd390, %r1569, %r1992;
	add.s64 	%rd391, %rd388, %rd389;
	add.s64 	%rd392, %rd391, %rd390;
	shr.u64 	%rd393, %rd392, 32;
	and.b64  	%rd394, %rd363, 4294967295;
	mul.wide.u32 	%rd395, %r1568, %r1992;
	add.s64 	%rd396, %rd393, %rd394;
	add.s64 	%rd397, %rd396, %rd395;
	shr.u64 	%rd398, %rd397, 32;
	mul.wide.u32 	%rd399, %r1567, %r1992;
	add.s64 	%rd400, %rd398, %rd364;
	add.s64 	%rd401, %rd400, %rd399;
	shr.u64 	%rd402, %rd401, 32;
	and.b64  	%rd403, %rd372, 4294967295;
	mul.wide.u32 	%rd404, %r1574, %r1991;
	add.s64 	%rd405, %rd404, %rd403;
	shr.u64 	%rd406, %rd405, 32;
	and.b64  	%rd407, %rd377, 4294967295;
	mul.wide.u32 	%rd408, %r1573, %r1991;
	add.s64 	%rd409, %rd406, %rd407;
	add.s64 	%rd410, %rd409, %rd408;
	shr.u64 	%rd411, %rd410, 32;
	and.b64  	%rd412, %rd382, 4294967295;
	mul.wide.u32 	%rd413, %r1572, %r1991;
	add.s64 	%rd414, %rd411, %rd412;
	add.s64 	%rd415, %rd414, %rd413;
	shr.u64 	%rd416, %rd415, 32;
	and.b64  	%rd417, %rd387, 4294967295;
	mul.wide.u32 	%rd418, %r1571, %r1991;
	add.s64 	%rd419, %rd416, %rd417;
	add.s64 	%rd420, %rd419, %rd418;
	shr.u64 	%rd421, %rd420, 32;
	and.b64  	%rd422, %rd392, 4294967295;
	mul.wide.u32 	%rd423, %r1570, %r1991;
	add.s64 	%rd424, %rd421, %rd422;
	add.s64 	%rd425, %rd424, %rd423;
	shr.u64 	%rd426, %rd425, 32;
	and.b64  	%rd427, %rd397, 4294967295;
	mul.wide.u32 	%rd428, %r1569, %r1991;
	add.s64 	%rd429, %rd426, %rd427;
	add.s64 	%rd430, %rd429, %rd428;
	shr.u64 	%rd431, %rd430, 32;
	and.b64  	%rd432, %rd401, 4294967295;
	mul.wide.u32 	%rd433, %r1568, %r1991;
	add.s64 	%rd434, %rd431, %rd432;
	add.s64 	%rd435, %rd434, %rd433;
	shr.u64 	%rd436, %rd435, 32;
	mul.wide.u32 	%rd437, %r1567, %r1991;
	add.s64 	%rd438, %rd436, %rd402;
	add.s64 	%rd439, %rd438, %rd437;
	shr.u64 	%rd440, %rd439, 32;
	and.b64  	%rd441, %rd410, 4294967295;
	mul.wide.u32 	%rd442, %r1574, %r1990;
	add.s64 	%rd443, %rd442, %rd441;
	shr.u64 	%rd444, %rd443, 32;
	and.b64  	%rd445, %rd415, 4294967295;
	mul.wide.u32 	%rd446, %r1573, %r1990;
	add.s64 	%rd447, %rd444, %rd445;
	add.s64 	%rd448, %rd447, %rd446;
	shr.u64 	%rd449, %rd448, 32;
	and.b64  	%rd450, %rd420, 4294967295;
	mul.wide.u32 	%rd451, %r1572, %r1990;
	add.s64 	%rd452, %rd449, %rd450;
	add.s64 	%rd453, %rd452, %rd451;
	shr.u64 	%rd454, %rd453, 32;
	and.b64  	%rd455, %rd425, 4294967295;
	mul.wide.u32 	%rd456, %r1571, %r1990;
	add.s64 	%rd457, %rd454, %rd455;
	add.s64 	%rd458, %rd457, %rd456;
	shr.u64 	%rd459, %rd458, 32;
	and.b64  	%rd460, %rd430, 4294967295;
	mul.wide.u32 	%rd461, %r1570, %r1990;
	add.s64 	%rd462, %rd459, %rd460;
	add.s64 	%rd463, %rd462, %rd461;
	shr.u64 	%rd464, %rd463, 32;
	and.b64  	%rd465, %rd435, 4294967295;
	mul.wide.u32 	%rd466, %r1569, %r1990;
	add.s64 	%rd467, %rd464, %rd465;
	add.s64 	%rd468, %rd467, %rd466;
	shr.u64 	%rd469, %rd468, 32;
	and.b64  	%rd470, %rd439, 4294967295;
	mul.wide.u32 	%rd471, %r1568, %r1990;
	add.s64 	%rd472, %rd469, %rd470;
	add.s64 	%rd473, %rd472, %rd471;
	shr.u64 	%rd474, %rd473, 32;
	mul.wide.u32 	%rd475, %r1567, %r1990;
	add.s64 	%rd476, %rd474, %rd440;
	add.s64 	%rd477, %rd476, %rd475;
	shr.u64 	%rd478, %rd477, 32;
	and.b64  	%rd479, %rd448, 4294967295;
	mul.wide.u32 	%rd480, %r1574, %r1989;
	add.s64 	%rd481, %rd480, %rd479;
	shr.u64 	%rd482, %rd481, 32;
	and.b64  	%rd483, %rd453, 4294967295;
	mul.wide.u32 	%rd484, %r1573, %r1989;
	add.s64 	%rd485, %rd482, %rd483;
	add.s64 	%rd486, %rd485, %rd484;
	shr.u64 	%rd487, %rd486, 32;
	and.b64  	%rd488, %rd458, 4294967295;
	mul.wide.u32 	%rd489, %r1572, %r1989;
	add.s64 	%rd490, %rd487, %rd488;
	add.s64 	%rd491, %rd490, %rd489;
	shr.u64 	%rd492, %rd491, 32;
	and.b64  	%rd493, %rd463, 4294967295;
	mul.wide.u32 	%rd494, %r1571, %r1989;
	add.s64 	%rd495, %rd492, %rd493;
	add.s64 	%rd496, %rd495, %rd494;
	shr.u64 	%rd497, %rd496, 32;
	and.b64  	%rd498, %rd468, 4294967295;
	mul.wide.u32 	%rd499, %r1570, %r1989;
	add.s64 	%rd500, %rd497, %rd498;
	add.s64 	%rd501, %rd500, %rd499;
	shr.u64 	%rd502, %rd501, 32;
	and.b64  	%rd503, %rd473, 4294967295;
	mul.wide.u32 	%rd504, %r1569, %r1989;
	add.s64 	%rd505, %rd502, %rd503;
	add.s64 	%rd506, %rd505, %rd504;
	shr.u64 	%rd507, %rd506, 32;
	and.b64  	%rd508, %rd477, 4294967295;
	mul.wide.u32 	%rd509, %r1568, %r1989;
	add.s64 	%rd510, %rd507, %rd508;
	add.s64 	%rd511, %rd510, %rd509;
	shr.u64 	%rd512, %rd511, 32;
	mul.wide.u32 	%rd513, %r1567, %r1989;
	add.s64 	%rd514, %rd512, %rd478;
	add.s64 	%rd515, %rd514, %rd513;
	shr.u64 	%rd516, %rd515, 32;
	and.b64  	%rd517, %rd486, 4294967295;
	mul.wide.u32 	%rd518, %r1574, %r1988;
	add.s64 	%rd519, %rd518, %rd517;
	shr.u64 	%rd520, %rd519, 32;
	and.b64  	%rd521, %rd491, 4294967295;
	mul.wide.u32 	%rd522, %r1573, %r1988;
	add.s64 	%rd523, %rd520, %rd521;
	add.s64 	%rd524, %rd523, %rd522;
	shr.u64 	%rd525, %rd524, 32;
	and.b64  	%rd526, %rd496, 4294967295;
	mul.wide.u32 	%rd527, %r1572, %r1988;
	add.s64 	%rd528, %rd525, %rd526;
	add.s64 	%rd529, %rd528, %rd527;
	shr.u64 	%rd530, %rd529, 32;
	and.b64  	%rd531, %rd501, 4294967295;
	mul.wide.u32 	%rd532, %r1571, %r1988;
	add.s64 	%rd533, %rd530, %rd531;
	add.s64 	%rd534, %rd533, %rd532;
	shr.u64 	%rd535, %rd534, 32;
	and.b64  	%rd536, %rd506, 4294967295;
	mul.wide.u32 	%rd537, %r1570, %r1988;
	add.s64 	%rd538, %rd535, %rd536;
	add.s64 	%rd539, %rd538, %rd537;
	shr.u64 	%rd540, %rd539, 32;
	and.b64  	%rd541, %rd511, 4294967295;
	mul.wide.u32 	%rd542, %r1569, %r1988;
	add.s64 	%rd543, %rd540, %rd541;
	add.s64 	%rd544, %rd543, %rd542;
	shr.u64 	%rd545, %rd544, 32;
	and.b64  	%rd546, %rd515, 4294967295;
	mul.wide.u32 	%rd547, %r1568, %r1988;
	add.s64 	%rd548, %rd545, %rd546;
	add.s64 	%rd549, %rd548, %rd547;
	shr.u64 	%rd550, %rd549, 32;
	mul.wide.u32 	%rd551, %r1567, %r1988;
	add.s64 	%rd552, %rd550, %rd516;
	add.s64 	%rd553, %rd552, %rd551;
	shr.u64 	%rd554, %rd553, 32;
	and.b64  	%rd555, %rd524, 4294967295;
	mul.wide.u32 	%rd556, %r1574, %r1987;
	add.s64 	%rd557, %rd556, %rd555;
	shr.u64 	%rd558, %rd557, 32;
	and.b64  	%rd559, %rd529, 4294967295;
	mul.wide.u32 	%rd560, %r1573, %r1987;
	add.s64 	%rd561, %rd558, %rd559;
	add.s64 	%rd562, %rd561, %rd560;
	shr.u64 	%rd563, %rd562, 32;
	and.b64  	%rd564, %rd534, 4294967295;
	mul.wide.u32 	%rd565, %r1572, %r1987;
	add.s64 	%rd566, %rd563, %rd564;
	add.s64 	%rd567, %rd566, %rd565;
	shr.u64 	%rd568, %rd567, 32;
	and.b64  	%rd569, %rd539, 4294967295;
	mul.wide.u32 	%rd570, %r1571, %r1987;
	add.s64 	%rd571, %rd568, %rd569;
	add.s64 	%rd572, %rd571, %rd570;
	shr.u64 	%rd573, %rd572, 32;
	and.b64  	%rd574, %rd544, 4294967295;
	mul.wide.u32 	%rd575, %r1570, %r1987;
	add.s64 	%rd576, %rd573, %rd574;
	add.s64 	%rd577, %rd576, %rd575;
	shr.u64 	%rd578, %rd577, 32;
	and.b64  	%rd579, %rd549, 4294967295;
	mul.wide.u32 	%rd580, %r1569, %r1987;
	add.s64 	%rd581, %rd578, %rd579;
	add.s64 	%rd582, %rd581, %rd580;
	shr.u64 	%rd583, %rd582, 32;
	and.b64  	%rd584, %rd553, 4294967295;
	mul.wide.u32 	%rd585, %r1568, %r1987;
	add.s64 	%rd586, %rd583, %rd584;
	add.s64 	%rd587, %rd586, %rd585;
	shr.u64 	%rd588, %rd587, 32;
	mul.wide.u32 	%rd589, %r1567, %r1987;
	add.s64 	%rd590, %rd588, %rd554;
	add.s64 	%rd591, %rd590, %rd589;
	shr.u64 	%rd592, %rd591, 32;
	and.b64  	%rd593, %rd562, 4294967295;
	mul.wide.u32 	%rd594, %r1574, %r1986;
	add.s64 	%rd595, %rd594, %rd593;
	shr.u64 	%rd596, %rd595, 32;
	and.b64  	%rd597, %rd567, 4294967295;
	mul.wide.u32 	%rd598, %r1573, %r1986;
	add.s64 	%rd599, %rd596, %rd597;
	add.s64 	%rd600, %rd599, %rd598;
	shr.u64 	%rd601, %rd600, 32;
	and.b64  	%rd602, %rd572, 4294967295;
	mul.wide.u32 	%rd603, %r1572, %r1986;
	add.s64 	%rd604, %rd601, %rd602;
	add.s64 	%rd605, %rd604, %rd603;
	shr.u64 	%rd606, %rd605, 32;
	and.b64  	%rd607, %rd577, 4294967295;
	mul.wide.u32 	%rd608, %r1571, %r1986;
	add.s64 	%rd609, %rd606, %rd607;
	add.s64 	%rd610, %rd609, %rd608;
	shr.u64 	%rd611, %rd610, 32;
	and.b64  	%rd612, %rd582, 4294967295;
	mul.wide.u32 	%rd613, %r1570, %r1986;
	add.s64 	%rd614, %rd611, %rd612;
	add.s64 	%rd615, %rd614, %rd613;
	shr.u64 	%rd616, %rd615, 32;
	and.b64  	%rd617, %rd587, 4294967295;
	mul.wide.u32 	%rd618, %r1569, %r1986;
	add.s64 	%rd619, %rd616, %rd617;
	add.s64 	%rd620, %rd619, %rd618;
	shr.u64 	%rd621, %rd620, 32;
	and.b64  	%rd622, %rd591, 4294967295;
	mul.wide.u32 	%rd623, %r1568, %r1986;
	add.s64 	%rd624, %rd621, %rd622;
	add.s64 	%rd625, %rd624, %rd623;
	shr.u64 	%rd626, %rd625, 32;
	mul.wide.u32 	%rd627, %r1567, %r1986;
	add.s64 	%rd628, %rd626, %rd592;
	add.s64 	%rd629, %rd628, %rd627;
	shr.u64 	%rd630, %rd629, 32;
	and.b64  	%rd631, %rd600, 4294967295;
	mul.lo.s64 	%rd632, %rd631, 977;
	cvt.u32.u64 	%r817, %rd632;
	shr.u64 	%rd633, %rd632, 32;
	and.b64  	%rd634, %rd605, 4294967295;
	mad.lo.s64 	%rd635, %rd634, 977, %rd633;
	shr.u64 	%rd636, %rd635, 32;
	and.b64  	%rd637, %rd610, 4294967295;
	mad.lo.s64 	%rd638, %rd637, 977, %rd636;
	shr.u64 	%rd639, %rd638, 32;
	and.b64  	%rd640, %rd615, 4294967295;
	mad.lo.s64 	%rd641, %rd640, 977, %rd639;
	shr.u64 	%rd642, %rd641, 32;
	and.b64  	%rd643, %rd620, 4294967295;
	mad.lo.s64 	%rd644, %rd643, 977, %rd642;
	shr.u64 	%rd645, %rd644, 32;
	and.b64  	%rd646, %rd625, 4294967295;
	mad.lo.s64 	%rd647, %rd646, 977, %rd645;
	shr.u64 	%rd648, %rd647, 32;
	and.b64  	%rd649, %rd629, 4294967295;
	mad.lo.s64 	%rd650, %rd649, 977, %rd648;
	shr.u64 	%rd651, %rd650, 32;
	add.s32 	%r1617, %r816, %r817;
	setp.lt.u32 	%p20, %r1617, %r816;
	selp.u64 	%rd652, 1, 0, %p20;
	and.b64  	%rd653, %rd367, 4294967295;
	and.b64  	%rd654, %rd635, 4294967295;
	add.s64 	%rd655, %rd653, %rd652;
	add.s64 	%rd656, %rd655, %rd654;
	shr.u64 	%rd657, %rd656, 32;
	and.b64  	%rd658, %rd405, 4294967295;
	and.b64  	%rd659, %rd638, 4294967295;
	add.s64 	%rd660, %rd657, %rd658;
	add.s64 	%rd661, %rd660, %rd659;
	shr.u64 	%rd662, %rd661, 32;
	and.b64  	%rd663, %rd443, 4294967295;
	and.b64  	%rd664, %rd641, 4294967295;
	add.s64 	%rd665, %rd662, %rd663;
	add.s64 	%rd666, %rd665, %rd664;
	shr.u64 	%rd667, %rd666, 32;
	and.b64  	%rd668, %rd481, 4294967295;
	and.b64  	%rd669, %rd644, 4294967295;
	add.s64 	%rd670, %rd667, %rd668;
	add.s64 	%rd671, %rd670, %rd669;
	shr.u64 	%rd672, %rd671, 32;
	and.b64  	%rd673, %rd519, 4294967295;
	and.b64  	%rd674, %rd647, 4294967295;
	add.s64 	%rd675, %rd672, %rd673;
	add.s64 	%rd676, %rd675, %rd674;
	shr.u64 	%rd677, %rd676, 32;
	and.b64  	%rd678, %rd557, 4294967295;
	and.b64  	%rd679, %rd650, 4294967295;
	add.s64 	%rd680, %rd677, %rd678;
	add.s64 	%rd681, %rd680, %rd679;
	shr.u64 	%rd682, %rd681, 32;
	and.b64  	%rd683, %rd656, 4294967295;
	add.s64 	%rd684, %rd683, %rd631;
	cvt.u32.u64 	%r1618, %rd684;
	shr.u64 	%rd685, %rd684, 32;
	and.b64  	%rd686, %rd661, 4294967295;
	add.s64 	%rd687, %rd685, %rd686;
	add.s64 	%rd688, %rd687, %rd634;
	cvt.u32.u64 	%r1619, %rd688;
	shr.u64 	%rd689, %rd688, 32;
	and.b64  	%rd690, %rd666, 4294967295;
	add.s64 	%rd691, %rd689, %rd690;
	add.s64 	%rd692, %rd691, %rd637;
	cvt.u32.u64 	%r1620, %rd692;
	shr.u64 	%rd693, %rd692, 32;
	and.b64  	%rd694, %rd671, 4294967295;
	add.s64 	%rd695, %rd693, %rd694;
	add.s64 	%rd696, %rd695, %rd640;
	cvt.u32.u64 	%r1621, %rd696;
	shr.u64 	%rd697, %rd696, 32;
	and.b64  	%rd698, %rd676, 4294967295;
	add.s64 	%rd699, %rd697, %rd698;
	add.s64 	%rd700, %rd699, %rd643;
	cvt.u32.u64 	%r1622, %rd700;
	shr.u64 	%rd701, %rd700, 32;
	and.b64  	%rd702, %rd681, 4294967295;
	add.s64 	%rd703, %rd701, %rd702;
	add.s64 	%rd704, %rd703, %rd646;
	cvt.u32.u64 	%r1623, %rd704;
	shr.u64 	%rd705, %rd704, 32;
	cvt.u32.u64 	%r818, %rd705;
	cvt.u32.u64 	%r819, %rd682;
	cvt.u32.u64 	%r820, %rd595;
	add.s32 	%r821, %r819, %r820;
	cvt.u32.u64 	%r822, %rd651;
	cvt.u32.u64 	%r823, %rd630;
	mov.b64 	%rd706, 977;
	cvt.u32.u64 	%r824, %rd706;
	mad.lo.s32 	%r825, %r823, %r824, %r822;
	add.s32 	%r826, %r821, %r825;
	add.s32 	%r827, %r818, %r826;
	cvt.u32.u64 	%r828, %rd629;
	add.s32 	%r1624, %r827, %r828;
	setp.lt.u32 	%p21, %r93, %r1624;
	@%p21 bra 	$L__BB1_36;
	setp.gt.u32 	%p22, %r93, %r1624;
	@%p22 bra 	$L__BB1_37;
	setp.lt.u32 	%p23, %r1566, %r1623;
	@%p23 bra 	$L__BB1_36;
	setp.gt.u32 	%p24, %r78, %r1623;
	mov.u32 	%r1566, %r78;
	@%p24 bra 	$L__BB1_37;
	setp.lt.u32 	%p25, %r1565, %r1622;
	mov.u32 	%r1566, %r78;
	@%p25 bra 	$L__BB1_36;
	setp.gt.u32 	%p26, %r79, %r1622;
	mov.u32 	%r1565, %r79;
	mov.u32 	%r1566, %r78;
	@%p26 bra 	$L__BB1_37;
	setp.lt.u32 	%p27, %r1564, %r1621;
	mov.u32 	%r1565, %r79;
	mov.u32 	%r1566, %r78;
	@%p27 bra 	$L__BB1_36;
	setp.gt.u32 	%p28, %r80, %r1621;
	mov.u32 	%r1564, %r80;
	mov.u32 	%r1565, %r79;
	mov.u32 	%r1566, %r78;
	@%p28 bra 	$L__BB1_37;
	setp.lt.u32 	%p29, %r1563, %r1620;
	mov.u32 	%r1564, %r80;
	mov.u32 	%r1565, %r79;
	mov.u32 	%r1566, %r78;
	@%p29 bra 	$L__BB1_36;
	setp.gt.u32 	%p30, %r81, %r1620;
	mov.u32 	%r1563, %r81;
	mov.u32 	%r1564, %r80;
	mov.u32 	%r1565, %r79;
	mov.u32 	%r1566, %r78;
	@%p30 bra 	$L__BB1_37;
	setp.lt.u32 	%p31, %r1562, %r1619;
	mov.u32 	%r1563, %r81;
	mov.u32 	%r1564, %r80;
	mov.u32 	%r1565, %r79;
	mov.u32 	%r1566, %r78;
	@%p31 bra 	$L__BB1_36;
	setp.gt.u32 	%p32, %r82, %r1619;
	mov.u32 	%r1562, %r82;
	mov.u32 	%r1563, %r81;
	mov.u32 	%r1564, %r80;
	mov.u32 	%r1565, %r79;
	mov.u32 	%r1566, %r78;
	@%p32 bra 	$L__BB1_37;
	setp.lt.u32 	%p33, %r1561, %r1618;
	mov.u32 	%r1562, %r82;
	mov.u32 	%r1563, %r81;
	mov.u32 	%r1564, %r80;
	mov.u32 	%r1565, %r79;
	mov.u32 	%r1566, %r78;
	@%p33 bra 	$L__BB1_36;
	setp.gt.u32 	%p34, %r83, %r1618;
	mov.u32 	%r1561, %r83;
	mov.u32 	%r1562, %r82;
	mov.u32 	%r1563, %r81;
	mov.u32 	%r1564, %r80;
	mov.u32 	%r1565, %r79;
	mov.u32 	%r1566, %r78;
	@%p34 bra 	$L__BB1_37;
	setp.gt.u32 	%p35, %r1617, %r1560;
	mov.u32 	%r1561, %r83;
	mov.u32 	%r1562, %r82;
	mov.u32 	%r1563, %r81;
	mov.u32 	%r1564, %r80;
	mov.u32 	%r1565, %r79;
	mov.u32 	%r1566, %r78;
	@%p35 bra 	$L__BB1_36;
	setp.lt.u32 	%p36, %r1617, %r84;
	mov.u32 	%r1560, %r84;
	mov.u32 	%r1561, %r83;
	mov.u32 	%r1562, %r82;
	mov.u32 	%r1563, %r81;
	mov.u32 	%r1564, %r80;
	mov.u32 	%r1565, %r79;
	mov.u32 	%r1566, %r78;
	@%p36 bra 	$L__BB1_37;
$L__BB1_36:
	// begin inline asm
	sub.cc.u32 %r1617, %r1617, %r84; 
	subc.cc.u32 %r1618, %r1618, %r83; 
	subc.cc.u32 %r1619, %r1619, %r82; 
	subc.cc.u32 %r1620, %r1620, %r81; 
	subc.cc.u32 %r1621, %r1621, %r80; 
	subc.cc.u32 %r1622, %r1622, %r79; 
	subc.cc.u32 %r1623, %r1623, %r78; 
	subc.u32    %r1624, %r1624, %r93; 
	
	// end inline asm
$L__BB1_37:
	ld.const.u32 	%r190, [const_p+24];
	ld.const.u32 	%r191, [const_p+20];
	ld.const.u32 	%r192, [const_p+16];
	ld.const.u32 	%r193, [const_p+12];
	ld.const.u32 	%r194, [const_p+8];
	ld.const.u32 	%r195, [const_p+4];
	ld.const.u32 	%r196, [const_p];
	mul.wide.u32 	%rd707, %r1617, %r1617;
	cvt.u32.u64 	%r853, %rd707;
	shr.u64 	%rd708, %rd707, 32;
	mul.wide.u32 	%rd709, %r1618, %r1617;
	add.s64 	%rd710, %rd708, %rd709;
	shr.u64 	%rd711, %rd710, 32;
	mul.wide.u32 	%rd712, %r1619, %r1617;
	add.s64 	%rd713, %rd711, %rd712;
	shr.u64 	%rd714, %rd713, 32;
	mul.wide.u32 	%rd715, %r1620, %r1617;
	add.s64 	%rd716, %rd714, %rd715;
	shr.u64 	%rd717, %rd716, 32;
	mul.wide.u32 	%rd718, %r1621, %r1617;
	add.s64 	%rd719, %rd717, %rd718;
	shr.u64 	%rd720, %rd719, 32;
	mul.wide.u32 	%rd721, %r1622, %r1617;
	add.s64 	%rd722, %rd720, %rd721;
	shr.u64 	%rd723, %rd722, 32;
	mul.wide.u32 	%rd724, %r1623, %r1617;
	add.s64 	%rd725, %rd723, %rd724;
	shr.u64 	%rd726, %rd725, 32;
	mul.wide.u32 	%rd727, %r1624, %r1617;
	add.s64 	%rd728, %rd726, %rd727;
	shr.u64 	%rd729, %rd728, 32;
	and.b64  	%rd730, %rd710, 4294967295;
	add.s64 	%rd731, %rd709, %rd730;
	shr.u64 	%rd732, %rd731, 32;
	and.b64  	%rd733, %rd713, 4294967295;
	mul.wide.u32 	%rd734, %r1618, %r1618;
	add.s64 	%rd735, %rd732, %rd733;
	add.s64 	%rd736, %rd735, %rd734;
	shr.u64 	%rd737, %rd736, 32;
	and.b64  	%rd738, %rd716, 4294967295;
	mul.wide.u32 	%rd739, %r1619, %r1618;
	add.s64 	%rd740, %rd737, %rd738;
	add.s64 	%rd741, %rd740, %rd739;
	shr.u64 	%rd742, %rd741, 32;
	and.b64  	%rd743, %rd719, 4294967295;
	mul.wide.u32 	%rd744, %r1620, %r1618;
	add.s64 	%rd745, %rd742, %rd743;
	add.s64 	%rd746, %rd745, %rd744;
	shr.u64 	%rd747, %rd746, 32;
	and.b64  	%rd748, %rd722, 4294967295;
	mul.wide.u32 	%rd749, %r1621, %r1618;
	add.s64 	%rd750, %rd747, %rd748;
	add.s64 	%rd751, %rd750, %rd749;
	shr.u64 	%rd752, %rd751, 32;
	and.b64  	%rd753, %rd725, 4294967295;
	mul.wide.u32 	%rd754, %r1622, %r1618;
	add.s64 	%rd755, %rd752, %rd753;
	add.s64 	%rd756, %rd755, %rd754;
	shr.u64 	%rd757, %rd756, 32;
	and.b64  	%rd758, %rd728, 4294967295;
	mul.wide.u32 	%rd759, %r1623, %r1618;
	add.s64 	%rd760, %rd757, %rd758;
	add.s64 	%rd761, %rd760, %rd759;
	shr.u64 	%rd762, %rd761, 32;
	mul.wide.u32 	%rd763, %r1624, %r1618;
	add.s64 	%rd764, %rd762, %rd729;
	add.s64 	%rd765, %rd764, %rd763;
	shr.u64 	%rd766, %rd765, 32;
	and.b64  	%rd767, %rd736, 4294967295;
	add.s64 	%rd768, %rd712, %rd767;
	shr.u64 	%rd769, %rd768, 32;
	and.b64  	%rd770, %rd741, 4294967295;
	add.s64 	%rd771, %rd769, %rd770;
	add.s64 	%rd772, %rd771, %rd739;
	shr.u64 	%rd773, %rd772, 32;
	and.b64  	%rd774, %rd746, 4294967295;
	mul.wide.u32 	%rd775, %r1619, %r1619;
	add.s64 	%rd776, %rd773, %rd774;
	add.s64 	%rd777, %rd776, %rd775;
	shr.u64 	%rd778, %rd777, 32;
	and.b64  	%rd779, %rd751, 4294967295;
	mul.wide.u32 	%rd780, %r1620, %r1619;
	add.s64 	%rd781, %rd778, %rd779;
	add.s64 	%rd782, %rd781, %rd780;
	shr.u64 	%rd783, %rd782, 32;
	and.b64  	%rd784, %rd756, 4294967295;
	mul.wide.u32 	%rd785, %r1621, %r1619;
	add.s64 	%rd786, %rd783, %rd784;
	add.s64 	%rd787, %rd786, %rd785;
	shr.u64 	%rd788, %rd787, 32;
	and.b64  	%rd789, %rd761, 4294967295;
	mul.wide.u32 	%rd790, %r1622, %r1619;
	add.s64 	%rd791, %rd788, %rd789;
	add.s64 	%rd792, %rd791, %rd790;
	shr.u64 	%rd793, %rd792, 32;
	and.b64  	%rd794, %rd765, 4294967295;
	mul.wide.u32 	%rd795, %r1623, %r1619;
	add.s64 	%rd796, %rd793, %rd794;
	add.s64 	%rd797, %rd796, %rd795;
	shr.u64 	%rd798, %rd797, 32;
	mul.wide.u32 	%rd799, %r1624, %r1619;
	add.s64 	%rd800, %rd798, %rd766;
	add.s64 	%rd801, %rd800, %rd799;
	shr.u64 	%rd802, %rd801, 32;
	and.b64  	%rd803, %rd772, 4294967295;
	add.s64 	%rd804, %rd715, %rd803;
	shr.u64 	%rd805, %rd804, 32;
	and.b64  	%rd806, %rd777, 4294967295;
	add.s64 	%rd807, %rd805, %rd806;
	add.s64 	%rd808, %rd807, %rd744;
	shr.u64 	%rd809, %rd808, 32;
	and.b64  	%rd810, %rd782, 4294967295;
	add.s64 	%rd811, %rd809, %rd810;
	add.s64 	%rd812, %rd811, %rd780;
	shr.u64 	%rd813, %rd812, 32;
	and.b64  	%rd814, %rd787, 4294967295;
	mul.wide.u32 	%rd815, %r1620, %r1620;
	add.s64 	%rd816, %rd813, %rd814;
	add.s64 	%rd817, %rd816, %rd815;
	shr.u64 	%rd818, %rd817, 32;
	and.b64  	%rd819, %rd792, 4294967295;
	mul.wide.u32 	%rd820, %r1621, %r1620;
	add.s64 	%rd821, %rd818, %rd819;
	add.s64 	%rd822, %rd821, %rd820;
	shr.u64 	%rd823, %rd822, 32;
	and.b64  	%rd824, %rd797, 4294967295;
	mul.wide.u32 	%rd825, %r1622, %r1620;
	add.s64 	%rd826, %rd823, %rd824;
	add.s64 	%rd827, %rd826, %rd825;
	shr.u64 	%rd828, %rd827, 32;
	and.b64  	%rd829, %rd801, 4294967295;
	mul.wide.u32 	%rd830, %r1623, %r1620;
	add.s64 	%rd831, %rd828, %rd829;
	add.s64 	%rd832, %rd831, %rd830;
	shr.u64 	%rd833, %rd832, 32;
	mul.wide.u32 	%rd834, %r1624, %r1620;
	add.s64 	%rd835, %rd833, %rd802;
	add.s64 	%rd836, %rd835, %rd834;
	shr.u64 	%rd837, %rd836, 32;
	and.b64  	%rd838, %rd808, 4294967295;
	add.s64 	%rd839, %rd718, %rd838;
	shr.u64 	%rd840, %rd839, 32;
	and.b64  	%rd841, %rd812, 4294967295;
	add.s64 	%rd842, %rd840, %rd841;
	add.s64 	%rd843, %rd842, %rd749;
	shr.u64 	%rd844, %rd843, 32;
	and.b64  	%rd845, %rd817, 4294967295;
	add.s64 	%rd846, %rd844, %rd845;
	add.s64 	%rd847, %rd846, %rd785;
	shr.u64 	%rd848, %rd847, 32;
	and.b64  	%rd849, %rd822, 4294967295;
	add.s64 	%rd850, %rd848, %rd849;
	add.s64 	%rd851, %rd850, %rd820;
	shr.u64 	%rd852, %rd851, 32;
	and.b64  	%rd853, %rd827, 4294967295;
	mul.wide.u32 	%rd854, %r1621, %r1621;
	add.s64 	%rd855, %rd852, %rd853;
	add.s64 	%rd856, %rd855, %rd854;
	shr.u64 	%rd857, %rd856, 32;
	and.b64  	%rd858, %rd832, 4294967295;
	mul.wide.u32 	%rd859, %r1622, %r1621;
	add.s64 	%rd860, %rd857, %rd858;
	add.s64 	%rd861, %rd860, %rd859;
	shr.u64 	%rd862, %rd861, 32;
	and.b64  	%rd863, %rd836, 4294967295;
	mul.wide.u32 	%rd864, %r1623, %r1621;
	add.s64 	%rd865, %rd862, %rd863;
	add.s64 	%rd866, %rd865, %rd864;
	shr.u64 	%rd867, %rd866, 32;
	mul.wide.u32 	%rd868, %r1624, %r1621;
	add.s64 	%rd869, %rd867, %rd837;
	add.s64 	%rd870, %rd869, %rd868;
	shr.u64 	%rd871, %rd870, 32;
	and.b64  	%rd872, %rd843, 4294967295;
	add.s64 	%rd873, %rd721, %rd872;
	shr.u64 	%rd874, %rd873, 32;
	and.b64  	%rd875, %rd847, 4294967295;
	add.s64 	%rd876, %rd874, %rd875;
	add.s64 	%rd877, %rd876, %rd754;
	shr.u64 	%rd878, %rd877, 32;
	and.b64  	%rd879, %rd851, 4294967295;
	add.s64 	%rd880, %rd878, %rd879;
	add.s64 	%rd881, %rd880, %rd790;
	shr.u64 	%rd882, %rd881, 32;
	and.b64  	%rd883, %rd856, 4294967295;
	add.s64 	%rd884, %rd882, %rd883;
	add.s64 	%rd885, %rd884, %rd825;
	shr.u64 	%rd886, %rd885, 32;
	and.b64  	%rd887, %rd861, 4294967295;
	add.s64 	%rd888, %rd886, %rd887;
	add.s64 	%rd889, %rd888, %rd859;
	shr.u64 	%rd890, %rd889, 32;
	and.b64  	%rd891, %rd866, 4294967295;
	mul.wide.u32 	%rd892, %r1622, %r1622;
	add.s64 	%rd893, %rd890, %rd891;
	add.s64 	%rd894, %rd893, %rd892;
	shr.u64 	%rd895, %rd894, 32;
	and.b64  	%rd896, %rd870, 4294967295;
	mul.wide.u32 	%rd897, %r1623, %r1622;
	add.s64 	%rd898, %rd895, %rd896;
	add.s64 	%rd899, %rd898, %rd897;
	shr.u64 	%rd900, %rd899, 32;
	mul.wide.u32 	%rd901, %r1624, %r1622;
	add.s64 	%rd902, %rd900, %rd871;
	add.s64 	%rd903, %rd902, %rd901;
	shr.u64 	%rd904, %rd903, 32;
	and.b64  	%rd905, %rd877, 4294967295;
	add.s64 	%rd906, %rd724, %rd905;
	shr.u64 	%rd907, %rd906, 32;
	and.b64  	%rd908, %rd881, 4294967295;
	add.s64 	%rd909, %rd907, %rd908;
	add.s64 	%rd910, %rd909, %rd759;
	shr.u64 	%rd911, %rd910, 32;
	and.b64  	%rd912, %rd885, 4294967295;
	add.s64 	%rd913, %rd911, %rd912;
	add.s64 	%rd914, %rd913, %rd795;
	shr.u64 	%rd915, %rd914, 32;
	and.b64  	%rd916, %rd889, 4294967295;
	add.s64 	%rd917, %rd915, %rd916;
	add.s64 	%rd918, %rd917, %rd830;
	shr.u64 	%rd919, %rd918, 32;
	and.b64  	%rd920, %rd894, 4294967295;
	add.s64 	%rd921, %rd919, %rd920;
	add.s64 	%rd922, %rd921, %rd864;
	shr.u64 	%rd923, %rd922, 32;
	and.b64  	%rd924, %rd899, 4294967295;
	add.s64 	%rd925, %rd923, %rd924;
	add.s64 	%rd926, %rd925, %rd897;
	shr.u64 	%rd927, %rd926, 32;
	and.b64  	%rd928, %rd903, 4294967295;
	mul.wide.u32 	%rd929, %r1623, %r1623;
	add.s64 	%rd930, %rd927, %rd928;
	add.s64 	%rd931, %rd930, %rd929;
	shr.u64 	%rd932, %rd931, 32;
	mul.wide.u32 	%rd933, %r1624, %r1623;
	add.s64 	%rd934, %rd932, %rd904;
	add.s64 	%rd935, %rd934, %rd933;
	shr.u64 	%rd936, %rd935, 32;
	and.b64  	%rd937, %rd910, 4294967295;
	add.s64 	%rd938, %rd727, %rd937;
	shr.u64 	%rd939, %rd938, 32;
	and.b64  	%rd940, %rd914, 4294967295;
	add.s64 	%rd941, %rd939, %rd940;
	add.s64 	%rd942, %rd941, %rd763;
	shr.u64 	%rd943, %rd942, 32;
	and.b64  	%rd944, %rd918, 4294967295;
	add.s64 	%rd945, %rd943, %rd944;
	add.s64 	%rd946, %rd945, %rd799;
	shr.u64 	%rd947, %rd946, 32;
	and.b64  	%rd948, %rd922, 4294967295;
	add.s64 	%rd949, %rd947, %rd948;
	add.s64 	%rd950, %rd949, %rd834;
	shr.u64 	%rd951, %rd950, 32;
	and.b64  	%rd952, %rd926, 4294967295;
	add.s64 	%rd953, %rd951, %rd952;
	add.s64 	%rd954, %rd953, %rd868;
	shr.u64 	%rd955, %rd954, 32;
	and.b64  	%rd956, %rd931, 4294967295;
	add.s64 	%rd957, %rd955, %rd956;
	add.s64 	%rd958, %rd957, %rd901;
	shr.u64 	%rd959, %rd958, 32;
	and.b64  	%rd960, %rd935, 4294967295;
	add.s64 	%rd961, %rd959, %rd960;
	add.s64 	%rd962, %rd961, %rd933;
	shr.u64 	%rd963, %rd962, 32;
	mul.wide.u32 	%rd964, %r1624, %r1624;
	add.s64 	%rd965, %rd963, %rd936;
	add.s64 	%rd966, %rd965, %rd964;
	shr.u64 	%rd967, %rd966, 32;
	and.b64  	%rd968, %rd942, 4294967295;
	mul.lo.s64 	%rd969, %rd968, 977;
	cvt.u32.u64 	%r854, %rd969;
	shr.u64 	%rd970, %rd969, 32;
	and.b64  	%rd971, %rd946, 4294967295;
	mad.lo.s64 	%rd972, %rd971, 977, %rd970;
	shr.u64 	%rd973, %rd972, 32;
	and.b64  	%rd974, %rd950, 4294967295;
	mad.lo.s64 	%rd975, %rd974, 977, %rd973;
	shr.u64 	%rd976, %rd975, 32;
	and.b64  	%rd977, %rd954, 4294967295;
	mad.lo.s64 	%rd978, %rd977, 977, %rd976;
	shr.u64 	%rd979, %rd978, 32;
	and.b64  	%rd980, %rd958, 4294967295;
	mad.lo.s64 	%rd981, %rd980, 977, %rd979;
	shr.u64 	%rd982, %rd981, 32;
	and.b64  	%rd983, %rd962, 4294967295;
	mad.lo.s64 	%rd984, %rd983, 977, %rd982;
	shr.u64 	%rd985, %rd984, 32;
	and.b64  	%rd986, %rd966, 4294967295;
	mad.lo.s64 	%rd987, %rd986, 977, %rd985;
	shr.u64 	%rd988, %rd987, 32;
	add.s32 	%r1667, %r853, %r854;
	setp.lt.u32 	%p37, %r1667, %r853;
	selp.u64 	%rd989, 1, 0, %p37;
	and.b64  	%rd990, %rd731, 4294967295;
	and.b64  	%rd991, %rd972, 4294967295;
	add.s64 	%rd992, %rd990, %rd989;
	add.s64 	%rd993, %rd992, %rd991;
	shr.u64 	%rd994, %rd993, 32;
	and.b64  	%rd995, %rd768, 4294967295;
	and.b64  	%rd996, %rd975, 4294967295;
	add.s64 	%rd997, %rd994, %rd995;
	add.s64 	%rd998, %rd997, %rd996;
	shr.u64 	%rd999, %rd998, 32;
	and.b64  	%rd1000, %rd804, 4294967295;
	and.b64  	%rd1001, %rd978, 4294967295;
	add.s64 	%rd1002, %rd999, %rd1000;
	add.s64 	%rd1003, %rd1002, %rd1001;
	shr.u64 	%rd1004, %rd1003, 32;
	and.b64  	%rd1005, %rd839, 4294967295;
	and.b64  	%rd1006, %rd981, 4294967295;
	add.s64 	%rd1007, %rd1004, %rd1005;
	add.s64 	%rd1008, %rd1007, %rd1006;
	shr.u64 	%rd1009, %rd1008, 32;
	and.b64  	%rd1010, %rd873, 4294967295;
	and.b64  	%rd1011, %rd984, 4294967295;
	add.s64 	%rd1012, %rd1009, %rd1010;
	add.s64 	%rd1013, %rd1012, %rd1011;
	shr.u64 	%rd1014, %rd1013, 32;
	and.b64  	%rd1015, %rd906, 4294967295;
	and.b64  	%rd1016, %rd987, 4294967295;
	add.s64 	%rd1017, %rd1014, %rd1015;
	add.s64 	%rd1018, %rd1017, %rd1016;
	shr.u64 	%rd1019, %rd1018, 32;
	and.b64  	%rd1020, %rd993, 4294967295;
	add.s64 	%rd1021, %rd1020, %rd968;
	cvt.u32.u64 	%r1668, %rd1021;
	shr.u64 	%rd1022, %rd1021, 32;
	and.b64  	%rd1023, %rd998, 4294967295;
	add.s64 	%rd1024, %rd1022, %rd1023;
	add.s64 	%rd1025, %rd1024, %rd971;
	cvt.u32.u64 	%r1669, %rd1025;
	shr.u64 	%rd1026, %rd1025, 32;
	and.b64  	%rd1027, %rd1003, 4294967295;
	add.s64 	%rd1028, %rd1026, %rd1027;
	add.s64 	%rd1029, %rd1028, %rd974;
	cvt.u32.u64 	%r1670, %rd1029;
	shr.u64 	%rd1030, %rd1029, 32;
	and.b64  	%rd1031, %rd1008, 4294967295;
	add.s64 	%rd1032, %rd1030, %rd1031;
	add.s64 	%rd1033, %rd1032, %rd977;
	cvt.u32.u64 	%r1671, %rd1033;
	shr.u64 	%rd1034, %rd1033, 32;
	and.b64  	%rd1035, %rd1013, 4294967295;
	add.s64 	%rd1036, %rd1034, %rd1035;
	add.s64 	%rd1037, %rd1036, %rd980;
	cvt.u32.u64 	%r1672, %rd1037;
	shr.u64 	%rd1038, %rd1037, 32;
	and.b64  	%rd1039, %rd1018, 4294967295;
	add.s64 	%rd1040, %rd1038, %rd1039;
	add.s64 	%rd1041, %rd1040, %rd983;
	cvt.u32.u64 	%r1673, %rd1041;
	shr.u64 	%rd1042, %rd1041, 32;
	cvt.u32.u64 	%r855, %rd1042;
	cvt.u32.u64 	%r856, %rd1019;
	cvt.u32.u64 	%r857, %rd938;
	add.s32 	%r858, %r856, %r857;
	cvt.u32.u64 	%r859, %rd988;
	cvt.u32.u64 	%r860, %rd967;
	mov.b64 	%rd1043, 977;
	cvt.u32.u64 	%r861, %rd1043;
	mad.lo.s32 	%r862, %r860, %r861, %r859;
	add.s32 	%r863, %r858, %r862;
	add.s32 	%r864, %r855, %r863;
	cvt.u32.u64 	%r865, %rd966;
	add.s32 	%r1674, %r864, %r865;
	ld.const.u32 	%r205, [const_p+28];
	setp.lt.u32 	%p38, %r205, %r1674;
	@%p38 bra 	$L__BB1_52;
	setp.gt.u32 	%p39, %r205, %r1674;
	@%p39 bra 	$L__BB1_53;
	setp.lt.u32 	%p40, %r190, %r1673;
	mov.u32 	%r1566, %r190;
	@%p40 bra 	$L__BB1_52;
	setp.gt.u32 	%p41, %r190, %r1673;
	mov.u32 	%r1566, %r190;
	@%p41 bra 	$L__BB1_53;
	setp.lt.u32 	%p42, %r191, %r1672;
	mov.u32 	%r1565, %r191;
	mov.u32 	%r1566, %r190;
	@%p42 bra 	$L__BB1_52;
	setp.gt.u32 	%p43, %r191, %r1672;
	mov.u32 	%r1565, %r191;
	mov.u32 	%r1566, %r190;
	@%p43 bra 	$L__BB1_53;
	setp.lt.u32 	%p44, %r192, %r1671;
	mov.u32 	%r1564, %r192;
	mov.u32 	%r1565, %r191;
	mov.u32 	%r1566, %r190;
	@%p44 bra 	$L__BB1_52;
	setp.gt.u32 	%p45, %r192, %r1671;
	mov.u32 	%r1564, %r192;
	mov.u32 	%r1565, %r191;
	mov.u32 	%r1566, %r190;
	@%p45 bra 	$L__BB1_53;
	setp.lt.u32 	%p46, %r193, %r1670;
	mov.u32 	%r1563, %r193;
	mov.u32 	%r1564, %r192;
	mov.u32 	%r1565, %r191;
	mov.u32 	%r1566, %r190;
	@%p46 bra 	$L__BB1_52;
	setp.gt.u32 	%p47, %r193, %r1670;
	mov.u32 	%r1563, %r193;
	mov.u32 	%r1564, %r192;
	mov.u32 	%r1565, %r191;
	mov.u32 	%r1566, %r190;
	@%p47 bra 	$L__BB1_53;
	setp.lt.u32 	%p48, %r194, %r1669;
	mov.u32 	%r1562, %r194;
	mov.u32 	%r1563, %r193;
	mov.u32 	%r1564, %r192;
	mov.u32 	%r1565, %r191;
	mov.u32 	%r1566, %r190;
	@%p48 bra 	$L__BB1_52;
	setp.gt.u32 	%p49, %r194, %r1669;
	mov.u32 	%r1562, %r194;
	mov.u32 	%r1563, %r193;
	mov.u32 	%r1564, %r192;
	mov.u32 	%r1565, %r191;
	mov.u32 	%r1566, %r190;
	@%p49 bra 	$L__BB1_53;
	setp.lt.u32 	%p50, %r195, %r1668;
	mov.u32 	%r1561, %r195;
	mov.u32 	%r1562, %r194;
	mov.u32 	%r1563, %r193;
	mov.u32 	%r1564, %r192;
	mov.u32 	%r1565, %r191;
	mov.u32 	%r1566, %r190;
	@%p50 bra 	$L__BB1_52;
	setp.gt.u32 	%p51, %r195, %r1668;
	mov.u32 	%r1561, %r195;
	mov.u32 	%r1562, %r194;
	mov.u32 	%r1563, %r193;
	mov.u32 	%r1564, %r192;
	mov.u32 	%r1565, %r191;
	mov.u32 	%r1566, %r190;
	@%p51 bra 	$L__BB1_53;
	setp.lt.u32 	%p52, %r1667, %r196;
	mov.u32 	%r1560, %r196;
	mov.u32 	%r1561, %r195;
	mov.u32 	%r1562, %r194;
	mov.u32 	%r1563, %r193;
	mov.u32 	%r1564, %r192;
	mov.u32 	%r1565, %r191;
	mov.u32 	%r1566, %r190;
	@%p52 bra 	$L__BB1_53;
$L__BB1_52:
	// begin inline asm
	sub.cc.u32 %r1667, %r1667, %r196; 
	subc.cc.u32 %r1668, %r1668, %r195; 
	subc.cc.u32 %r1669, %r1669, %r194; 
	subc.cc.u32 %r1670, %r1670, %r193; 
	subc.cc.u32 %r1671, %r1671, %r192; 
	subc.cc.u32 %r1672, %r1672, %r191; 
	subc.cc.u32 %r1673, %r1673, %r190; 
	subc.u32    %r1674, %r1674, %r205; 
	
	// end inline asm
$L__BB1_53:
	// begin inline asm
	add.cc.u32 %r890, %r1667, %r1667; 
	addc.cc.u32 %r891, %r1668, %r1668; 
	addc.cc.u32 %r892, %r1669, %r1669; 
	addc.cc.u32 %r893, %r1670, %r1670; 
	addc.cc.u32 %r894, %r1671, %r1671; 
	addc.cc.u32 %r895, %r1672, %r1672; 
	addc.cc.u32 %r896, %r1673, %r1673; 
	addc.u32    %r897, %r1674, %r1674; 
	
	// end inline asm
	// begin inline asm
	add.cc.u32 %r914, %r890, %r890; 
	addc.cc.u32 %r915, %r891, %r891; 
	addc.cc.u32 %r916, %r892, %r892; 
	addc.cc.u32 %r917, %r893, %r893; 
	addc.cc.u32 %r918, %r894, %r894; 
	addc.cc.u32 %r919, %r895, %r895; 
	addc.cc.u32 %r920, %r896, %r896; 
	addc.u32    %r921, %r897, %r897; 
	
	// end inline asm
	mul.wide.u32 	%rd1044, %r1574, %r1574;
	cvt.u32.u64 	%r938, %rd1044;
	shr.u64 	%rd1045, %rd1044, 32;
	mul.wide.u32 	%rd1046, %r1573, %r1574;
	add.s64 	%rd1047, %rd1045, %rd1046;
	shr.u64 	%rd1048, %rd1047, 32;
	mul.wide.u32 	%rd1049, %r1572, %r1574;
	add.s64 	%rd1050, %rd1048, %rd1049;
	shr.u64 	%rd1051, %rd1050, 32;
	mul.wide.u32 	%rd1052, %r1571, %r1574;
	add.s64 	%rd1053, %rd1051, %rd1052;
	shr.u64 	%rd1054, %rd1053, 32;
	mul.wide.u32 	%rd1055, %r1570, %r1574;
	add.s64 	%rd1056, %rd1054, %rd1055;
	shr.u64 	%rd1057, %rd1056, 32;
	mul.wide.u32 	%rd1058, %r1569, %r1574;
	add.s64 	%rd1059, %rd1057, %rd1058;
	shr.u64 	%rd1060, %rd1059, 32;
	mul.wide.u32 	%rd1061, %r1568, %r1574;
	add.s64 	%rd1062, %rd1060, %rd1061;
	shr.u64 	%rd1063, %rd1062, 32;
	mul.wide.u32 	%rd1064, %r1567, %r1574;
	add.s64 	%rd1065, %rd1063, %rd1064;
	shr.u64 	%rd1066, %rd1065, 32;
	and.b64  	%rd1067, %rd1047, 4294967295;
	add.s64 	%rd1068, %rd1046, %rd1067;
	shr.u64 	%rd1069, %rd1068, 32;
	and.b64  	%rd1070, %rd1050, 4294967295;
	mul.wide.u32 	%rd1071, %r1573, %r1573;
	add.s64 	%rd1072, %rd1069, %rd1070;
	add.s64 	%rd1073, %rd1072, %rd1071;
	shr.u64 	%rd1074, %rd1073, 32;
	and.b64  	%rd1075, %rd1053, 4294967295;
	mul.wide.u32 	%rd1076, %r1572, %r1573;
	add.s64 	%rd1077, %rd1074, %rd1075;
	add.s64 	%rd1078, %rd1077, %rd1076;
	shr.u64 	%rd1079, %rd1078, 32;
	and.b64  	%rd1080, %rd1056, 4294967295;
	mul.wide.u32 	%rd1081, %r1571, %r1573;
	add.s64 	%rd1082, %rd1079, %rd1080;
	add.s64 	%rd1083, %rd1082, %rd1081;
	shr.u64 	%rd1084, %rd1083, 32;
	and.b64  	%rd1085, %rd1059, 4294967295;
	mul.wide.u32 	%rd1086, %r1570, %r1573;
	add.s64 	%rd1087, %rd1084, %rd1085;
	add.s64 	%rd1088, %rd1087, %rd1086;
	shr.u64 	%rd1089, %rd1088, 32;
	and.b64  	%rd1090, %rd1062, 4294967295;
	mul.wide.u32 	%rd1091, %r1569, %r1573;
	add.s64 	%rd1092, %rd1089, %rd1090;
	add.s64 	%rd1093, %rd1092, %rd1091;
	shr.u64 	%rd1094, %rd1093, 32;
	and.b64  	%rd1095, %rd1065, 4294967295;
	mul.wide.u32 	%rd1096, %r1568, %r1573;
	add.s64 	%rd1097, %rd1094, %rd1095;
	add.s64 	%rd1098, %rd1097, %rd1096;
	shr.u64 	%rd1099, %rd1098, 32;
	mul.wide.u32 	%rd1100, %r1567, %r1573;
	add.s64 	%rd1101, %rd1099, %rd1066;
	add.s64 	%rd1102, %rd1101, %rd1100;
	shr.u64 	%rd1103, %rd1102, 32;
	and.b64  	%rd1104, %rd1073, 4294967295;
	add.s64 	%rd1105, %rd1049, %rd1104;
	shr.u64 	%rd1106, %rd1105, 32;
	and.b64  	%rd1107, %rd1078, 4294967295;
	add.s64 	%rd1108, %rd1106, %rd1107;
	add.s64 	%rd1109, %rd1108, %rd1076;
	shr.u64 	%rd1110, %rd1109, 32;
	and.b64  	%rd1111, %rd1083, 4294967295;
	mul.wide.u32 	%rd1112, %r1572, %r1572;
	add.s64 	%rd1113, %rd1110, %rd1111;
	add.s64 	%rd1114, %rd1113, %rd1112;
	shr.u64 	%rd1115, %rd1114, 32;
	and.b64  	%rd1116, %rd1088, 4294967295;
	mul.wide.u32 	%rd1117, %r1571, %r1572;
	add.s64 	%rd1118, %rd1115, %rd1116;
	add.s64 	%rd1119, %rd1118, %rd1117;
	shr.u64 	%rd1120, %rd1119, 32;
	and.b64  	%rd1121, %rd1093, 4294967295;
	mul.wide.u32 	%rd1122, %r1570, %r1572;
	add.s64 	%rd1123, %rd1120, %rd1121;
	add.s64 	%rd1124, %rd1123, %rd1122;
	shr.u64 	%rd1125, %rd1124, 32;
	and.b64  	%rd1126, %rd1098, 4294967295;
	mul.wide.u32 	%rd1127, %r1569, %r1572;
	add.s64 	%rd1128, %rd1125, %rd1126;
	add.s64 	%rd1129, %rd1128, %rd1127;
	shr.u64 	%rd1130, %rd1129, 32;
	and.b64  	%rd1131, %rd1102, 4294967295;
	mul.wide.u32 	%rd1132, %r1568, %r1572;
	add.s64 	%rd1133, %rd1130, %rd1131;
	add.s64 	%rd1134, %rd1133, %rd1132;
	shr.u64 	%rd1135, %rd1134, 32;
	mul.wide.u32 	%rd1136, %r1567, %r1572;
	add.s64 	%rd1137, %rd1135, %rd1103;
	add.s64 	%rd1138, %rd1137, %rd1136;
	shr.u64 	%rd1139, %rd1138, 32;
	and.b64  	%rd1140, %rd1109, 4294967295;
	add.s64 	%rd1141, %rd1052, %rd1140;
	shr.u64 	%rd1142, %rd1141, 32;
	and.b64  	%rd1143, %rd1114, 4294967295;
	add.s64 	%rd1144, %rd1142, %rd1143;
	add.s64 	%rd1145, %rd1144, %rd1081;
	shr.u64 	%rd1146, %rd1145, 32;
	and.b64  	%rd1147, %rd1119, 4294967295;
	add.s64 	%rd1148, %rd1146, %rd1147;
	add.s64 	%rd1149, %rd1148, %rd1117;
	shr.u64 	%rd1150, %rd1149, 32;
	and.b64  	%rd1151, %rd1124, 4294967295;
	mul.wide.u32 	%rd1152, %r1571, %r1571;
	add.s64 	%rd1153, %rd1150, %rd1151;
	add.s64 	%rd1154, %rd1153, %rd1152;
	shr.u64 	%rd1155, %rd1154, 32;
	and.b64  	%rd1156, %rd1129, 4294967295;
	mul.wide.u32 	%rd1157, %r1570, %r1571;
	add.s64 	%rd1158, %rd1155, %rd1156;
	add.s64 	%rd1159, %rd1158, %rd1157;
	shr.u64 	%rd1160, %rd1159, 32;
	and.b64  	%rd1161, %rd1134, 4294967295;
	mul.wide.u32 	%rd1162, %r1569, %r1571;
	add.s64 	%rd1163, %rd1160, %rd1161;
	add.s64 	%rd1164, %rd1163, %rd1162;
	shr.u64 	%rd1165, %rd1164, 32;
	and.b64  	%rd1166, %rd1138, 4294967295;
	mul.wide.u32 	%rd1167, %r1568, %r1571;
	add.s64 	%rd1168, %rd1165, %rd1166;
	add.s64 	%rd1169, %rd1168, %rd1167;
	shr.u64 	%rd1170, %rd1169, 32;
	mul.wide.u32 	%rd1171, %r1567, %r1571;
	add.s64 	%rd1172, %rd1170, %rd1139;
	add.s64 	%rd1173, %rd1172, %rd1171;
	shr.u64 	%rd1174, %rd1173, 32;
	and.b64  	%rd1175, %rd1145, 4294967295;
	add.s64 	%rd1176, %rd1055, %rd1175;
	shr.u64 	%rd1177, %rd1176, 32;
	and.b64  	%rd1178, %rd1149, 4294967295;
	add.s64 	%rd1179, %rd1177, %rd1178;
	add.s64 	%rd1180, %rd1179, %rd1086;
	shr.u64 	%rd1181, %rd1180, 32;
	and.b64  	%rd1182, %rd1154, 4294967295;
	add.s64 	%rd1183, %rd1181, %rd1182;
	add.s64 	%rd1184, %rd1183, %rd1122;
	shr.u64 	%rd1185, %rd1184, 32;
	and.b64  	%rd1186, %rd1159, 4294967295;
	add.s64 	%rd1187, %rd1185, %rd1186;
	add.s64 	%rd1188, %rd1187, %rd1157;
	shr.u64 	%rd1189, %rd1188, 32;
	and.b64  	%rd1190, %rd1164, 4294967295;
	mul.wide.u32 	%rd1191, %r1570, %r1570;
	add.s64 	%rd1192, %rd1189, %rd1190;
	add.s64 	%rd1193, %rd1192, %rd1191;
	shr.u64 	%rd1194, %rd1193, 32;
	and.b64  	%rd1195, %rd1169, 4294967295;
	mul.wide.u32 	%rd1196, %r1569, %r1570;
	add.s64 	%rd1197, %rd1194, %rd1195;
	add.s64 	%rd1198, %rd1197, %rd1196;
	shr.u64 	%rd1199, %rd1198, 32;
	and.b64  	%rd1200, %rd1173, 4294967295;
	mul.wide.u32 	%rd1201, %r1568, %r1570;
	add.s64 	%rd1202, %rd1199, %rd1200;
	add.s64 	%rd1203, %rd1202, %rd1201;
	shr.u64 	%rd1204, %rd1203, 32;
	mul.wide.u32 	%rd1205, %r1567, %r1570;
	add.s64 	%rd1206, %rd1204, %rd1174;
	add.s64 	%rd1207, %rd1206, %rd1205;
	shr.u64 	%rd1208, %rd1207, 32;
	and.b64  	%rd1209, %rd1180, 4294967295;
	add.s64 	%rd1210, %rd1058, %rd1209;
	shr.u64 	%rd1211, %rd1210, 32;
	and.b64  	%rd1212, %rd1184, 4294967295;
	add.s64 	%rd1213, %rd1211, %rd1212;
	add.s64 	%rd1214, %rd1213, %rd1091;
	shr.u64 	%rd1215, %rd1214, 32;
	and.b64  	%rd1216, %rd1188, 4294967295;
	add.s64 	%rd1217, %rd1215, %rd1216;
	add.s64 	%rd1218, %rd1217, %rd1127;
	shr.u64 	%rd1219, %rd1218, 32;
	and.b64  	%rd1220, %rd1193, 4294967295;
	add.s64 	%rd1221, %rd1219, %rd1220;
	add.s64 	%rd1222, %rd1221, %rd1162;
	shr.u64 	%rd1223, %rd1222, 32;
	and.b64  	%rd1224, %rd1198, 4294967295;
	add.s64 	%rd1225, %rd1223, %rd1224;
	add.s64 	%rd1226, %rd1225, %rd1196;
	shr.u64 	%rd1227, %rd1226, 32;
	and.b64  	%rd1228, %rd1203, 4294967295;
	mul.wide.u32 	%rd1229, %r1569, %r1569;
	add.s64 	%rd1230, %rd1227, %rd1228;
	add.s64 	%rd1231, %rd1230, %rd1229;
	shr.u64 	%rd1232, %rd1231, 32;
	and.b64  	%rd1233, %rd1207, 4294967295;
	mul.wide.u32 	%rd1234, %r1568, %r1569;
	add.s64 	%rd1235, %rd1232, %rd1233;
	add.s64 	%rd1236, %rd1235, %rd1234;
	shr.u64 	%rd1237, %rd1236, 32;
	mul.wide.u32 	%rd1238, %r1567, %r1569;
	add.s64 	%rd1239, %rd1237, %rd1208;
	add.s64 	%rd1240, %rd1239, %rd1238;
	shr.u64 	%rd1241, %rd1240, 32;
	and.b64  	%rd1242, %rd1214, 4294967295;
	add.s64 	%rd1243, %rd1061, %rd1242;
	shr.u64 	%rd1244, %rd1243, 32;
	and.b64  	%rd1245, %rd1218, 4294967295;
	add.s64 	%rd1246, %rd1244, %rd1245;
	add.s64 	%rd1247, %rd1246, %rd1096;
	shr.u64 	%rd1248, %rd1247, 32;
	and.b64  	%rd1249, %rd1222, 4294967295;
	add.s64 	%rd1250, %rd1248, %rd1249;
	add.s64 	%rd1251, %rd1250, %rd1132;
	shr.u64 	%rd1252, %rd1251, 32;
	and.b64  	%rd1253, %rd1226, 4294967295;
	add.s64 	%rd1254, %rd1252, %rd1253;
	add.s64 	%rd1255, %rd1254, %rd1167;
	shr.u64 	%rd1256, %rd1255, 32;
	and.b64  	%rd1257, %rd1231, 4294967295;
	add.s64 	%rd1258, %rd1256, %rd1257;
	add.s64 	%rd1259, %rd1258, %rd1201;
	shr.u64 	%rd1260, %rd1259, 32;
	and.b64  	%rd1261, %rd1236, 4294967295;
	add.s64 	%rd1262, %rd1260, %rd1261;
	add.s64 	%rd1263, %rd1262, %rd1234;
	shr.u64 	%rd1264, %rd1263, 32;
	and.b64  	%rd1265, %rd1240, 4294967295;
	mul.wide.u32 	%rd1266, %r1568, %r1568;
	add.s64 	%rd1267, %rd1264, %rd1265;
	add.s64 	%rd1268, %rd1267, %rd1266;
	shr.u64 	%rd1269, %rd1268, 32;
	mul.wide.u32 	%rd1270, %r1567, %r1568;
	add.s64 	%rd1271, %rd1269, %rd1241;
	add.s64 	%rd1272, %rd1271, %rd1270;
	shr.u64 	%rd1273, %rd1272, 32;
	and.b64  	%rd1274, %rd1247, 4294967295;
	add.s64 	%rd1275, %rd1064, %rd1274;
	shr.u64 	%rd1276, %rd1275, 32;
	and.b64  	%rd1277, %rd1251, 4294967295;
	add.s64 	%rd1278, %rd1276, %rd1277;
	add.s64 	%rd1279, %rd1278, %rd1100;
	shr.u64 	%rd1280, %rd1279, 32;
	and.b64  	%rd1281, %rd1255, 4294967295;
	add.s64 	%rd1282, %rd1280, %rd1281;
	add.s64 	%rd1283, %rd1282, %rd1136;
	shr.u64 	%rd1284, %rd1283, 32;
	and.b64  	%rd1285, %rd1259, 4294967295;
	add.s64 	%rd1286, %rd1284, %rd1285;
	add.s64 	%rd1287, %rd1286, %rd1171;
	shr.u64 	%rd1288, %rd1287, 32;
	and.b64  	%rd1289, %rd1263, 4294967295;
	add.s64 	%rd1290, %rd1288, %rd1289;
	add.s64 	%rd1291, %rd1290, %rd1205;
	shr.u64 	%rd1292, %rd1291, 32;
	and.b64  	%rd1293, %rd1268, 4294967295;
	add.s64 	%rd1294, %rd1292, %rd1293;
	add.s64 	%rd1295, %rd1294, %rd1238;
	shr.u64 	%rd1296, %rd1295, 32;
	and.b64  	%rd1297, %rd1272, 4294967295;
	add.s64 	%rd1298, %rd1296, %rd1297;
	add.s64 	%rd1299, %rd1298, %rd1270;
	shr.u64 	%rd1300, %rd1299, 32;
	mul.wide.u32 	%rd1301, %r1567, %r1567;
	add.s64 	%rd1302, %rd1300, %rd1273;
	add.s64 	%rd1303, %rd1302, %rd1301;
	shr.u64 	%rd1304, %rd1303, 32;
	and.b64  	%rd1305, %rd1279, 4294967295;
	mul.lo.s64 	%rd1306, %rd1305, 977;
	cvt.u32.u64 	%r939, %rd1306;
	shr.u64 	%rd1307, %rd1306, 32;
	and.b64  	%rd1308, %rd1283, 4294967295;
	mad.lo.s64 	%rd1309, %rd1308, 977, %rd1307;
	shr.u64 	%rd1310, %rd1309, 32;
	and.b64  	%rd1311, %rd1287, 4294967295;
	mad.lo.s64 	%rd1312, %rd1311, 977, %rd1310;
	shr.u64 	%rd1313, %rd1312, 32;
	and.b64  	%rd1314, %rd1291, 4294967295;
	mad.lo.s64 	%rd1315, %rd1314, 977, %rd1313;
	shr.u64 	%rd1316, %rd1315, 32;
	and.b64  	%rd1317, %rd1295, 4294967295;
	mad.lo.s64 	%rd1318, %rd1317, 977, %rd1316;
	shr.u64 	%rd1319, %rd1318, 32;
	and.b64  	%rd1320, %rd1299, 4294967295;
	mad.lo.s64 	%rd1321, %rd1320, 977, %rd1319;
	shr.u64 	%rd1322, %rd1321, 32;
	and.b64  	%rd1323, %rd1303, 4294967295;
	mad.lo.s64 	%rd1324, %rd1323, 977, %rd1322;
	shr.u64 	%rd1325, %rd1324, 32;
	add.s32 	%r1717, %r938, %r939;
	setp.lt.u32 	%p53, %r1717, %r938;
	selp.u64 	%rd1326, 1, 0, %p53;
	and.b64  	%rd1327, %rd1068, 4294967295;
	and.b64  	%rd1328, %rd1309, 4294967295;
	add.s64 	%rd1329, %rd1327, %rd1326;
	add.s64 	%rd1330, %rd1329, %rd1328;
	shr.u64 	%rd1331, %rd1330, 32;
	and.b64  	%rd1332, %rd1105, 4294967295;
	and.b64  	%rd1333, %rd1312, 4294967295;
	add.s64 	%rd1334, %rd1331, %rd1332;
	add.s64 	%rd1335, %rd1334, %rd1333;
	shr.u64 	%rd1336, %rd1335, 32;
	and.b64  	%rd1337, %rd1141, 4294967295;
	and.b64  	%rd1338, %rd1315, 4294967295;
	add.s64 	%rd1339, %rd1336, %rd1337;
	add.s64 	%rd1340, %rd1339, %rd1338;
	shr.u64 	%rd1341, %rd1340, 32;
	and.b64  	%rd1342, %rd1176, 4294967295;
	and.b64  	%rd1343, %rd1318, 4294967295;
	add.s64 	%rd1344, %rd1341, %rd1342;
	add.s64 	%rd1345, %rd1344, %rd1343;
	shr.u64 	%rd1346, %rd1345, 32;
	and.b64  	%rd1347, %rd1210, 4294967295;
	and.b64  	%rd1348, %rd1321, 4294967295;
	add.s64 	%rd1349, %rd1346, %rd1347;
	add.s64 	%rd1350, %rd1349, %rd1348;
	shr.u64 	%rd1351, %rd1350, 32;
	and.b64  	%rd1352, %rd1243, 4294967295;
	and.b64  	%rd1353, %rd1324, 4294967295;
	add.s64 	%rd1354, %rd1351, %rd1352;
	add.s64 	%rd1355, %rd1354, %rd1353;
	shr.u64 	%rd1356, %rd1355, 32;
	and.b64  	%rd1357, %rd1330, 4294967295;
	add.s64 	%rd1358, %rd1357, %rd1305;
	cvt.u32.u64 	%r1718, %rd1358;
	shr.u64 	%rd1359, %rd1358, 32;
	and.b64  	%rd1360, %rd1335, 4294967295;
	add.s64 	%rd1361, %rd1359, %rd1360;
	add.s64 	%rd1362, %rd1361, %rd1308;
	cvt.u32.u64 	%r1719, %rd1362;
	shr.u64 	%rd1363, %rd1362, 32;
	and.b64  	%rd1364, %rd1340, 4294967295;
	add.s64 	%rd1365, %rd1363, %rd1364;
	add.s64 	%rd1366, %rd1365, %rd1311;
	cvt.u32.u64 	%r1720, %rd1366;
	shr.u64 	%rd1367, %rd1366, 32;
	and.b64  	%rd1368, %rd1345, 4294967295;
	add.s64 	%rd1369, %rd1367, %rd1368;
	add.s64 	%rd1370, %rd1369, %rd1314;
	cvt.u32.u64 	%r1721, %rd1370;
	shr.u64 	%rd1371, %rd1370, 32;
	and.b64  	%rd1372, %rd1350, 4294967295;
	add.s64 	%rd1373, %rd1371, %rd1372;
	add.s64 	%rd1374, %rd1373, %rd1317;
	cvt.u32.u64 	%r1722, %rd1374;
	shr.u64 	%rd1375, %rd1374, 32;
	and.b64  	%rd1376, %rd1355, 4294967295;
	add.s64 	%rd1377, %rd1375, %rd1376;
	add.s64 	%rd1378, %rd1377, %rd1320;
	cvt.u32.u64 	%r1723, %rd1378;
	shr.u64 	%rd1379, %rd1378, 32;
	cvt.u32.u64 	%r940, %rd1379;
	cvt.u32.u64 	%r941, %rd1356;
	cvt.u32.u64 	%r942, %rd1275;
	add.s32 	%r943, %r941, %r942;
	cvt.u32.u64 	%r944, %rd1325;
	cvt.u32.u64 	%r945, %rd1304;
	mov.b64 	%rd1380, 977;
	cvt.u32.u64 	%r946, %rd1380;
	mad.lo.s32 	%r947, %r945, %r946, %r944;
	add.s32 	%r948, %r943, %r947;
	add.s32 	%r949, %r940, %r948;
	cvt.u32.u64 	%r950, %rd1303;
	add.s32 	%r1724, %r949, %r950;
	setp.lt.u32 	%p54, %r205, %r1724;
	@%p54 bra 	$L__BB1_68;
	setp.gt.u32 	%p55, %r205, %r1724;
	@%p55 bra 	$L__BB1_69;
	setp.lt.u32 	%p56, %r190, %r1723;
	mov.u32 	%r1566, %r190;
	@%p56 bra 	$L__BB1_68;
	setp.gt.u32 	%p57, %r190, %r1723;
	mov.u32 	%r1566, %r190;
	@%p57 bra 	$L__BB1_69;
	setp.lt.u32 	%p58, %r191, %r1722;
	mov.u32 	%r1565, %r191;
	mov.u32 	%r1566, %r190;
	@%p58 bra 	$L__BB1_68;
	setp.gt.u32 	%p59, %r191, %r1722;
	mov.u32 	%r1565, %r191;
	mov.u32 	%r1566, %r190;
	@%p59 bra 	$L__BB1_69;
	setp.lt.u32 	%p60, %r192, %r1721;
	mov.u32 	%r1564, %r192;
	mov.u32 	%r1565, %r191;
	mov.u32 	%r1566, %r190;
	@%p60 bra 	$L__BB1_68;
	setp.gt.u32 	%p61, %r192, %r1721;
	mov.u32 	%r1564, %r192;
	mov.u32 	%r1565, %r191;
	mov.u32 	%r1566, %r190;
	@%p61 bra 	$L__BB1_69;
	setp.lt.u32 	%p62, %r193, %r1720;
	mov.u32 	%r1563, %r193;
	mov.u32 	%r1564, %r192;
	mov.u32 	%r1565, %r191;
	mov.u32 	%r1566, %r190;
	@%p62 bra 	$L__BB1_68;
	setp.gt.u32 	%p63, %r193, %r1720;
	mov.u32 	%r1563, %r193;
	mov.u32 	%r1564, %r192;
	mov.u32 	%r1565, %r191;
	mov.u32 	%r1566, %r190;
	@%p63 bra 	$L__BB1_69;
	setp.lt.u32 	%p64, %r194, %r1719;
	mov.u32 	%r1562, %r194;
	mov.u32 	%r1563, %r193;
	mov.u32 	%r1564, %r192;
	mov.u32 	%r1565, %r191;
	mov.u32 	%r1566, %r190;
	@%p64 bra 	$L__BB1_68;
	setp.gt.u32 	%p65, %r194, %r1719;
	mov.u32 	%r1562, %r194;
	mov.u32 	%r1563, %r193;
	mov.u32 	%r1564, %r192;
	mov.u32 	%r1565, %r191;
	mov.u32 	%r1566, %r190;
	@%p65 bra 	$L__BB1_69;
	setp.lt.u32 	%p66, %r195, %r1718;
	mov.u32 	%r1561, %r195;
	mov.u32 	%r1562, %r194;
	mov.u32 	%r1563, %r193;
	mov.u32 	%r1564, %r192;
	mov.u32 	%r1565, %r191;
	mov.u32 	%r1566, %r190;
	@%p66 bra 	$L__BB1_68;
	setp.gt.u32 	%p67, %r195, %r1718;
	mov.u32 	%r1561, %r195;
	mov.u32 	%r1562, %r194;
	mov.u32 	%r1563, %r193;
	mov.u32 	%r1564, %r192;
	mov.u32 	%r1565, %r191;
	mov.u32 	%r1566, %r190;
	@%p67 bra 	$L__BB1_69;
	setp.lt.u32 	%p68, %r1717, %r196;
	mov.u32 	%r1560, %r196;
	mov.u32 	%r1561, %r195;
	mov.u32 	%r1562, %r194;
	mov.u32 	%r1563, %r193;
	mov.u32 	%r1564, %r192;
	mov.u32 	%r1565, %r191;
	mov.u32 	%r1566, %r190;
	@%p68 bra 	$L__BB1_69;
$L__BB1_68:
	// begin inline asm
	sub.cc.u32 %r1717, %r1717, %r196; 
	subc.cc.u32 %r1718, %r1718, %r195; 
	subc.cc.u32 %r1719, %r1719, %r194; 
	subc.cc.u32 %r1720, %r1720, %r193; 
	subc.cc.u32 %r1721, %r1721, %r192; 
	subc.cc.u32 %r1722, %r1722, %r191; 
	subc.cc.u32 %r1723, %r1723, %r190; 
	subc.u32    %r1724, %r1724, %r205; 
	
	// end inline asm
$L__BB1_69:
	// begin inline asm
	add.cc.u32 %r975, %r1717, %r1717; 
	addc.cc.u32 %r976, %r1718, %r1718; 
	addc.cc.u32 %r977, %r1719, %r1719; 
	addc.cc.u32 %r978, %r1720, %r1720; 
	addc.cc.u32 %r979, %r1721, %r1721; 
	addc.cc.u32 %r980, %r1722, %r1722; 
	addc.cc.u32 %r981, %r1723, %r1723; 
	addc.u32    %r982, %r1724, %r1724; 
	
	// end inline asm
	// begin inline asm
	add.cc.u32 %r999, %r975, %r975; 
	addc.cc.u32 %r1000, %r976, %r976; 
	addc.cc.u32 %r1001, %r977, %r977; 
	addc.cc.u32 %r1002, %r978, %r978; 
	addc.cc.u32 %r1003, %r979, %r979; 
	addc.cc.u32 %r1004, %r980, %r980; 
	addc.cc.u32 %r1005, %r981, %r981; 
	addc.u32    %r1006, %r982, %r982; 
	
	// end inline asm
	// begin inline asm
	add.cc.u32 %r1023, %r999, %r999; 
	addc.cc.u32 %r1024, %r1000, %r1000; 
	addc.cc.u32 %r1025, %r1001, %r1001; 
	addc.cc.u32 %r1026, %r1002, %r1002; 
	addc.cc.u32 %r1027, %r1003, %r1003; 
	addc.cc.u32 %r1028, %r1004, %r1004; 
	addc.cc.u32 %r1029, %r1005, %r1005; 
	addc.u32    %r1030, %r1006, %r1006; 
	
	// end inline asm
	mul.wide.u32 	%rd1381, %r1993, %r1993;
	cvt.u32.u64 	%r1047, %rd1381;
	shr.u64 	%rd1382, %rd1381, 32;
	mul.wide.u32 	%rd1383, %r1992, %r1993;
	add.s64 	%rd1384, %rd1382, %rd1383;
	shr.u64 	%rd1385, %rd1384, 32;
	mul.wide.u32 	%rd1386, %r1991, %r1993;
	add.s64 	%rd1387, %rd1385, %rd1386;
	shr.u64 	%rd1388, %rd1387, 32;
	mul.wide.u32 	%rd1389, %r1990, %r1993;
	add.s64 	%rd1390, %rd1388, %rd1389;
	shr.u64 	%rd1391, %rd1390, 32;
	mul.wide.u32 	%rd1392, %r1989, %r1993;
	add.s64 	%rd1393, %rd1391, %rd1392;
	shr.u64 	%rd1394, %rd1393, 32;
	mul.wide.u32 	%rd1395, %r1988, %r1993;
	add.s64 	%rd1396, %rd1394, %rd1395;
	shr.u64 	%rd1397, %rd1396, 32;
	mul.wide.u32 	%rd1398, %r1987, %r1993;
	add.s64 	%rd1399, %rd1397, %rd1398;
	shr.u64 	%rd1400, %rd1399, 32;
	mul.wide.u32 	%rd1401, %r1986, %r1993;
	add.s64 	%rd1402, %rd1400, %rd1401;
	shr.u64 	%rd1403, %rd1402, 32;
	and.b64  	%rd1404, %rd1384, 4294967295;
	add.s64 	%rd1405, %rd1383, %rd1404;
	shr.u64 	%rd1406, %rd1405, 32;
	and.b64  	%rd1407, %rd1387, 4294967295;
	mul.wide.u32 	%rd1408, %r1992, %r1992;
	add.s64 	%rd1409, %rd1406, %rd1407;
	add.s64 	%rd1410, %rd1409, %rd1408;
	shr.u64 	%rd1411, %rd1410, 32;
	and.b64  	%rd1412, %rd1390, 4294967295;
	mul.wide.u32 	%rd1413, %r1991, %r1992;
	add.s64 	%rd1414, %rd1411, %rd1412;
	add.s64 	%rd1415, %rd1414, %rd1413;
	shr.u64 	%rd1416, %rd1415, 32;
	and.b64  	%rd1417, %rd1393, 4294967295;
	mul.wide.u32 	%rd1418, %r1990, %r1992;
	add.s64 	%rd1419, %rd1416, %rd1417;
	add.s64 	%rd1420, %rd1419, %rd1418;
	shr.u64 	%rd1421, %rd1420, 32;
	and.b64  	%rd1422, %rd1396, 4294967295;
	mul.wide.u32 	%rd1423, %r1989, %r1992;
	add.s64 	%rd1424, %rd1421, %rd1422;
	add.s64 	%rd1425, %rd1424, %rd1423;
	shr.u64 	%rd1426, %rd1425, 32;
	and.b64  	%rd1427, %rd1399, 4294967295;
	mul.wide.u32 	%rd1428, %r1988, %r1992;
	add.s64 	%rd1429, %rd1426, %rd1427;
	add.s64 	%rd1430, %rd1429, %rd1428;
	shr.u64 	%rd1431, %rd1430, 32;
	and.b64  	%rd1432, %rd1402, 4294967295;
	mul.wide.u32 	%rd1433, %r1987, %r1992;
	add.s64 	%rd1434, %rd1431, %rd1432;
	add.s64 	%rd1435, %rd1434, %rd1433;
	shr.u64 	%rd1436, %rd1435, 32;
	mul.wide.u32 	%rd1437, %r1986, %r1992;
	add.s64 	%rd1438, %rd1436, %rd1403;
	add.s64 	%rd1439, %rd1438, %rd1437;
	shr.u64 	%rd1440, %rd1439, 32;
	and.b64  	%rd1441, %rd1410, 4294967295;
	add.s64 	%rd1442, %rd1386, %rd1441;
	shr.u64 	%rd1443, %rd1442, 32;
	and.b64  	%rd1444, %rd1415, 4294967295;
	add.s64 	%rd1445, %rd1443, %rd1444;
	add.s64 	%rd1446, %rd1445, %rd1413;
	shr.u64 	%rd1447, %rd1446, 32;
	and.b64  	%rd1448, %rd1420, 4294967295;
	mul.wide.u32 	%rd1449, %r1991, %r1991;
	add.s64 	%rd1450, %rd1447, %rd1448;
	add.s64 	%rd1451, %rd1450, %rd1449;
	shr.u64 	%rd1452, %rd1451, 32;
	and.b64  	%rd1453, %rd1425, 4294967295;
	mul.wide.u32 	%rd1454, %r1990, %r1991;
	add.s64 	%rd1455, %rd1452, %rd1453;
	add.s64 	%rd1456, %rd1455, %rd1454;
	shr.u64 	%rd1457, %rd1456, 32;
	and.b64  	%rd1458, %rd1430, 4294967295;
	mul.wide.u32 	%rd1459, %r1989, %r1991;
	add.s64 	%rd1460, %rd1457, %rd1458;
	add.s64 	%rd1461, %rd1460, %rd1459;
	shr.u64 	%rd1462, %rd1461, 32;
	and.b64  	%rd1463, %rd1435, 4294967295;
	mul.wide.u32 	%rd1464, %r1988, %r1991;
	add.s64 	%rd1465, %rd1462, %rd1463;
	add.s64 	%rd1466, %rd1465, %rd1464;
	shr.u64 	%rd1467, %rd1466, 32;
	and.b64  	%rd1468, %rd1439, 4294967295;
	mul.wide.u32 	%rd1469, %r1987, %r1991;
	add.s64 	%rd1470, %rd1467, %rd1468;
	add.s64 	%rd1471, %rd1470, %rd1469;
	shr.u64 	%rd1472, %rd1471, 32;
	mul.wide.u32 	%rd1473, %r1986, %r1991;
	add.s64 	%rd1474, %rd1472, %rd1440;
	add.s64 	%rd1475, %rd1474, %rd1473;
	shr.u64 	%rd1476, %rd1475, 32;
	and.b64  	%rd1477, %rd1446, 4294967295;
	add.s64 	%rd1478, %rd1389, %rd1477;
	shr.u64 	%rd1479, %rd1478, 32;
	and.b64  	%rd1480, %rd1451, 4294967295;
	add.s64 	%rd1481, %rd1479, %rd1480;
	add.s64 	%rd1482, %rd1481, %rd1418;
	shr.u64 	%rd1483, %rd1482, 32;
	and.b64  	%rd1484, %rd1456, 4294967295;
	add.s64 	%rd1485, %rd1483, %rd1484;
	add.s64 	%rd1486, %rd1485, %rd1454;
	shr.u64 	%rd1487, %rd1486, 32;
	and.b64  	%rd1488, %rd1461, 4294967295;
	mul.wide.u32 	%rd1489, %r1990, %r1990;
	add.s64 	%rd1490, %rd1487, %rd1488;
	add.s64 	%rd1491, %rd1490, %rd1489;
	shr.u64 	%rd1492, %rd1491, 32;
	and.b64  	%rd1493, %rd1466, 4294967295;
	mul.wide.u32 	%rd1494, %r1989, %r1990;
	add.s64 	%rd1495, %rd1492, %rd1493;
	add.s64 	%rd1496, %rd1495, %rd1494;
	shr.u64 	%rd1497, %rd1496, 32;
	and.b64  	%rd1498, %rd1471, 4294967295;
	mul.wide.u32 	%rd1499, %r1988, %r1990;
	add.s64 	%rd1500, %rd1497, %rd1498;
	add.s64 	%rd1501, %rd1500, %rd1499;
	shr.u64 	%rd1502, %rd1501, 32;
	and.b64  	%rd1503, %rd1475, 4294967295;
	mul.wide.u32 	%rd1504, %r1987, %r1990;
	add.s64 	%rd1505, %rd1502, %rd1503;
	add.s64 	%rd1506, %rd1505, %rd1504;
	shr.u64 	%rd1507, %rd1506, 32;
	mul.wide.u32 	%rd1508, %r1986, %r1990;
	add.s64 	%rd1509, %rd1507, %rd1476;
	add.s64 	%rd1510, %rd1509, %rd1508;
	shr.u64 	%rd1511, %rd1510, 32;
	and.b64  	%rd1512, %rd1482, 4294967295;
	add.s64 	%rd1513, %rd1392, %rd1512;
	shr.u64 	%rd1514, %rd1513, 32;
	and.b64  	%rd1515, %rd1486, 4294967295;
	add.s64 	%rd1516, %rd1514, %rd1515;
	add.s64 	%rd1517, %rd1516, %rd1423;
	shr.u64 	%rd1518, %rd1517, 32;
	and.b64  	%rd1519, %rd1491, 4294967295;
	add.s64 	%rd1520, %rd1518, %rd1519;
	add.s64 	%rd1521, %rd1520, %rd1459;
	shr.u64 	%rd1522, %rd1521, 32;
	and.b64  	%rd1523, %rd1496, 4294967295;
	add.s64 	%rd1524, %rd1522, %rd1523;
	add.s64 	%rd1525, %rd1524, %rd1494;
	shr.u64 	%rd1526, %rd1525, 32;
	and.b64  	%rd1527, %rd1501, 4294967295;
	mul.wide.u32 	%rd1528, %r1989, %r1989;
	add.s64 	%rd1529, %rd1526, %rd1527;
	add.s64 	%rd1530, %rd1529, %rd1528;
	shr.u64 	%rd1531, %rd1530, 32;
	and.b64  	%rd1532, %rd1506, 4294967295;
	mul.wide.u32 	%rd1533, %r1988, %r1989;
	add.s64 	%rd1534, %rd1531, %rd1532;
	add.s64 	%rd1535, %rd1534, %rd1533;
	shr.u64 	%rd1536, %rd1535, 32;
	and.b64  	%rd1537, %rd1510, 4294967295;
	mul.wide.u32 	%rd1538, %r1987, %r1989;
	add.s64 	%rd1539, %rd1536, %rd1537;
	add.s64 	%rd1540, %rd1539, %rd1538;
	shr.u64 	%rd1541, %rd1540, 32;
	mul.wide.u32 	%rd1542, %r1986, %r1989;
	add.s64 	%rd1543, %rd1541, %rd1511;
	add.s64 	%rd1544, %rd1543, %rd1542;
	shr.u64 	%rd1545, %rd1544, 32;
	and.b64  	%rd1546, %rd1517, 4294967295;
	add.s64 	%rd1547, %rd1395, %rd1546;
	shr.u64 	%rd1548, %rd1547, 32;
	and.b64  	%rd1549, %rd1521, 4294967295;
	add.s64 	%rd1550, %rd1548, %rd1549;
	add.s64 	%rd1551, %rd1550, %rd1428;
	shr.u64 	%rd1552, %rd1551, 32;
	and.b64  	%rd1553, %rd1525, 4294967295;
	add.s64 	%rd1554, %rd1552, %rd1553;
	add.s64 	%rd1555, %rd1554, %rd1464;
	shr.u64 	%rd1556, %rd1555, 32;
	and.b64  	%rd1557, %rd1530, 4294967295;
	add.s64 	%rd1558, %rd1556, %rd1557;
	add.s64 	%rd1559, %rd1558, %rd1499;
	shr.u64 	%rd1560, %rd1559, 32;
	and.b64  	%rd1561, %rd1535, 4294967295;
	add.s64 	%rd1562, %rd1560, %rd1561;
	add.s64 	%rd1563, %rd1562, %rd1533;
	shr.u64 	%rd1564, %rd1563, 32;
	and.b64  	%rd1565, %rd1540, 4294967295;
	mul.wide.u32 	%rd1566, %r1988, %r1988;
	add.s64 	%rd1567, %rd1564, %rd1565;
	add.s64 	%rd1568, %rd1567, %rd1566;
	shr.u64 	%rd1569, %rd1568, 32;
	and.b64  	%rd1570, %rd1544, 4294967295;
	mul.wide.u32 	%rd1571, %r1987, %r1988;
	add.s64 	%rd1572, %rd1569, %rd1570;
	add.s64 	%rd1573, %rd1572, %rd1571;
	shr.u64 	%rd1574, %rd1573, 32;
	mul.wide.u32 	%rd1575, %r1986, %r1988;
	add.s64 	%rd1576, %rd1574, %rd1545;
	add.s64 	%rd1577, %rd1576, %rd1575;
	shr.u64 	%rd1578, %rd1577, 32;
	and.b64  	%rd1579, %rd1551, 4294967295;
	add.s64 	%rd1580, %rd1398, %rd1579;
	shr.u64 	%rd1581, %rd1580, 32;
	and.b64  	%rd1582, %rd1555, 4294967295;
	add.s64 	%rd1583, %rd1581, %rd1582;
	add.s64 	%rd1584, %rd1583, %rd1433;
	shr.u64 	%rd1585, %rd1584, 32;
	and.b64  	%rd1586, %rd1559, 4294967295;
	add.s64 	%rd1587, %rd1585, %rd1586;
	add.s64 	%rd1588, %rd1587, %rd1469;
	shr.u64 	%rd1589, %rd1588, 32;
	and.b64  	%rd1590, %rd1563, 4294967295;
	add.s64 	%rd1591, %rd1589, %rd1590;
	add.s64 	%rd1592, %rd1591, %rd1504;
	shr.u64 	%rd1593, %rd1592, 32;
	and.b64  	%rd1594, %rd1568, 4294967295;
	add.s64 	%rd1595, %rd1593, %rd1594;
	add.s64 	%rd1596, %rd1595, %rd1538;
	shr.u64 	%rd1597, %rd1596, 32;
	and.b64  	%rd1598, %rd1573, 4294967295;
	add.s64 	%rd1599, %rd1597, %rd1598;
	add.s64 	%rd1600, %rd1599, %rd1571;
	shr.u64 	%rd1601, %rd1600, 32;
	and.b64  	%rd1602, %rd1577, 4294967295;
	mul.wide.u32 	%rd1603, %r1987, %r1987;
	add.s64 	%rd1604, %rd1601, %rd1602;
	add.s64 	%rd1605, %rd1604, %rd1603;
	shr.u64 	%rd1606, %rd1605, 32;
	mul.wide.u32 	%rd1607, %r1986, %r1987;
	add.s64 	%rd1608, %rd1606, %rd1578;
	add.s64 	%rd1609, %rd1608, %rd1607;
	shr.u64 	%rd1610, %rd1609, 32;
	and.b64  	%rd1611, %rd1584, 4294967295;
	add.s64 	%rd1612, %rd1401, %rd1611;
	shr.u64 	%rd1613, %rd1612, 32;
	and.b64  	%rd1614, %rd1588, 4294967295;
	add.s64 	%rd1615, %rd1613, %rd1614;
	add.s64 	%rd1616, %rd1615, %rd1437;
	shr.u64 	%rd1617, %rd1616, 32;
	and.b64  	%rd1618, %rd1592, 4294967295;
	add.s64 	%rd1619, %rd1617, %rd1618;
	add.s64 	%rd1620, %rd1619, %rd1473;
	shr.u64 	%rd1621, %rd1620, 32;
	and.b64  	%rd1622, %rd1596, 4294967295;
	add.s64 	%rd1623, %rd1621, %rd1622;
	add.s64 	%rd1624, %rd1623, %rd1508;
	shr.u64 	%rd1625, %rd1624, 32;
	and.b64  	%rd1626, %rd1600, 4294967295;
	add.s64 	%rd1627, %rd1625, %rd1626;
	add.s64 	%rd1628, %rd1627, %rd1542;
	shr.u64 	%rd1629, %rd1628, 32;
	and.b64  	%rd1630, %rd1605, 4294967295;
	add.s64 	%rd1631, %rd1629, %rd1630;
	add.s64 	%rd1632, %rd1631, %rd1575;
	shr.u64 	%rd1633, %rd1632, 32;
	and.b64  	%rd1634, %rd1609, 4294967295;
	add.s64 	%rd1635, %rd1633, %rd1634;
	add.s64 	%rd1636, %rd1635, %rd1607;
	shr.u64 	%rd1637, %rd1636, 32;
	mul.wide.u32 	%rd1638, %r1986, %r1986;
	add.s64 	%rd1639, %rd1637, %rd1610;
	add.s64 	%rd1640, %rd1639, %rd1638;
	shr.u64 	%rd1641, %rd1640, 32;
	and.b64  	%rd1642, %rd1616, 4294967295;
	mul.lo.s64 	%rd1643, %rd1642, 977;
	cvt.u32.u64 	%r1048, %rd1643;
	shr.u64 	%rd1644, %rd1643, 32;
	and.b64  	%rd1645, %rd1620, 4294967295;
	mad.lo.s64 	%rd1646, %rd1645, 977, %rd1644;
	shr.u64 	%rd1647, %rd1646, 32;
	and.b64  	%rd1648, %rd1624, 4294967295;
	mad.lo.s64 	%rd1649, %rd1648, 977, %rd1647;
	shr.u64 	%rd1650, %rd1649, 32;
	and.b64  	%rd1651, %rd1628, 4294967295;
	mad.lo.s64 	%rd1652, %rd1651, 977, %rd1650;
	shr.u64 	%rd1653, %rd1652, 32;
	and.b64  	%rd1654, %rd1632, 4294967295;
	mad.lo.s64 	%rd1655, %rd1654, 977, %rd1653;
	shr.u64 	%rd1656, %rd1655, 32;
	and.b64  	%rd1657, %rd1636, 4294967295;
	mad.lo.s64 	%rd1658, %rd1657, 977, %rd1656;
	shr.u64 	%rd1659, %rd1658, 32;
	and.b64  	%rd1660, %rd1640, 4294967295;
	mad.lo.s64 	%rd1661, %rd1660, 977, %rd1659;
	shr.u64 	%rd1662, %rd1661, 32;
	add.s32 	%r1767, %r1047, %r1048;
	setp.lt.u32 	%p69, %r1767, %r1047;
	selp.u64 	%rd1663, 1, 0, %p69;
	and.b64  	%rd1664, %rd1405, 4294967295;
	and.b64  	%rd1665, %rd1646, 4294967295;
	add.s64 	%rd1666, %rd1664, %rd1663;
	add.s64 	%rd1667, %rd1666, %rd1665;
	shr.u64 	%rd1668, %rd1667, 32;
	and.b64  	%rd1669, %rd1442, 4294967295;
	and.b64  	%rd1670, %rd1649, 4294967295;
	add.s64 	%rd1671, %rd1668, %rd1669;
	add.s64 	%rd1672, %rd1671, %rd1670;
	shr.u64 	%rd1673, %rd1672, 32;
	and.b64  	%rd1674, %rd1478, 4294967295;
	and.b64  	%rd1675, %rd1652, 4294967295;
	add.s64 	%rd1676, %rd1673, %rd1674;
	add.s64 	%rd1677, %rd1676, %rd1675;
	shr.u64 	%rd1678, %rd1677, 32;
	and.b64  	%rd1679, %rd1513, 4294967295;
	and.b64  	%rd1680, %rd1655, 4294967295;
	add.s64 	%rd1681, %rd1678, %rd1679;
	add.s64 	%rd1682, %rd1681, %rd1680;
	shr.u64 	%rd1683, %rd1682, 32;
	and.b64  	%rd1684, %rd1547, 4294967295;
	and.b64  	%rd1685, %rd1658, 4294967295;
	add.s64 	%rd1686, %rd1683, %rd1684;
	add.s64 	%rd1687, %rd1686, %rd1685;
	shr.u64 	%rd1688, %rd1687, 32;
	and.b64  	%rd1689, %rd1580, 4294967295;
	and.b64  	%rd1690, %rd1661, 4294967295;
	add.s64 	%rd1691, %rd1688, %rd1689;
	add.s64 	%rd1692, %rd1691, %rd1690;
	shr.u64 	%rd1693, %rd1692, 32;
	and.b64  	%rd1694, %rd1667, 4294967295;
	add.s64 	%rd1695, %rd1694, %rd1642;
	cvt.u32.u64 	%r1768, %rd1695;
	shr.u64 	%rd1696, %rd1695, 32;
	and.b64  	%rd1697, %rd1672, 4294967295;
	add.s64 	%rd1698, %rd1696, %rd1697;
	add.s64 	%rd1699, %rd1698, %rd1645;
	cvt.u32.u64 	%r1769, %rd1699;
	shr.u64 	%rd1700, %rd1699, 32;
	and.b64  	%rd1701, %rd1677, 4294967295;
	add.s64 	%rd1702, %rd1700, %rd1701;
	add.s64 	%rd1703, %rd1702, %rd1648;
	cvt.u32.u64 	%r1770, %rd1703;
	shr.u64 	%rd1704, %rd1703, 32;
	and.b64  	%rd1705, %rd1682, 4294967295;
	add.s64 	%rd1706, %rd1704, %rd1705;
	add.s64 	%rd1707, %rd1706, %rd1651;
	cvt.u32.u64 	%r1771, %rd1707;
	shr.u64 	%rd1708, %rd1707, 32;
	and.b64  	%rd1709, %rd1687, 4294967295;
	add.s64 	%rd1710, %rd1708, %rd1709;
	add.s64 	%rd1711, %rd1710, %rd1654;
	cvt.u32.u64 	%r1772, %rd1711;
	shr.u64 	%rd1712, %rd1711, 32;
	and.b64  	%rd1713, %rd1692, 4294967295;
	add.s64 	%rd1714, %rd1712, %rd1713;
	add.s64 	%rd1715, %rd1714, %rd1657;
	cvt.u32.u64 	%r1773, %rd1715;
	shr.u64 	%rd1716, %rd1715, 32;
	cvt.u32.u64 	%r1049, %rd1716;
	cvt.u32.u64 	%r1050, %rd1693;
	cvt.u32.u64 	%r1051, %rd1612;
	add.s32 	%r1052, %r1050, %r1051;
	cvt.u32.u64 	%r1053, %rd1662;
	cvt.u32.u64 	%r1054, %rd1641;
	mov.b64 	%rd1717, 977;
	cvt.u32.u64 	%r1055, %rd1717;
	mad.lo.s32 	%r1056, %r1054, %r1055, %r1053;
	add.s32 	%r1057, %r1052, %r1056;
	add.s32 	%r1058, %r1049, %r1057;
	cvt.u32.u64 	%r1059, %rd1640;
	add.s32 	%r1774, %r1058, %r1059;
	setp.lt.u32 	%p70, %r205, %r1774;
	@%p70 bra 	$L__BB1_84;
	setp.gt.u32 	%p71, %r205, %r1774;
	@%p71 bra 	$L__BB1_85;
	setp.lt.u32 	%p72, %r190, %r1773;
	mov.u32 	%r1566, %r190;
	@%p72 bra 	$L__BB1_84;
	setp.gt.u32 	%p73, %r190, %r1773;
	mov.u32 	%r1566, %r190;
	@%p73 bra 	$L__BB1_85;
	setp.lt.u32 	%p74, %r191, %r1772;
	mov.u32 	%r1565, %r191;
	mov.u32 	%r1566, %r190;
	@%p74 bra 	$L__BB1_84;
	setp.gt.u32 	%p75, %r191, %r1772;
	mov.u32 	%r1565, %r191;
	mov.u32 	%r1566, %r190;
	@%p75 bra 	$L__BB1_85;
	setp.lt.u32 	%p76, %r192, %r1771;
	mov.u32 	%r1564, %r192;
	mov.u32 	%r1565, %r191;
	mov.u32 	%r1566, %r190;
	@%p76 bra 	$L__BB1_84;
	setp.gt.u32 	%p77, %r192, %r1771;
	mov.u32 	%r1564, %r192;
	mov.u32 	%r1565, %r191;
	mov.u32 	%r1566, %r190;
	@%p77 bra 	$L__BB1_85;
	setp.lt.u32 	%p78, %r193, %r1770;
	mov.u32 	%r1563, %r193;
	mov.u32 	%r1564, %r192;
	mov.u32 	%r1565, %r191;
	mov.u32 	%r1566, %r190;
	@%p78 bra 	$L__BB1_84;
	setp.gt.u32 	%p79, %r193, %r1770;
	mov.u32 	%r1563, %r193;
	mov.u32 	%r1564, %r192;
	mov.u32 	%r1565, %r191;
	mov.u32 	%r1566, %r190;
	@%p79 bra 	$L__BB1_85;
	setp.lt.u32 	%p80, %r194, %r1769;
	mov.u32 	%r1562, %r194;
	mov.u32 	%r1563, %r193;
	mov.u32 	%r1564, %r192;
	mov.u32 	%r1565, %r191;
	mov.u32 	%r1566, %r190;
	@%p80 bra 	$L__BB1_84;
	setp.gt.u32 	%p81, %r194, %r1769;
	mov.u32 	%r1562, %r194;
	mov.u32 	%r1563, %r193;
	mov.u32 	%r1564, %r192;
	mov.u32 	%r1565, %r191;
	mov.u32 	%r1566, %r190;
	@%p81 bra 	$L__BB1_85;
	setp.lt.u32 	%p82, %r195, %r1768;
	mov.u32 	%r1561, %r195;
	mov.u32 	%r1562, %r194;
	mov.u32 	%r1563, %r193;
	mov.u32 	%r1564, %r192;
	mov.u32 	%r1565, %r191;
	mov.u32 	%r1566, %r190;
	@%p82 bra 	$L__BB1_84;
	setp.gt.u32 	%p83, %r195, %r1768;
	mov.u32 	%r1561, %r195;
	mov.u32 	%r1562, %r194;
	mov.u32 	%r1563, %r193;
	mov.u32 	%r1564, %r192;
	mov.u32 	%r1565, %r191;
	mov.u32 	%r1566, %r190;
	@%p83 bra 	$L__BB1_85;
	setp.lt.u32 	%p84, %r1767, %r196;
	mov.u32 	%r1560, %r196;
	mov.u32 	%r1561, %r195;
	mov.u32 	%r1562, %r194;
	mov.u32 	%r1563, %r193;
	mov.u32 	%r1564, %r192;
	mov.u32 	%r1565, %r191;
	mov.u32 	%r1566, %r190;
	@%p84 bra 	$L__BB1_85;
$L__BB1_84:
	// begin inline asm
	sub.cc.u32 %r1767, %r1767, %r196; 
	subc.cc.u32 %r1768, %r1768, %r195; 
	subc.cc.u32 %r1769, %r1769, %r194; 
	subc.cc.u32 %r1770, %r1770, %r193; 
	subc.cc.u32 %r1771, %r1771, %r192; 
	subc.cc.u32 %r1772, %r1772, %r191; 
	subc.cc.u32 %r1773, %r1773, %r190; 
	subc.u32    %r1774, %r1774, %r205; 
	
	// end inline asm
$L__BB1_85:
	ld.const.u32 	%r412, [const_p+24];
	ld.const.u32 	%r413, [const_p+20];
	ld.const.u32 	%r414, [const_p+16];
	ld.const.u32 	%r415, [const_p+12];
	ld.const.u32 	%r416, [const_p+8];
	ld.const.u32 	%r417, [const_p+4];
	ld.const.u32 	%r418, [const_p];
	// begin inline asm
	add.cc.u32 %r1084, %r1767, %r1767; 
	addc.cc.u32 %r1085, %r1768, %r1768; 
	addc.cc.u32 %r1086, %r1769, %r1769; 
	addc.cc.u32 %r1087, %r1770, %r1770; 
	addc.cc.u32 %r1088, %r1771, %r1771; 
	addc.cc.u32 %r1089, %r1772, %r1772; 
	addc.cc.u32 %r1090, %r1773, %r1773; 
	addc.u32    %r1091, %r1774, %r1774; 
	
	// end inline asm
	// begin inline asm
	add.cc.u32 %r1108, %r1084, %r1767; 
	addc.cc.u32 %r1109, %r1085, %r1768; 
	addc.cc.u32 %r1110, %r1086, %r1769; 
	addc.cc.u32 %r1111, %r1087, %r1770; 
	addc.cc.u32 %r1112, %r1088, %r1771; 
	addc.cc.u32 %r1113, %r1089, %r1772; 
	addc.cc.u32 %r1114, %r1090, %r1773; 
	addc.u32    %r1115, %r1091, %r1774; 
	
	// end inline asm
	mul.wide.u32 	%rd1718, %r1108, %r1108;
	cvt.u32.u64 	%r1132, %rd1718;
	shr.u64 	%rd1719, %rd1718, 32;
	mul.wide.u32 	%rd1720, %r1109, %r1108;
	add.s64 	%rd1721, %rd1719, %rd1720;
	shr.u64 	%rd1722, %rd1721, 32;
	mul.wide.u32 	%rd1723, %r1110, %r1108;
	add.s64 	%rd1724, %rd1722, %rd1723;
	shr.u64 	%rd1725, %rd1724, 32;
	mul.wide.u32 	%rd1726, %r1111, %r1108;
	add.s64 	%rd1727, %rd1725, %rd1726;
	shr.u64 	%rd1728, %rd1727, 32;
	mul.wide.u32 	%rd1729, %r1112, %r1108;
	add.s64 	%rd1730, %rd1728, %rd1729;
	shr.u64 	%rd1731, %rd1730, 32;
	mul.wide.u32 	%rd1732, %r1113, %r1108;
	add.s64 	%rd1733, %rd1731, %rd1732;
	shr.u64 	%rd1734, %rd1733, 32;
	mul.wide.u32 	%rd1735, %r1114, %r1108;
	add.s64 	%rd1736, %rd1734, %rd1735;
	shr.u64 	%rd1737, %rd1736, 32;
	mul.wide.u32 	%rd1738, %r1115, %r1108;
	add.s64 	%rd1739, %rd1737, %rd1738;
	shr.u64 	%rd1740, %rd1739, 32;
	and.b64  	%rd1741, %rd1721, 4294967295;
	add.s64 	%rd1742, %rd1720, %rd1741;
	shr.u64 	%rd1743, %rd1742, 32;
	and.b64  	%rd1744, %rd1724, 4294967295;
	mul.wide.u32 	%rd1745, %r1109, %r1109;
	add.s64 	%rd1746, %rd1743, %rd1744;
	add.s64 	%rd1747, %rd1746, %rd1745;
	shr.u64 	%rd1748, %rd1747, 32;
	and.b64  	%rd1749, %rd1727, 4294967295;
	mul.wide.u32 	%rd1750, %r1110, %r1109;
	add.s64 	%rd1751, %rd1748, %rd1749;
	add.s64 	%rd1752, %rd1751, %rd1750;
	shr.u64 	%rd1753, %rd1752, 32;
	and.b64  	%rd1754, %rd1730, 4294967295;
	mul.wide.u32 	%rd1755, %r1111, %r1109;
	add.s64 	%rd1756, %rd1753, %rd1754;
	add.s64 	%rd1757, %rd1756, %rd1755;
	shr.u64 	%rd1758, %rd1757, 32;
	and.b64  	%rd1759, %rd1733, 4294967295;
	mul.wide.u32 	%rd1760, %r1112, %r1109;
	add.s64 	%rd1761, %rd1758, %rd1759;
	add.s64 	%rd1762, %rd1761, %rd1760;
	shr.u64 	%rd1763, %rd1762, 32;
	and.b64  	%rd1764, %rd1736, 4294967295;
	mul.wide.u32 	%rd1765, %r1113, %r1109;
	add.s64 	%rd1766, %rd1763, %rd1764;
	add.s64 	%rd1767, %rd1766, %rd1765;
	shr.u64 	%rd1768, %rd1767, 32;
	and.b64  	%rd1769, %rd1739, 4294967295;
	mul.wide.u32 	%rd1770, %r1114, %r1109;
	add.s64 	%rd1771, %rd1768, %rd1769;
	add.s64 	%rd1772, %rd1771, %rd1770;
	shr.u64 	%rd1773, %rd1772, 32;
	mul.wide.u32 	%rd1774, %r1115, %r1109;
	add.s64 	%rd1775, %rd1773, %rd1740;
	add.s64 	%rd1776, %rd1775, %rd1774;
	shr.u64 	%rd1777, %rd1776, 32;
	and.b64  	%rd1778, %rd1747, 4294967295;
	add.s64 	%rd1779, %rd1723, %rd1778;
	shr.u64 	%rd1780, %rd1779, 32;
	and.b64  	%rd1781, %rd1752, 4294967295;
	add.s64 	%rd1782, %rd1780, %rd1781;
	add.s64 	%rd1783, %rd1782, %rd1750;
	shr.u64 	%rd1784, %rd1783, 32;
	and.b64  	%rd1785, %rd1757, 4294967295;
	mul.wide.u32 	%rd1786, %r1110, %r1110;
	add.s64 	%rd1787, %rd1784, %rd1785;
	add.s64 	%rd1788, %rd1787, %rd1786;
	shr.u64 	%rd1789, %rd1788, 32;
	and.b64  	%rd1790, %rd1762, 4294967295;
	mul.wide.u32 	%rd1791, %r1111, %r1110;
	add.s64 	%rd1792, %rd1789, %rd1790;
	add.s64 	%rd1793, %rd1792, %rd1791;
	shr.u64 	%rd1794, %rd1793, 32;
	and.b64  	%rd1795, %rd1767, 4294967295;
	mul.wide.u32 	%rd1796, %r1112, %r1110;
	add.s64 	%rd1797, %rd1794, %rd1795;
	add.s64 	%rd1798, %rd1797, %rd1796;
	shr.u64 	%rd1799, %rd1798, 32;
	and.b64  	%rd1800, %rd1772, 4294967295;
	mul.wide.u32 	%rd1801, %r1113, %r1110;
	add.s64 	%rd1802, %rd1799, %rd1800;
	add.s64 	%rd1803, %rd1802, %rd1801;
	shr.u64 	%rd1804, %rd1803, 32;
	and.b64  	%rd1805, %rd1776, 4294967295;
	mul.wide.u32 	%rd1806, %r1114, %r1110;
	add.s64 	%rd1807, %rd1804, %rd1805;
	add.s64 	%rd1808, %rd1807, %rd1806;
	shr.u64 	%rd1809, %rd1808, 32;
	mul.wide.u32 	%rd1810, %r1115, %r1110;
	add.s64 	%rd1811, %rd1809, %rd1777;
	add.s64 	%rd1812, %rd1811, %rd1810;
	shr.u64 	%rd1813, %rd1812, 32;
	and.b64  	%rd1814, %rd1783, 4294967295;
	add.s64 	%rd1815, %rd1726, %rd1814;
	shr.u64 	%rd1816, %rd1815, 32;
	and.b64  	%rd1817, %rd1788, 4294967295;
	add.s64 	%rd1818, %rd1816, %rd1817;
	add.s64 	%rd1819, %rd1818, %rd1755;
	shr.u64 	%rd1820, %rd1819, 32;
	and.b64  	%rd1821, %rd1793, 4294967295;
	add.s64 	%rd1822, %rd1820, %rd1821;
	add.s64 	%rd1823, %rd1822, %rd1791;
	shr.u64 	%rd1824, %rd1823, 32;
	and.b64  	%rd1825, %rd1798, 4294967295;
	mul.wide.u32 	%rd1826, %r1111, %r1111;
	add.s64 	%rd1827, %rd1824, %rd1825;
	add.s64 	%rd1828, %rd1827, %rd1826;
	shr.u64 	%rd1829, %rd1828, 32;
	and.b64  	%rd1830, %rd1803, 4294967295;
	mul.wide.u32 	%rd1831, %r1112, %r1111;
	add.s64 	%rd1832, %rd1829, %rd1830;
	add.s64 	%rd1833, %rd1832, %rd1831;
	shr.u64 	%rd1834, %rd1833, 32;
	and.b64  	%rd1835, %rd1808, 4294967295;
	mul.wide.u32 	%rd1836, %r1113, %r1111;
	add.s64 	%rd1837, %rd1834, %rd1835;
	add.s64 	%rd1838, %rd1837, %rd1836;
	shr.u64 	%rd1839, %rd1838, 32;
	and.b64  	%rd1840, %rd1812, 4294967295;
	mul.wide.u32 	%rd1841, %r1114, %r1111;
	add.s64 	%rd1842, %rd1839, %rd1840;
	add.s64 	%rd1843, %rd1842, %rd1841;
	shr.u64 	%rd1844, %rd1843, 32;
	mul.wide.u32 	%rd1845, %r1115, %r1111;
	add.s64 	%rd1846, %rd1844, %rd1813;
	add.s64 	%rd1847, %rd1846, %rd1845;
	shr.u64 	%rd1848, %rd1847, 32;
	and.b64  	%rd1849, %rd1819, 4294967295;
	add.s64 	%rd1850, %rd1729, %rd1849;
	shr.u64 	%rd1851, %rd1850, 32;
	and.b64  	%rd1852, %rd1823, 4294967295;
	add.s64 	%rd1853, %rd1851, %rd1852;
	add.s64 	%rd1854, %rd1853, %rd1760;
	shr.u64 	%rd1855, %rd1854, 32;
	and.b64  	%rd1856, %rd1828, 4294967295;
	add.s64 	%rd1857, %rd1855, %rd1856;
	add.s64 	%rd1858, %rd1857, %rd1796;
	shr.u64 	%rd1859, %rd1858, 32;
	and.b64  	%rd1860, %rd1833, 4294967295;
	add.s64 	%rd1861, %rd1859, %rd1860;
	add.s64 	%rd1862, %rd1861, %rd1831;
	shr.u64 	%rd1863, %rd1862, 32;
	and.b64  	%rd1864, %rd1838, 4294967295;
	mul.wide.u32 	%rd1865, %r1112, %r1112;
	add.s64 	%rd1866, %rd1863, %rd1864;
	add.s64 	%rd1867, %rd1866, %rd1865;
	shr.u64 	%rd1868, %rd1867, 32;
	and.b64  	%rd1869, %rd1843, 4294967295;
	mul.wide.u32 	%rd1870, %r1113, %r1112;
	add.s64 	%rd1871, %rd1868, %rd1869;
	add.s64 	%rd1872, %rd1871, %rd1870;
	shr.u64 	%rd1873, %rd1872, 32;
	and.b64  	%rd1874, %rd1847, 4294967295;
	mul.wide.u32 	%rd1875, %r1114, %r1112;
	add.s64 	%rd1876, %rd1873, %rd1874;
	add.s64 	%rd1877, %rd1876, %rd1875;
	shr.u64 	%rd1878, %rd1877, 32;
	mul.wide.u32 	%rd1879, %r1115, %r1112;
	add.s64 	%rd1880, %rd1878, %rd1848;
	add.s64 	%rd1881, %rd1880, %rd1879;
	shr.u64 	%rd1882, %rd1881, 32;
	and.b64  	%rd1883, %rd1854, 4294967295;
	add.s64 	%rd1884, %rd1732, %rd1883;
	shr.u64 	%rd1885, %rd1884, 32;
	and.b64  	%rd1886, %rd1858, 4294967295;
	add.s64 	%rd1887, %rd1885, %rd1886;
	add.s64 	%rd1888, %rd1887, %rd1765;
	shr.u64 	%rd1889, %rd1888, 32;
	and.b64  	%rd1890, %rd1862, 4294967295;
	add.s64 	%rd1891, %rd1889, %rd1890;
	add.s64 	%rd1892, %rd1891, %rd1801;
	shr.u64 	%rd1893, %rd1892, 32;
	and.b64  	%rd1894, %rd1867, 4294967295;
	add.s64 	%rd1895, %rd1893, %rd1894;
	add.s64 	%rd1896, %rd1895, %rd1836;
	shr.u64 	%rd1897, %rd1896, 32;
	and.b64  	%rd1898, %rd1872, 4294967295;
	add.s64 	%rd1899, %rd1897, %rd1898;
	add.s64 	%rd1900, %rd1899, %rd1870;
	shr.u64 	%rd1901, %rd1900, 32;
	and.b64  	%rd1902, %rd1877, 4294967295;
	mul.wide.u32 	%rd1903, %r1113, %r1113;
	add.s64 	%rd1904, %rd1901, %rd1902;
	add.s64 	%rd1905, %rd1904, %rd1903;
	shr.u64 	%rd1906, %rd1905, 32;
	and.b64  	%rd1907, %rd1881, 4294967295;
	mul.wide.u32 	%rd1908, %r1114, %r1113;
	add.s64 	%rd1909, %rd1906, %rd1907;
	add.s64 	%rd1910, %rd1909, %rd1908;
	shr.u64 	%rd1911, %rd1910, 32;
	mul.wide.u32 	%rd1912, %r1115, %r1113;
	add.s64 	%rd1913, %rd1911, %rd1882;
	add.s64 	%rd1914, %rd1913, %rd1912;
	shr.u64 	%rd1915, %rd1914, 32;
	and.b64  	%rd1916, %rd1888, 4294967295;
	add.s64 	%rd1917, %rd1735, %rd1916;
	shr.u64 	%rd1918, %rd1917, 32;
	and.b64  	%rd1919, %rd1892, 4294967295;
	add.s64 	%rd1920, %rd1918, %rd1919;
	add.s64 	%rd1921, %rd1920, %rd1770;
	shr.u64 	%rd1922, %rd1921, 32;
	and.b64  	%rd1923, %rd1896, 4294967295;
	add.s64 	%rd1924, %rd1922, %rd1923;
	add.s64 	%rd1925, %rd1924, %rd1806;
	shr.u64 	%rd1926, %rd1925, 32;
	and.b64  	%rd1927, %rd1900, 4294967295;
	add.s64 	%rd1928, %rd1926, %rd1927;
	add.s64 	%rd1929, %rd1928, %rd1841;
	shr.u64 	%rd1930, %rd1929, 32;
	and.b64  	%rd1931, %rd1905, 4294967295;
	add.s64 	%rd1932, %rd1930, %rd1931;
	add.s64 	%rd1933, %rd1932, %rd1875;
	shr.u64 	%rd1934, %rd1933, 32;
	and.b64  	%rd1935, %rd1910, 4294967295;
	add.s64 	%rd1936, %rd1934, %rd1935;
	add.s64 	%rd1937, %rd1936, %rd1908;
	shr.u64 	%rd1938, %rd1937, 32;
	and.b64  	%rd1939, %rd1914, 4294967295;
	mul.wide.u32 	%rd1940, %r1114, %r1114;
	add.s64 	%rd1941, %rd1938, %rd1939;
	add.s64 	%rd1942, %rd1941, %rd1940;
	shr.u64 	%rd1943, %rd1942, 32;
	mul.wide.u32 	%rd1944, %r1115, %r1114;
	add.s64 	%rd1945, %rd1943, %rd1915;
	add.s64 	%rd1946, %rd1945, %rd1944;
	shr.u64 	%rd1947, %rd1946, 32;
	and.b64  	%rd1948, %rd1921, 4294967295;
	add.s64 	%rd1949, %rd1738, %rd1948;
	shr.u64 	%rd1950, %rd1949, 32;
	and.b64  	%rd1951, %rd1925, 4294967295;
	add.s64 	%rd1952, %rd1950, %rd1951;
	add.s64 	%rd1953, %rd1952, %rd1774;
	shr.u64 	%rd1954, %rd1953, 32;
	and.b64  	%rd1955, %rd1929, 4294967295;
	add.s64 	%rd1956, %rd1954, %rd1955;
	add.s64 	%rd1957, %rd1956, %rd1810;
	shr.u64 	%rd1958, %rd1957, 32;
	and.b64  	%rd1959, %rd1933, 4294967295;
	add.s64 	%rd1960, %rd1958, %rd1959;
	add.s64 	%rd1961, %rd1960, %rd1845;
	shr.u64 	%rd1962, %rd1961, 32;
	and.b64  	%rd1963, %rd1937, 4294967295;
	add.s64 	%rd1964, %rd1962, %rd1963;
	add.s64 	%rd1965, %rd1964, %rd1879;
	shr.u64 	%rd1966, %rd1965, 32;
	and.b64  	%rd1967, %rd1942, 4294967295;
	add.s64 	%rd1968, %rd1966, %rd1967;
	add.s64 	%rd1969, %rd1968, %rd1912;
	shr.u64 	%rd1970, %rd1969, 32;
	and.b64  	%rd1971, %rd1946, 4294967295;
	add.s64 	%rd1972, %rd1970, %rd1971;
	add.s64 	%rd1973, %rd1972, %rd1944;
	shr.u64 	%rd1974, %rd1973, 32;
	mul.wide.u32 	%rd1975, %r1115, %r1115;
	add.s64 	%rd1976, %rd1974, %rd1947;
	add.s64 	%rd1977, %rd1976, %rd1975;
	shr.u64 	%rd1978, %rd1977, 32;
	and.b64  	%rd1979, %rd1953, 4294967295;
	mul.lo.s64 	%rd1980, %rd1979, 977;
	cvt.u32.u64 	%r1133, %rd1980;
	shr.u64 	%rd1981, %rd1980, 32;
	and.b64  	%rd1982, %rd1957, 4294967295;
	mad.lo.s64 	%rd1983, %rd1982, 977, %rd1981;
	shr.u64 	%rd1984, %rd1983, 32;
	and.b64  	%rd1985, %rd1961, 4294967295;
	mad.lo.s64 	%rd1986, %rd1985, 977, %rd1984;
	shr.u64 	%rd1987, %rd1986, 32;
	and.b64  	%rd1988, %rd1965, 4294967295;
	mad.lo.s64 	%rd1989, %rd1988, 977, %rd1987;
	shr.u64 	%rd1990, %rd1989, 32;
	and.b64  	%rd1991, %rd1969, 4294967295;
	mad.lo.s64 	%rd1992, %rd1991, 977, %rd1990;
	shr.u64 	%rd1993, %rd1992, 32;
	and.b64  	%rd1994, %rd1973, 4294967295;
	mad.lo.s64 	%rd1995, %rd1994, 977, %rd1993;
	shr.u64 	%rd1996, %rd1995, 32;
	and.b64  	%rd1997, %rd1977, 4294967295;
	mad.lo.s64 	%rd1998, %rd1997, 977, %rd1996;
	shr.u64 	%rd1999, %rd1998, 32;
	add.s32 	%r1817, %r1132, %r1133;
	setp.lt.u32 	%p85, %r1817, %r1132;
	selp.u64 	%rd2000, 1, 0, %p85;
	and.b64  	%rd2001, %rd1742, 4294967295;
	and.b64  	%rd2002, %rd1983, 4294967295;
	add.s64 	%rd2003, %rd2001, %rd2000;
	add.s64 	%rd2004, %rd2003, %rd2002;
	shr.u64 	%rd2005, %rd2004, 32;
	and.b64  	%rd2006, %rd1779, 4294967295;
	and.b64  	%rd2007, %rd1986, 4294967295;
	add.s64 	%rd2008, %rd2005, %rd2006;
	add.s64 	%rd2009, %rd2008, %rd2007;
	shr.u64 	%rd2010, %rd2009, 32;
	and.b64  	%rd2011, %rd1815, 4294967295;
	and.b64  	%rd2012, %rd1989, 4294967295;
	add.s64 	%rd2013, %rd2010, %rd2011;
	add.s64 	%rd2014, %rd2013, %rd2012;
	shr.u64 	%rd2015, %rd2014, 32;
	and.b64  	%rd2016, %rd1850, 4294967295;
	and.b64  	%rd2017, %rd1992, 4294967295;
	add.s64 	%rd2018, %rd2015, %rd2016;
	add.s64 	%rd2019, %rd2018, %rd2017;
	shr.u64 	%rd2020, %rd2019, 32;
	and.b64  	%rd2021, %rd1884, 4294967295;
	and.b64  	%rd2022, %rd1995, 4294967295;
	add.s64 	%rd2023, %rd2020, %rd2021;
	add.s64 	%rd2024, %rd2023, %rd2022;
	shr.u64 	%rd2025, %rd2024, 32;
	and.b64  	%rd2026, %rd1917, 4294967295;
	and.b64  	%rd2027, %rd1998, 4294967295;
	add.s64 	%rd2028, %rd2025, %rd2026;
	add.s64 	%rd2029, %rd2028, %rd2027;
	shr.u64 	%rd2030, %rd2029, 32;
	and.b64  	%rd2031, %rd2004, 4294967295;
	add.s64 	%rd2032, %rd2031, %rd1979;
	cvt.u32.u64 	%r1818, %rd2032;
	shr.u64 	%rd2033, %rd2032, 32;
	and.b64  	%rd2034, %rd2009, 4294967295;
	add.s64 	%rd2035, %rd2033, %rd2034;
	add.s64 	%rd2036, %rd2035, %rd1982;
	cvt.u32.u64 	%r1819, %rd2036;
	shr.u64 	%rd2037, %rd2036, 32;
	and.b64  	%rd2038, %rd2014, 4294967295;
	add.s64 	%rd2039, %rd2037, %rd2038;
	add.s64 	%rd2040, %rd2039, %rd1985;
	cvt.u32.u64 	%r1820, %rd2040;
	shr.u64 	%rd2041, %rd2040, 32;
	and.b64  	%rd2042, %rd2019, 4294967295;
	add.s64 	%rd2043, %rd2041, %rd2042;
	add.s64 	%rd2044, %rd2043, %rd1988;
	cvt.u32.u64 	%r1821, %rd2044;
	shr.u64 	%rd2045, %rd2044, 32;
	and.b64  	%rd2046, %rd2024, 4294967295;
	add.s64 	%rd2047, %rd2045, %rd2046;
	add.s64 	%rd2048, %rd2047, %rd1991;
	cvt.u32.u64 	%r1822, %rd2048;
	shr.u64 	%rd2049, %rd2048, 32;
	and.b64  	%rd2050, %rd2029, 4294967295;
	add.s64 	%rd2051, %rd2049, %rd2050;
	add.s64 	%rd2052, %rd2051, %rd1994;
	cvt.u32.u64 	%r1823, %rd2052;
	shr.u64 	%rd2053, %rd2052, 32;
	cvt.u32.u64 	%r1134, %rd2053;
	cvt.u32.u64 	%r1135, %rd2030;
	cvt.u32.u64 	%r1136, %rd1949;
	add.s32 	%r1137, %r1135, %r1136;
	cvt.u32.u64 	%r1138, %rd1999;
	cvt.u32.u64 	%r1139, %rd1978;
	mov.b64 	%rd2054, 977;
	cvt.u32.u64 	%r1140, %rd2054;
	mad.lo.s32 	%r1141, %r1139, %r1140, %r1138;
	add.s32 	%r1142, %r1137, %r1141;
	add.s32 	%r1143, %r1134, %r1142;
	cvt.u32.u64 	%r1144, %rd1977;
	add.s32 	%r1824, %r1143, %r1144;
	ld.const.u32 	%r435, [const_p+28];
	setp.lt.u32 	%p86, %r435, %r1824;
	@%p86 bra 	$L__BB1_100;
	setp.gt.u32 	%p87, %r435, %r1824;
	@%p87 bra 	$L__BB1_101;
	setp.lt.u32 	%p88, %r412, %r1823;
	mov.u32 	%r1566, %r412;
	@%p88 bra 	$L__BB1_100;
	setp.gt.u32 	%p89, %r412, %r1823;
	mov.u32 	%r1566, %r412;
	@%p89 bra 	$L__BB1_101;
	setp.lt.u32 	%p90, %r413, %r1822;
	mov.u32 	%r1565, %r413;
	mov.u32 	%r1566, %r412;
	@%p90 bra 	$L__BB1_100;
	setp.gt.u32 	%p91, %r413, %r1822;
	mov.u32 	%r1565, %r413;
	mov.u32 	%r1566, %r412;
	@%p91 bra 	$L__BB1_101;
	setp.lt.u32 	%p92, %r414, %r1821;
	mov.u32 	%r1564, %r414;
	mov.u32 	%r1565, %r413;
	mov.u32 	%r1566, %r412;
	@%p92 bra 	$L__BB1_100;
	setp.gt.u32 	%p93, %r414, %r1821;
	mov.u32 	%r1564, %r414;
	mov.u32 	%r1565, %r413;
	mov.u32 	%r1566, %r412;
	@%p93 bra 	$L__BB1_101;
	setp.lt.u32 	%p94, %r415, %r1820;
	mov.u32 	%r1563, %r415;
	mov.u32 	%r1564, %r414;
	mov.u32 	%r1565, %r413;
	mov.u32 	%r1566, %r412;
	@%p94 bra 	$L__BB1_100;
	setp.gt.u32 	%p95, %r415, %r1820;
	mov.u32 	%r1563, %r415;
	mov.u32 	%r1564, %r414;
	mov.u32 	%r1565, %r413;
	mov.u32 	%r1566, %r412;
	@%p95 bra 	$L__BB1_101;
	setp.lt.u32 	%p96, %r416, %r1819;
	mov.u32 	%r1562, %r416;
	mov.u32 	%r1563, %r415;
	mov.u32 	%r1564, %r414;
	mov.u32 	%r1565, %r413;
	mov.u32 	%r1566, %r412;
	@%p96 bra 	$L__BB1_100;
	setp.gt.u32 	%p97, %r416, %r1819;
	mov.u32 	%r1562, %r416;
	mov.u32 	%r1563, %r415;
	mov.u32 	%r1564, %r414;
	mov.u32 	%r1565, %r413;
	mov.u32 	%r1566, %r412;
	@%p97 bra 	$L__BB1_101;
	setp.lt.u32 	%p98, %r417, %r1818;
	mov.u32 	%r1561, %r417;
	mov.u32 	%r1562, %r416;
	mov.u32 	%r1563, %r415;
	mov.u32 	%r1564, %r414;
	mov.u32 	%r1565, %r413;
	mov.u32 	%r1566, %r412;
	@%p98 bra 	$L__BB1_100;
	setp.gt.u32 	%p99, %r417, %r1818;
	mov.u32 	%r1561, %r417;
	mov.u32 	%r1562, %r416;
	mov.u32 	%r1563, %r415;
	mov.u32 	%r1564, %r414;
	mov.u32 	%r1565, %r413;
	mov.u32 	%r1566, %r412;
	@%p99 bra 	$L__BB1_101;
	setp.lt.u32 	%p100, %r1817, %r418;
	mov.u32 	%r1560, %r418;
	mov.u32 	%r1561, %r417;
	mov.u32 	%r1562, %r416;
	mov.u32 	%r1563, %r415;
	mov.u32 	%r1564, %r414;
	mov.u32 	%r1565, %r413;
	mov.u32 	%r1566, %r412;
	@%p100 bra 	$L__BB1_101;
$L__BB1_100:
	// begin inline asm
	sub.cc.u32 %r1817, %r1817, %r418; 
	subc.cc.u32 %r1818, %r1818, %r417; 
	subc.cc.u32 %r1819, %r1819, %r416; 
	subc.cc.u32 %r1820, %r1820, %r415; 
	subc.cc.u32 %r1821, %r1821, %r414; 
	subc.cc.u32 %r1822, %r1822, %r413; 
	subc.cc.u32 %r1823, %r1823, %r412; 
	subc.u32    %r1824, %r1824, %r435; 
	
	// end inline asm
$L__BB1_101:
	// begin inline asm
	add.cc.u32 %r1169, %r914, %r914; 
	addc.cc.u32 %r1170, %r915, %r915; 
	addc.cc.u32 %r1171, %r916, %r916; 
	addc.cc.u32 %r1172, %r917, %r917; 
	addc.cc.u32 %r1173, %r918, %r918; 
	addc.cc.u32 %r1174, %r919, %r919; 
	addc.cc.u32 %r1175, %r920, %r920; 
	addc.u32    %r1176, %r921, %r921; 
	
	// end inline asm
	setp.gt.u32 	%p101, %r1824, %r1176;
	@%p101 bra 	$L__BB1_102;
	bra.uni 	$L__BB1_115;
$L__BB1_102:
	// begin inline asm
	sub.cc.u32 %r1993, %r1817, %r1169; 
	subc.cc.u32 %r1992, %r1818, %r1170; 
	subc.cc.u32 %r1991, %r1819, %r1171; 
	subc.cc.u32 %r1990, %r1820, %r1172; 
	subc.cc.u32 %r1989, %r1821, %r1173; 
	subc.cc.u32 %r1988, %r1822, %r1174; 
	subc.cc.u32 %r1987, %r1823, %r1175; 
	subc.u32    %r1986, %r1824, %r1176; 
	
	// end inline asm
	bra.uni 	$L__BB1_117;
$L__BB1_103:
	setp.gt.u32 	%p103, %r1823, %r1175;
	@%p103 bra 	$L__BB1_102;
	setp.lt.u32 	%p104, %r1823, %r1175;
	@%p104 bra 	$L__BB1_116;
	setp.gt.u32 	%p105, %r1822, %r1174;
	@%p105 bra 	$L__BB1_102;
	setp.lt.u32 	%p106, %r1822, %r1174;
	@%p106 bra 	$L__BB1_116;
	setp.gt.u32 	%p107, %r1821, %r1173;
	@%p107 bra 	$L__BB1_102;
	setp.lt.u32 	%p108, %r1821, %r1173;
	@%p108 bra 	$L__BB1_116;
	setp.gt.u32 	%p109, %r1820, %r1172;
	@%p109 bra 	$L__BB1_102;
	setp.lt.u32 	%p110, %r1820, %r1172;
	@%p110 bra 	$L__BB1_116;
	setp.gt.u32 	%p111, %r1819, %r1171;
	@%p111 bra 	$L__BB1_102;
	setp.lt.u32 	%p112, %r1819, %r1171;
	@%p112 bra 	$L__BB1_116;
	setp.gt.u32 	%p113, %r1818, %r1170;
	@%p113 bra 	$L__BB1_102;
	setp.lt.u32 	%p114, %r1818, %r1170;
	setp.lt.u32 	%p115, %r1817, %r1169;
	or.pred  	%p116, %p114, %p115;
	@%p116 bra 	$L__BB1_116;
	bra.uni 	$L__BB1_102;
$L__BB1_115:
	setp.ge.u32 	%p102, %r1824, %r1176;
	@%p102 bra 	$L__BB1_103;
$L__BB1_116:
	// begin inline asm
	add.cc.u32 %r1193, %r1817, %r418; 
	addc.cc.u32 %r1194, %r1818, %r417; 
	addc.cc.u32 %r1195, %r1819, %r416; 
	addc.cc.u32 %r1196, %r1820, %r415; 
	addc.cc.u32 %r1197, %r1821, %r414; 
	addc.cc.u32 %r1198, %r1822, %r413; 
	addc.cc.u32 %r1199, %r1823, %r412; 
	addc.u32    %r1200, %r1824, %r435; 
	
	// end inline asm
	// begin inline asm
	sub.cc.u32 %r1993, %r1193, %r1169; 
	subc.cc.u32 %r1992, %r1194, %r1170; 
	subc.cc.u32 %r1991, %r1195, %r1171; 
	subc.cc.u32 %r1990, %r1196, %r1172; 
	subc.cc.u32 %r1989, %r1197, %r1173; 
	subc.cc.u32 %r1988, %r1198, %r1174; 
	subc.cc.u32 %r1987, %r1199, %r1175; 
	subc.u32    %r1986, %r1200, %r1176; 
	
	// end inline asm
$L__BB1_117:
	setp.gt.u32 	%p117, %r921, %r1986;
	@%p117 bra 	$L__BB1_118;
	bra.uni 	$L__BB1_131;
$L__BB1_118:
	// begin inline asm
	sub.cc.u32 %r1833, %r914, %r1993; 
	subc.cc.u32 %r1834, %r915, %r1992; 
	subc.cc.u32 %r1835, %r916, %r1991; 
	subc.cc.u32 %r1836, %r917, %r1990; 
	subc.cc.u32 %r1837, %r918, %r1989; 
	subc.cc.u32 %r1838, %r919, %r1988; 
	subc.cc.u32 %r1839, %r920, %r1987; 
	subc.u32    %r1840, %r921, %r1986; 
	
	// end inline asm
	bra.uni 	$L__BB1_133;
$L__BB1_119:
	setp.gt.u32 	%p119, %r920, %r1987;
	@%p119 bra 	$L__BB1_118;
	setp.lt.u32 	%p120, %r920, %r1987;
	@%p120 bra 	$L__BB1_132;
	setp.gt.u32 	%p121, %r919, %r1988;
	@%p121 bra 	$L__BB1_118;
	setp.lt.u32 	%p122, %r919, %r1988;
	@%p122 bra 	$L__BB1_132;
	setp.gt.u32 	%p123, %r918, %r1989;
	@%p123 bra 	$L__BB1_118;
	setp.lt.u32 	%p124, %r918, %r1989;
	@%p124 bra 	$L__BB1_132;
	setp.gt.u32 	%p125, %r917, %r1990;
	@%p125 bra 	$L__BB1_118;
	setp.lt.u32 	%p126, %r917, %r1990;
	@%p126 bra 	$L__BB1_132;
	setp.gt.u32 	%p127, %r916, %r1991;
	@%p127 bra 	$L__BB1_118;
	setp.lt.u32 	%p128, %r916, %r1991;
	@%p128 bra 	$L__BB1_132;
	setp.gt.u32 	%p129, %r915, %r1992;
	@%p129 bra 	$L__BB1_118;
	setp.lt.u32 	%p130, %r915, %r1992;
	setp.lt.u32 	%p131, %r914, %r1993;
	or.pred  	%p132, %p130, %p131;
	@%p132 bra 	$L__BB1_132;
	bra.uni 	$L__BB1_118;
$L__BB1_131:
	setp.ge.u32 	%p118, %r921, %r1986;
	@%p118 bra 	$L__BB1_119;
$L__BB1_132:
	// begin inline asm
	add.cc.u32 %r1265, %r914, %r418; 
	addc.cc.u32 %r1266, %r915, %r417; 
	addc.cc.u32 %r1267, %r916, %r416; 
	addc.cc.u32 %r1268, %r917, %r415; 
	addc.cc.u32 %r1269, %r918, %r414; 
	addc.cc.u32 %r1270, %r919, %r413; 
	addc.cc.u32 %r1271, %r920, %r412; 
	addc.u32    %r1272, %r921, %r435; 
	
	// end inline asm
	// begin inline asm
	sub.cc.u32 %r1833, %r1265, %r1993; 
	subc.cc.u32 %r1834, %r1266, %r1992; 
	subc.cc.u32 %r1835, %r1267, %r1991; 
	subc.cc.u32 %r1836, %r1268, %r1990; 
	subc.cc.u32 %r1837, %r1269, %r1989; 
	subc.cc.u32 %r1838, %r1270, %r1988; 
	subc.cc.u32 %r1839, %r1271, %r1987; 
	subc.u32    %r1840, %r1272, %r1986; 
	
	// end inline asm
$L__BB1_133:
	mul.wide.u32 	%rd2055, %r1108, %r1833;
	cvt.u32.u64 	%r1337, %rd2055;
	shr.u64 	%rd2056, %rd2055, 32;
	mul.wide.u32 	%rd2057, %r1109, %r1833;
	add.s64 	%rd2058, %rd2056, %rd2057;
	shr.u64 	%rd2059, %rd2058, 32;
	mul.wide.u32 	%rd2060, %r1110, %r1833;
	add.s64 	%rd2061, %rd2059, %rd2060;
	shr.u64 	%rd2062, %rd2061, 32;
	mul.wide.u32 	%rd2063, %r1111, %r1833;
	add.s64 	%rd2064, %rd2062, %rd2063;
	shr.u64 	%rd2065, %rd2064, 32;
	mul.wide.u32 	%rd2066, %r1112, %r1833;
	add.s64 	%rd2067, %rd2065, %rd2066;
	shr.u64 	%rd2068, %rd2067, 32;
	mul.wide.u32 	%rd2069, %r1113, %r1833;
	add.s64 	%rd2070, %rd2068, %rd2069;
	shr.u64 	%rd2071, %rd2070, 32;
	mul.wide.u32 	%rd2072, %r1114, %r1833;
	add.s64 	%rd2073, %rd2071, %rd2072;
	shr.u64 	%rd2074, %rd2073, 32;
	mul.wide.u32 	%rd2075, %r1115, %r1833;
	add.s64 	%rd2076, %rd2074, %rd2075;
	shr.u64 	%rd2077, %rd2076, 32;
	and.b64  	%rd2078, %rd2058, 4294967295;
	mul.wide.u32 	%rd2079, %r1108, %r1834;
	add.s64 	%rd2080, %rd2079, %rd2078;
	shr.u64 	%rd2081, %rd2080, 32;
	and.b64  	%rd2082, %rd2061, 4294967295;
	mul.wide.u32 	%rd2083, %r1109, %r1834;
	add.s64 	%rd2084, %rd2081, %rd2082;
	add.s64 	%rd2085, %rd2084, %rd2083;
	shr.u64 	%rd2086, %rd2085, 32;
	and.b64  	%rd2087, %rd2064, 4294967295;
	mul.wide.u32 	%rd2088, %r1110, %r1834;
	add.s64 	%rd2089, %rd2086, %rd2087;
	add.s64 	%rd2090, %rd2089, %rd2088;
	shr.u64 	%rd2091, %rd2090, 32;
	and.b64  	%rd2092, %rd2067, 4294967295;
	mul.wide.u32 	%rd2093, %r1111, %r1834;
	add.s64 	%rd2094, %rd2091, %rd2092;
	add.s64 	%rd2095, %rd2094, %rd2093;
	shr.u64 	%rd2096, %rd2095, 32;
	and.b64  	%rd2097, %rd2070, 4294967295;
	mul.wide.u32 	%rd2098, %r1112, %r1834;
	add.s64 	%rd2099, %rd2096, %rd2097;
	add.s64 	%rd2100, %rd2099, %rd2098;
	shr.u64 	%rd2101, %rd2100, 32;
	and.b64  	%rd2102, %rd2073, 4294967295;
	mul.wide.u32 	%rd2103, %r1113, %r1834;
	add.s64 	%rd2104, %rd2101, %rd2102;
	add.s64 	%rd2105, %rd2104, %rd2103;
	shr.u64 	%rd2106, %rd2105, 32;
	and.b64  	%rd2107, %rd2076, 4294967295;
	mul.wide.u32 	%rd2108, %r1114, %r1834;
	add.s64 	%rd2109, %rd2106, %rd2107;
	add.s64 	%rd2110, %rd2109, %rd2108;
	shr.u64 	%rd2111, %rd2110, 32;
	mul.wide.u32 	%rd2112, %r1115, %r1834;
	add.s64 	%rd2113, %rd2111, %rd2077;
	add.s64 	%rd2114, %rd2113, %rd2112;
	shr.u64 	%rd2115, %rd2114, 32;
	and.b64  	%rd2116, %rd2085, 4294967295;
	mul.wide.u32 	%rd2117, %r1108, %r1835;
	add.s64 	%rd2118, %rd2117, %rd2116;
	shr.u64 	%rd2119, %rd2118, 32;
	and.b64  	%rd2120, %rd2090, 4294967295;
	mul.wide.u32 	%rd2121, %r1109, %r1835;
	add.s64 	%rd2122, %rd2119, %rd2120;
	add.s64 	%rd2123, %rd2122, %rd2121;
	shr.u64 	%rd2124, %rd2123, 32;
	and.b64  	%rd2125, %rd2095, 4294967295;
	mul.wide.u32 	%rd2126, %r1110, %r1835;
	add.s64 	%rd2127, %rd2124, %rd2125;
	add.s64 	%rd2128, %rd2127, %rd2126;
	shr.u64 	%rd2129, %rd2128, 32;
	and.b64  	%rd2130, %rd2100, 4294967295;
	mul.wide.u32 	%rd2131, %r1111, %r1835;
	add.s64 	%rd2132, %rd2129, %rd2130;
	add.s64 	%rd2133, %rd2132, %rd2131;
	shr.u64 	%rd2134, %rd2133, 32;
	and.b64  	%rd2135, %rd2105, 4294967295;
	mul.wide.u32 	%rd2136, %r1112, %r1835;
	add.s64 	%rd2137, %rd2134, %rd2135;
	add.s64 	%rd2138, %rd2137, %rd2136;
	shr.u64 	%rd2139, %rd2138, 32;
	and.b64  	%rd2140, %rd2110, 4294967295;
	mul.wide.u32 	%rd2141, %r1113, %r1835;
	add.s64 	%rd2142, %rd2139, %rd2140;
	add.s64 	%rd2143, %rd2142, %rd2141;
	shr.u64 	%rd2144, %rd2143, 32;
	and.b64  	%rd2145, %rd2114, 4294967295;
	mul.wide.u32 	%rd2146, %r1114, %r1835;
	add.s64 	%rd2147, %rd2144, %rd2145;
	add.s64 	%rd2148, %rd2147, %rd2146;
	shr.u64 	%rd2149, %rd2148, 32;
	mul.wide.u32 	%rd2150, %r1115, %r1835;
	add.s64 	%rd2151, %rd2149, %rd2115;
	add.s64 	%rd2152, %rd2151, %rd2150;
	shr.u64 	%rd2153, %rd2152, 32;
	and.b64  	%rd2154, %rd2123, 4294967295;
	mul.wide.u32 	%rd2155, %r1108, %r1836;
	add.s64 	%rd2156, %rd2155, %rd2154;
	shr.u64 	%rd2157, %rd2156, 32;
	and.b64  	%rd2158, %rd2128, 4294967295;
	mul.wide.u32 	%rd2159, %r1109, %r1836;
	add.s64 	%rd2160, %rd2157, %rd2158;
	add.s64 	%rd2161, %rd2160, %rd2159;
	shr.u64 	%rd2162, %rd2161, 32;
	and.b64  	%rd2163, %rd2133, 4294967295;
	mul.wide.u32 	%rd2164, %r1110, %r1836;
	add.s64 	%rd2165, %rd2162, %rd2163;
	add.s64 	%rd2166, %rd2165, %rd2164;
	shr.u64 	%rd2167, %rd2166, 32;
	and.b64  	%rd2168, %rd2138, 4294967295;
	mul.wide.u32 	%rd2169, %r1111, %r1836;
	add.s64 	%rd2170, %rd2167, %rd2168;
	add.s64 	%rd2171, %rd2170, %rd2169;
	shr.u64 	%rd2172, %rd2171, 32;
	and.b64  	%rd2173, %rd2143, 4294967295;
	mul.wide.u32 	%rd2174, %r1112, %r1836;
	add.s64 	%rd2175, %rd2172, %rd2173;
	add.s64 	%rd2176, %rd2175, %rd2174;
	shr.u64 	%rd2177, %rd2176, 32;
	and.b64  	%rd2178, %rd2148, 4294967295;
	mul.wide.u32 	%rd2179, %r1113, %r1836;
	add.s64 	%rd2180, %rd2177, %rd2178;
	add.s64 	%rd2181, %rd2180, %rd2179;
	shr.u64 	%rd2182, %rd2181, 32;
	and.b64  	%rd2183, %rd2152, 4294967295;
	mul.wide.u32 	%rd2184, %r1114, %r1836;
	add.s64 	%rd2185, %rd2182, %rd2183;
	add.s64 	%rd2186, %rd2185, %rd2184;
	shr.u64 	%rd2187, %rd2186, 32;
	mul.wide.u32 	%rd2188, %r1115, %r1836;
	add.s64 	%rd2189, %rd2187, %rd2153;
	add.s64 	%rd2190, %rd2189, %rd2188;
	shr.u64 	%rd2191, %rd2190, 32;
	and.b64  	%rd2192, %rd2161, 4294967295;
	mul.wide.u32 	%rd2193, %r1108, %r1837;
	add.s64 	%rd2194, %rd2193, %rd2192;
	shr.u64 	%rd2195, %rd2194, 32;
	and.b64  	%rd2196, %rd2166, 4294967295;
	mul.wide.u32 	%rd2197, %r1109, %r1837;
	add.s64 	%rd2198, %rd2195, %rd2196;
	add.s64 	%rd2199, %rd2198, %rd2197;
	shr.u64 	%rd2200, %rd2199, 32;
	and.b64  	%rd2201, %rd2171, 4294967295;
	mul.wide.u32 	%rd2202, %r1110, %r1837;
	add.s64 	%rd2203, %rd2200, %rd2201;
	add.s64 	%rd2204, %rd2203, %rd2202;
	shr.u64 	%rd2205, %rd2204, 32;
	and.b64  	%rd2206, %rd2176, 4294967295;
	mul.wide.u32 	%rd2207, %r1111, %r1837;
	add.s64 	%rd2208, %rd2205, %rd2206;
	add.s64 	%rd2209, %rd2208, %rd2207;
	shr.u64 	%rd2210, %rd2209, 32;
	and.b64  	%rd2211, %rd2181, 4294967295;
	mul.wide.u32 	%rd2212, %r1112, %r1837;
	add.s64 	%rd2213, %rd2210, %rd2211;
	add.s64 	%rd2214, %rd2213, %rd2212;
	shr.u64 	%rd2215, %rd2214, 32;
	and.b64  	%rd2216, %rd2186, 4294967295;
	mul.wide.u32 	%rd2217, %r1113, %r1837;
	add.s64 	%rd2218, %rd2215, %rd2216;
	add.s64 	%rd2219, %rd2218, %rd2217;
	shr.u64 	%rd2220, %rd2219, 32;
	and.b64  	%rd2221, %rd2190, 4294967295;
	mul.wide.u32 	%rd2222, %r1114, %r1837;
	add.s64 	%rd2223, %rd2220, %rd2221;
	add.s64 	%rd2224, %rd2223, %rd2222;
	shr.u64 	%rd2225, %rd2224, 32;
	mul.wide.u32 	%rd2226, %r1115, %r1837;
	add.s64 	%rd2227, %rd2225, %rd2191;
	add.s64 	%rd2228, %rd2227, %rd2226;
	shr.u64 	%rd2229, %rd2228, 32;
	and.b64  	%rd2230, %rd2199, 4294967295;
	mul.wide.u32 	%rd2231, %r1108, %r1838;
	add.s64 	%rd2232, %rd2231, %rd2230;
	shr.u64 	%rd2233, %rd2232, 32;
	and.b64  	%rd2234, %rd2204, 4294967295;
	mul.wide.u32 	%rd2235, %r1109, %r1838;
	add.s64 	%rd2236, %rd2233, %rd2234;
	add.s64 	%rd2237, %rd2236, %rd2235;
	shr.u64 	%rd2238, %rd2237, 32;
	and.b64  	%rd2239, %rd2209, 4294967295;
	mul.wide.u32 	%rd2240, %r1110, %r1838;
	add.s64 	%rd2241, %rd2238, %rd2239;
	add.s64 	%rd2242, %rd2241, %rd2240;
	shr.u64 	%rd2243, %rd2242, 32;
	and.b64  	%rd2244, %rd2214, 4294967295;
	mul.wide.u32 	%rd2245, %r1111, %r1838;
	add.s64 	%rd2246, %rd2243, %rd2244;
	add.s64 	%rd2247, %rd2246, %rd2245;
	shr.u64 	%rd2248, %rd2247, 32;
	and.b64  	%rd2249, %rd2219, 4294967295;
	mul.wide.u32 	%rd2250, %r1112, %r1838;
	add.s64 	%rd2251, %rd2248, %rd2249;
	add.s64 	%rd2252, %rd2251, %rd2250;
	shr.u64 	%rd2253, %rd2252, 32;
	and.b64  	%rd2254, %rd2224, 4294967295;
	mul.wide.u32 	%rd2255, %r1113, %r1838;
	add.s64 	%rd2256, %rd2253, %rd2254;
	add.s64 	%rd2257, %rd2256, %rd2255;
	shr.u64 	%rd2258, %rd2257, 32;
	and.b64  	%rd2259, %rd2228, 4294967295;
	mul.wide.u32 	%rd2260, %r1114, %r1838;
	add.s64 	%rd2261, %rd2258, %rd2259;
	add.s64 	%rd2262, %rd2261, %rd2260;
	shr.u64 	%rd2263, %rd2262, 32;
	mul.wide.u32 	%rd2264, %r1115, %r1838;
	add.s64 	%rd2265, %rd2263, %rd2229;
	add.s64 	%rd2266, %rd2265, %rd2264;
	shr.u64 	%rd2267, %rd2266, 32;
	and.b64  	%rd2268, %rd2237, 4294967295;
	mul.wide.u32 	%rd2269, %r1108, %r1839;
	add.s64 	%rd2270, %rd2269, %rd2268;
	shr.u64 	%rd2271, %rd2270, 32;
	and.b64  	%rd2272, %rd2242, 4294967295;
	mul.wide.u32 	%rd2273, %r1109, %r1839;
	add.s64 	%rd2274, %rd2271, %rd2272;
	add.s64 	%rd2275, %rd2274, %rd2273;
	shr.u64 	%rd2276, %rd2275, 32;
	and.b64  	%rd2277, %rd2247, 4294967295;
	mul.wide.u32 	%rd2278, %r1110, %r1839;
	add.s64 	%rd2279, %rd2276, %rd2277;
	add.s64 	%rd2280, %rd2279, %rd2278;
	shr.u64 	%rd2281, %rd2280, 32;
	and.b64  	%rd2282, %rd2252, 4294967295;
	mul.wide.u32 	%rd2283, %r1111, %r1839;
	add.s64 	%rd2284, %rd2281, %rd2282;
	add.s64 	%rd2285, %rd2284, %rd2283;
	shr.u64 	%rd2286, %rd2285, 32;
	and.b64  	%rd2287, %rd2257, 4294967295;
	mul.wide.u32 	%rd2288, %r1112, %r1839;
	add.s64 	%rd2289, %rd2286, %rd2287;
	add.s64 	%rd2290, %rd2289, %rd2288;
	shr.u64 	%rd2291, %rd2290, 32;
	and.b64  	%rd2292, %rd2262, 4294967295;
	mul.wide.u32 	%rd2293, %r1113, %r1839;
	add.s64 	%rd2294, %rd2291, %rd2292;
	add.s64 	%rd2295, %rd2294, %rd2293;
	shr.u64 	%rd2296, %rd2295, 32;
	and.b64  	%rd2297, %rd2266, 4294967295;
	mul.wide.u32 	%rd2298, %r1114, %r1839;
	add.s64 	%rd2299, %rd2296, %rd2297;
	add.s64 	%rd2300, %rd2299, %rd2298;
	shr.u64 	%rd2301, %rd2300, 32;
	mul.wide.u32 	%rd2302, %r1115, %r1839;
	add.s64 	%rd2303, %rd2301, %rd2267;
	add.s64 	%rd2304, %rd2303, %rd2302;
	shr.u64 	%rd2305, %rd2304, 32;
	and.b64  	%rd2306, %rd2275, 4294967295;
	mul.wide.u32 	%rd2307, %r1108, %r1840;
	add.s64 	%rd2308, %rd2307, %rd2306;
	shr.u64 	%rd2309, %rd2308, 32;
	and.b64  	%rd2310, %rd2280, 4294967295;
	mul.wide.u32 	%rd2311, %r1109, %r1840;
	add.s64 	%rd2312, %rd2309, %rd2310;
	add.s64 	%rd2313, %rd2312, %rd2311;
	shr.u64 	%rd2314, %rd2313, 32;
	and.b64  	%rd2315, %rd2285, 4294967295;
	mul.wide.u32 	%rd2316, %r1110, %r1840;
	add.s64 	%rd2317, %rd2314, %rd2315;
	add.s64 	%rd2318, %rd2317, %rd2316;
	shr.u64 	%rd2319, %rd2318, 32;
	and.b64  	%rd2320, %rd2290, 4294967295;
	mul.wide.u32 	%rd2321, %r1111, %r1840;
	add.s64 	%rd2322, %rd2319, %rd2320;
	add.s64 	%rd2323, %rd2322, %rd2321;
	shr.u64 	%rd2324, %rd2323, 32;
	and.b64  	%rd2325, %rd2295, 4294967295;
	mul.wide.u32 	%rd2326, %r1112, %r1840;
	add.s64 	%rd2327, %rd2324, %rd2325;
	add.s64 	%rd2328, %rd2327, %rd2326;
	shr.u64 	%rd2329, %rd2328, 32;
	and.b64  	%rd2330, %rd2300, 4294967295;
	mul.wide.u32 	%rd2331, %r1113, %r1840;
	add.s64 	%rd2332, %rd2329, %rd2330;
	add.s64 	%rd2333, %rd2332, %rd2331;
	shr.u64 	%rd2334, %rd2333, 32;
	and.b64  	%rd2335, %rd2304, 4294967295;
	mul.wide.u32 	%rd2336, %r1114, %r1840;
	add.s64 	%rd2337, %rd2334, %rd2335;
	add.s64 	%rd2338, %rd2337, %rd2336;
	shr.u64 	%rd2339, %rd2338, 32;
	mul.wide.u32 	%rd2340, %r1115, %r1840;
	add.s64 	%rd2341, %rd2339, %rd2305;
	add.s64 	%rd2342, %rd2341, %rd2340;
	shr.u64 	%rd2343, %rd2342, 32;
	and.b64  	%rd2344, %rd2313, 4294967295;
	mul.lo.s64 	%rd2345, %rd2344, 977;
	cvt.u32.u64 	%r1338, %rd2345;
	shr.u64 	%rd2346, %rd2345, 32;
	and.b64  	%rd2347, %rd2318, 4294967295;
	mad.lo.s64 	%rd2348, %rd2347, 977, %rd2346;
	shr.u64 	%rd2349, %rd2348, 32;
	and.b64  	%rd2350, %rd2323, 4294967295;
	mad.lo.s64 	%rd2351, %rd2350, 977, %rd2349;
	shr.u64 	%rd2352, %rd2351, 32;
	and.b64  	%rd2353, %rd2328, 4294967295;
	mad.lo.s64 	%rd2354, %rd2353, 977, %rd2352;
	shr.u64 	%rd2355, %rd2354, 32;
	and.b64  	%rd2356, %rd2333, 4294967295;
	mad.lo.s64 	%rd2357, %rd2356, 977, %rd2355;
	shr.u64 	%rd2358, %rd2357, 32;
	and.b64  	%rd2359, %rd2338, 4294967295;
	mad.lo.s64 	%rd2360, %rd2359, 977, %rd2358;
	shr.u64 	%rd2361, %rd2360, 32;
	and.b64  	%rd2362, %rd2342, 4294967295;
	mad.lo.s64 	%rd2363, %rd2362, 977, %rd2361;
	shr.u64 	%rd2364, %rd2363, 32;
	add.s32 	%r1883, %r1337, %r1338;
	setp.lt.u32 	%p133, %r1883, %r1337;
	selp.u64 	%rd2365, 1, 0, %p133;
	and.b64  	%rd2366, %rd2080, 4294967295;
	and.b64  	%rd2367, %rd2348, 4294967295;
	add.s64 	%rd2368, %rd2366, %rd2365;
	add.s64 	%rd2369, %rd2368, %rd2367;
	shr.u64 	%rd2370, %rd2369, 32;
	and.b64  	%rd2371, %rd2118, 4294967295;
	and.b64  	%rd2372, %rd2351, 4294967295;
	add.s64 	%rd2373, %rd2370, %rd2371;
	add.s64 	%rd2374, %rd2373, %rd2372;
	shr.u64 	%rd2375, %rd2374, 32;
	and.b64  	%rd2376, %rd2156, 4294967295;
	and.b64  	%rd2377, %rd2354, 4294967295;
	add.s64 	%rd2378, %rd2375, %rd2376;
	add.s64 	%rd2379, %rd2378, %rd2377;
	shr.u64 	%rd2380, %rd2379, 32;
	and.b64  	%rd2381, %rd2194, 4294967295;
	and.b64  	%rd2382, %rd2357, 4294967295;
	add.s64 	%rd2383, %rd2380, %rd2381;
	add.s64 	%rd2384, %rd2383, %rd2382;
	shr.u64 	%rd2385, %rd2384, 32;
	and.b64  	%rd2386, %rd2232, 4294967295;
	and.b64  	%rd2387, %rd2360, 4294967295;
	add.s64 	%rd2388, %rd2385, %rd2386;
	add.s64 	%rd2389, %rd2388, %rd2387;
	shr.u64 	%rd2390, %rd2389, 32;
	and.b64  	%rd2391, %rd2270, 4294967295;
	and.b64  	%rd2392, %rd2363, 4294967295;
	add.s64 	%rd2393, %rd2390, %rd2391;
	add.s64 	%rd2394, %rd2393, %rd2392;
	shr.u64 	%rd2395, %rd2394, 32;
	and.b64  	%rd2396, %rd2369, 4294967295;
	add.s64 	%rd2397, %rd2396, %rd2344;
	cvt.u32.u64 	%r1884, %rd2397;
	shr.u64 	%rd2398, %rd2397, 32;
	and.b64  	%rd2399, %rd2374, 4294967295;
	add.s64 	%rd2400, %rd2398, %rd2399;
	add.s64 	%rd2401, %rd2400, %rd2347;
	cvt.u32.u64 	%r1885, %rd2401;
	shr.u64 	%rd2402, %rd2401, 32;
	and.b64  	%rd2403, %rd2379, 4294967295;
	add.s64 	%rd2404, %rd2402, %rd2403;
	add.s64 	%rd2405, %rd2404, %rd2350;
	cvt.u32.u64 	%r1886, %rd2405;
	shr.u64 	%rd2406, %rd2405, 32;
	and.b64  	%rd2407, %rd2384, 4294967295;
	add.s64 	%rd2408, %rd2406, %rd2407;
	add.s64 	%rd2409, %rd2408, %rd2353;
	cvt.u32.u64 	%r1887, %rd2409;
	shr.u64 	%rd2410, %rd2409, 32;
	and.b64  	%rd2411, %rd2389, 4294967295;
	add.s64 	%rd2412, %rd2410, %rd2411;
	add.s64 	%rd2413, %rd2412, %rd2356;
	cvt.u32.u64 	%r1888, %rd2413;
	shr.u64 	%rd2414, %rd2413, 32;
	and.b64  	%rd2415, %rd2394, 4294967295;
	add.s64 	%rd2416, %rd2414, %rd2415;
	add.s64 	%rd2417, %rd2416, %rd2359;
	cvt.u32.u64 	%r1889, %rd2417;
	shr.u64 	%rd2418, %rd2417, 32;
	cvt.u32.u64 	%r1339, %rd2418;
	cvt.u32.u64 	%r1340, %rd2395;
	cvt.u32.u64 	%r1341, %rd2308;
	add.s32 	%r1342, %r1340, %r1341;
	cvt.u32.u64 	%r1343, %rd2364;
	cvt.u32.u64 	%r1344, %rd2343;
	mov.b64 	%rd2419, 977;
	cvt.u32.u64 	%r1345, %rd2419;
	mad.lo.s32 	%r1346, %r1344, %r1345, %r1343;
	add.s32 	%r1347, %r1342, %r1346;
	add.s32 	%r1348, %r1339, %r1347;
	cvt.u32.u64 	%r1349, %rd2342;
	add.s32 	%r1890, %r1348, %r1349;
	ld.const.u32 	%r566, [const_p+28];
	setp.lt.u32 	%p134, %r566, %r1890;
	@%p134 bra 	$L__BB1_148;
	setp.gt.u32 	%p135, %r566, %r1890;
	@%p135 bra 	$L__BB1_149;
	setp.lt.u32 	%p136, %r412, %r1889;
	mov.u32 	%r1566, %r412;
	@%p136 bra 	$L__BB1_148;
	setp.gt.u32 	%p137, %r412, %r1889;
	mov.u32 	%r1566, %r412;
	@%p137 bra 	$L__BB1_149;
	setp.lt.u32 	%p138, %r413, %r1888;
	mov.u32 	%r1565, %r413;
	mov.u32 	%r1566, %r412;
	@%p138 bra 	$L__BB1_148;
	setp.gt.u32 	%p139, %r413, %r1888;
	mov.u32 	%r1565, %r413;
	mov.u32 	%r1566, %r412;
	@%p139 bra 	$L__BB1_149;
	setp.lt.u32 	%p140, %r414, %r1887;
	mov.u32 	%r1564, %r414;
	mov.u32 	%r1565, %r413;
	mov.u32 	%r1566, %r412;
	@%p140 bra 	$L__BB1_148;
	setp.gt.u32 	%p141, %r414, %r1887;
	mov.u32 	%r1564, %r414;
	mov.u32 	%r1565, %r413;
	mov.u32 	%r1566, %r412;
	@%p141 bra 	$L__BB1_149;
	setp.lt.u32 	%p142, %r415, %r1886;
	mov.u32 	%r1563, %r415;
	mov.u32 	%r1564, %r414;
	mov.u32 	%r1565, %r413;
	mov.u32 	%r1566, %r412;
	@%p142 bra 	$L__BB1_148;
	setp.gt.u32 	%p143, %r415, %r1886;
	mov.u32 	%r1563, %r415;
	mov.u32 	%r1564, %r414;
	mov.u32 	%r1565, %r413;
	mov.u32 	%r1566, %r412;
	@%p143 bra 	$L__BB1_149;
	setp.lt.u32 	%p144, %r416, %r1885;
	mov.u32 	%r1562, %r416;
	mov.u32 	%r1563, %r415;
	mov.u32 	%r1564, %r414;
	mov.u32 	%r1565, %r413;
	mov.u32 	%r1566, %r412;
	@%p144 bra 	$L__BB1_148;
	setp.gt.u32 	%p145, %r416, %r1885;
	mov.u32 	%r1562, %r416;
	mov.u32 	%r1563, %r415;
	mov.u32 	%r1564, %r414;
	mov.u32 	%r1565, %r413;
	mov.u32 	%r1566, %r412;
	@%p145 bra 	$L__BB1_149;
	setp.lt.u32 	%p146, %r417, %r1884;
	mov.u32 	%r1561, %r417;
	mov.u32 	%r1562, %r416;
	mov.u32 	%r1563, %r415;
	mov.u32 	%r1564, %r414;
	mov.u32 	%r1565, %r413;
	mov.u32 	%r1566, %r412;
	@%p146 bra 	$L__BB1_148;
	setp.gt.u32 	%p147, %r417, %r1884;
	mov.u32 	%r1561, %r417;
	mov.u32 	%r1562, %r416;
	mov.u32 	%r1563, %r415;
	mov.u32 	%r1564, %r414;
	mov.u32 	%r1565, %r413;
	mov.u32 	%r1566, %r412;
	@%p147 bra 	$L__BB1_149;
	setp.lt.u32 	%p148, %r1883, %r418;
	mov.u32 	%r1560, %r418;
	mov.u32 	%r1561, %r417;
	mov.u32 	%r1562, %r416;
	mov.u32 	%r1563, %r415;
	mov.u32 	%r1564, %r414;
	mov.u32 	%r1565, %r413;
	mov.u32 	%r1566, %r412;
	@%p148 bra 	$L__BB1_149;
$L__BB1_148:
	// begin inline asm
	sub.cc.u32 %r1883, %r1883, %r418; 
	subc.cc.u32 %r1884, %r1884, %r417; 
	subc.cc.u32 %r1885, %r1885, %r416; 
	subc.cc.u32 %r1886, %r1886, %r415; 
	subc.cc.u32 %r1887, %r1887, %r414; 
	subc.cc.u32 %r1888, %r1888, %r413; 
	subc.cc.u32 %r1889, %r1889, %r412; 
	subc.u32    %r1890, %r1890, %r566; 
	
	// end inline asm
$L__BB1_149:
	setp.gt.u32 	%p149, %r1890, %r1030;
	@%p149 bra 	$L__BB1_150;
	bra.uni 	$L__BB1_163;
$L__BB1_150:
	// begin inline asm
	sub.cc.u32 %r1985, %r1883, %r1023; 
	subc.cc.u32 %r1984, %r1884, %r1024; 
	subc.cc.u32 %r1983, %r1885, %r1025; 
	subc.cc.u32 %r1982, %r1886, %r1026; 
	subc.cc.u32 %r1981, %r1887, %r1027; 
	subc.cc.u32 %r1980, %r1888, %r1028; 
	subc.cc.u32 %r1979, %r1889, %r1029; 
	subc.u32    %r1978, %r1890, %r1030; 
	
	// end inline asm
	bra.uni 	$L__BB1_165;
$L__BB1_151:
	setp.gt.u32 	%p151, %r1889, %r1029;
	@%p151 bra 	$L__BB1_150;
	setp.lt.u32 	%p152, %r1889, %r1029;
	@%p152 bra 	$L__BB1_164;
	setp.gt.u32 	%p153, %r1888, %r1028;
	@%p153 bra 	$L__BB1_150;
	setp.lt.u32 	%p154, %r1888, %r1028;
	@%p154 bra 	$L__BB1_164;
	setp.gt.u32 	%p155, %r1887, %r1027;
	@%p155 bra 	$L__BB1_150;
	setp.lt.u32 	%p156, %r1887, %r1027;
	@%p156 bra 	$L__BB1_164;
	setp.gt.u32 	%p157, %r1886, %r1026;
	@%p157 bra 	$L__BB1_150;
	setp.lt.u32 	%p158, %r1886, %r1026;
	@%p158 bra 	$L__BB1_164;
	setp.gt.u32 	%p159, %r1885, %r1025;
	@%p159 bra 	$L__BB1_150;
	setp.lt.u32 	%p160, %r1885, %r1025;
	@%p160 bra 	$L__BB1_164;
	setp.gt.u32 	%p161, %r1884, %r1024;
	@%p161 bra 	$L__BB1_150;
	setp.lt.u32 	%p162, %r1884, %r1024;
	setp.lt.u32 	%p163, %r1883, %r1023;
	or.pred  	%p164, %p162, %p163;
	@%p164 bra 	$L__BB1_164;
	bra.uni 	$L__BB1_150;
$L__BB1_163:
	setp.ge.u32 	%p150, %r1890, %r1030;
	@%p150 bra 	$L__BB1_151;
$L__BB1_164:
	// begin inline asm
	add.cc.u32 %r1374, %r1883, %r418; 
	addc.cc.u32 %r1375, %r1884, %r417; 
	addc.cc.u32 %r1376, %r1885, %r416; 
	addc.cc.u32 %r1377, %r1886, %r415; 
	addc.cc.u32 %r1378, %r1887, %r414; 
	addc.cc.u32 %r1379, %r1888, %r413; 
	addc.cc.u32 %r1380, %r1889, %r412; 
	addc.u32    %r1381, %r1890, %r566; 
	
	// end inline asm
	// begin inline asm
	sub.cc.u32 %r1985, %r1374, %r1023; 
	subc.cc.u32 %r1984, %r1375, %r1024; 
	subc.cc.u32 %r1983, %r1376, %r1025; 
	subc.cc.u32 %r1982, %r1377, %r1026; 
	subc.cc.u32 %r1981, %r1378, %r1027; 
	subc.cc.u32 %r1980, %r1379, %r1028; 
	subc.cc.u32 %r1979, %r1380, %r1029; 
	subc.u32    %r1978, %r1381, %r1030; 
	
	// end inline asm
$L__BB1_165:
	mul.wide.u32 	%rd2420, %r1977, %r1544;
	cvt.u32.u64 	%r1446, %rd2420;
	shr.u64 	%rd2421, %rd2420, 32;
	mul.wide.u32 	%rd2422, %r1976, %r1544;
	add.s64 	%rd2423, %rd2421, %rd2422;
	shr.u64 	%rd2424, %rd2423, 32;
	mul.wide.u32 	%rd2425, %r1975, %r1544;
	add.s64 	%rd2426, %rd2424, %rd2425;
	shr.u64 	%rd2427, %rd2426, 32;
	mul.wide.u32 	%rd2428, %r1974, %r1544;
	add.s64 	%rd2429, %rd2427, %rd2428;
	shr.u64 	%rd2430, %rd2429, 32;
	mul.wide.u32 	%rd2431, %r1973, %r1544;
	add.s64 	%rd2432, %rd2430, %rd2431;
	shr.u64 	%rd2433, %rd2432, 32;
	mul.wide.u32 	%rd2434, %r1972, %r1544;
	add.s64 	%rd2435, %rd2433, %rd2434;
	shr.u64 	%rd2436, %rd2435, 32;
	mul.wide.u32 	%rd2437, %r1971, %r1544;
	add.s64 	%rd2438, %rd2436, %rd2437;
	shr.u64 	%rd2439, %rd2438, 32;
	mul.wide.u32 	%rd2440, %r1970, %r1544;
	add.s64 	%rd2441, %rd2439, %rd2440;
	shr.u64 	%rd2442, %rd2441, 32;
	and.b64  	%rd2443, %rd2423, 4294967295;
	mul.wide.u32 	%rd2444, %r1977, %r1543;
	add.s64 	%rd2445, %rd2444, %rd2443;
	shr.u64 	%rd2446, %rd2445, 32;
	and.b64  	%rd2447, %rd2426, 4294967295;
	mul.wide.u32 	%rd2448, %r1976, %r1543;
	add.s64 	%rd2449, %rd2446, %rd2447;
	add.s64 	%rd2450, %rd2449, %rd2448;
	shr.u64 	%rd2451, %rd2450, 32;
	and.b64  	%rd2452, %rd2429, 4294967295;
	mul.wide.u32 	%rd2453, %r1975, %r1543;
	add.s64 	%rd2454, %rd2451, %rd2452;
	add.s64 	%rd2455, %rd2454, %rd2453;
	shr.u64 	%rd2456, %rd2455, 32;
	and.b64  	%rd2457, %rd2432, 4294967295;
	mul.wide.u32 	%rd2458, %r1974, %r1543;
	add.s64 	%rd2459, %rd2456, %rd2457;
	add.s64 	%rd2460, %rd2459, %rd2458;
	shr.u64 	%rd2461, %rd2460, 32;
	and.b64  	%rd2462, %rd2435, 4294967295;
	mul.wide.u32 	%rd2463, %r1973, %r1543;
	add.s64 	%rd2464, %rd2461, %rd2462;
	add.s64 	%rd2465, %rd2464, %rd2463;
	shr.u64 	%rd2466, %rd2465, 32;
	and.b64  	%rd2467, %rd2438, 4294967295;
	mul.wide.u32 	%rd2468, %r1972, %r1543;
	add.s64 	%rd2469, %rd2466, %rd2467;
	add.s64 	%rd2470, %rd2469, %rd2468;
	shr.u64 	%rd2471, %rd2470, 32;
	and.b64  	%rd2472, %rd2441, 4294967295;
	mul.wide.u32 	%rd2473, %r1971, %r1543;
	add.s64 	%rd2474, %rd2471, %rd2472;
	add.s64 	%rd2475, %rd2474, %rd2473;
	shr.u64 	%rd2476, %rd2475, 32;
	mul.wide.u32 	%rd2477, %r1970, %r1543;
	add.s64 	%rd2478, %rd2476, %rd2442;
	add.s64 	%rd2479, %rd2478, %rd2477;
	shr.u64 	%rd2480, %rd2479, 32;
	and.b64  	%rd2481, %rd2450, 4294967295;
	mul.wide.u32 	%rd2482, %r1977, %r1542;
	add.s64 	%rd2483, %rd2482, %rd2481;
	shr.u64 	%rd2484, %rd2483, 32;
	and.b64  	%rd2485, %rd2455, 4294967295;
	mul.wide.u32 	%rd2486, %r1976, %r1542;
	add.s64 	%rd2487, %rd2484, %rd2485;
	add.s64 	%rd2488, %rd2487, %rd2486;
	shr.u64 	%rd2489, %rd2488, 32;
	and.b64  	%rd2490, %rd2460, 4294967295;
	mul.wide.u32 	%rd2491, %r1975, %r1542;
	add.s64 	%rd2492, %rd2489, %rd2490;
	add.s64 	%rd2493, %rd2492, %rd2491;
	shr.u64 	%rd2494, %rd2493, 32;
	and.b64  	%rd2495, %rd2465, 4294967295;
	mul.wide.u32 	%rd2496, %r1974, %r1542;
	add.s64 	%rd2497, %rd2494, %rd2495;
	add.s64 	%rd2498, %rd2497, %rd2496;
	shr.u64 	%rd2499, %rd2498, 32;
	and.b64  	%rd2500, %rd2470, 4294967295;
	mul.wide.u32 	%rd2501, %r1973, %r1542;
	add.s64 	%rd2502, %rd2499, %rd2500;
	add.s64 	%rd2503, %rd2502, %rd2501;
	shr.u64 	%rd2504, %rd2503, 32;
	and.b64  	%rd2505, %rd2475, 4294967295;
	mul.wide.u32 	%rd2506, %r1972, %r1542;
	add.s64 	%rd2507, %rd2504, %rd2505;
	add.s64 	%rd2508, %rd2507, %rd2506;
	shr.u64 	%rd2509, %rd2508, 32;
	and.b64  	%rd2510, %rd2479, 4294967295;
	mul.wide.u32 	%rd2511, %r1971, %r1542;
	add.s64 	%rd2512, %rd2509, %rd2510;
	add.s64 	%rd2513, %rd2512, %rd2511;
	shr.u64 	%rd2514, %rd2513, 32;
	mul.wide.u32 	%rd2515, %r1970, %r1542;
	add.s64 	%rd2516, %rd2514, %rd2480;
	add.s64 	%rd2517, %rd2516, %rd2515;
	shr.u64 	%rd2518, %rd2517, 32;
	and.b64  	%rd2519, %rd2488, 4294967295;
	mul.wide.u32 	%rd2520, %r1977, %r1541;
	add.s64 	%rd2521, %rd2520, %rd2519;
	shr.u64 	%rd2522, %rd2521, 32;
	and.b64  	%rd2523, %rd2493, 4294967295;
	mul.wide.u32 	%rd2524, %r1976, %r1541;
	add.s64 	%rd2525, %rd2522, %rd2523;
	add.s64 	%rd2526, %rd2525, %rd2524;
	shr.u64 	%rd2527, %rd2526, 32;
	and.b64  	%rd2528, %rd2498, 4294967295;
	mul.wide.u32 	%rd2529, %r1975, %r1541;
	add.s64 	%rd2530, %rd2527, %rd2528;
	add.s64 	%rd2531, %rd2530, %rd2529;
	shr.u64 	%rd2532, %rd2531, 32;
	and.b64  	%rd2533, %rd2503, 4294967295;
	mul.wide.u32 	%rd2534, %r1974, %r1541;
	add.s64 	%rd2535, %rd2532, %rd2533;
	add.s64 	%rd2536, %rd2535, %rd2534;
	shr.u64 	%rd2537, %rd2536, 32;
	and.b64  	%rd2538, %rd2508, 4294967295;
	mul.wide.u32 	%rd2539, %r1973, %r1541;
	add.s64 	%rd2540, %rd2537, %rd2538;
	add.s64 	%rd2541, %rd2540, %rd2539;
	shr.u64 	%rd2542, %rd2541, 32;
	and.b64  	%rd2543, %rd2513, 4294967295;
	mul.wide.u32 	%rd2544, %r1972, %r1541;
	add.s64 	%rd2545, %rd2542, %rd2543;
	add.s64 	%rd2546, %rd2545, %rd2544;
	shr.u64 	%rd2547, %rd2546, 32;
	and.b64  	%rd2548, %rd2517, 4294967295;
	mul.wide.u32 	%rd2549, %r1971, %r1541;
	add.s64 	%rd2550, %rd2547, %rd2548;
	add.s64 	%rd2551, %rd2550, %rd2549;
	shr.u64 	%rd2552, %rd2551, 32;
	mul.wide.u32 	%rd2553, %r1970, %r1541;
	add.s64 	%rd2554, %rd2552, %rd2518;
	add.s64 	%rd2555, %rd2554, %rd2553;
	shr.u64 	%rd2556, %rd2555, 32;
	and.b64  	%rd2557, %rd2526, 4294967295;
	mul.wide.u32 	%rd2558, %r1977, %r1540;
	add.s64 	%rd2559, %rd2558, %rd2557;
	shr.u64 	%rd2560, %rd2559, 32;
	and.b64  	%rd2561, %rd2531, 4294967295;
	mul.wide.u32 	%rd2562, %r1976, %r1540;
	add.s64 	%rd2563, %rd2560, %rd2561;
	add.s64 	%rd2564, %rd2563, %rd2562;
	shr.u64 	%rd2565, %rd2564, 32;
	and.b64  	%rd2566, %rd2536, 4294967295;
	mul.wide.u32 	%rd2567, %r1975, %r1540;
	add.s64 	%rd2568, %rd2565, %rd2566;
	add.s64 	%rd2569, %rd2568, %rd2567;
	shr.u64 	%rd2570, %rd2569, 32;
	and.b64  	%rd2571, %rd2541, 4294967295;
	mul.wide.u32 	%rd2572, %r1974, %r1540;
	add.s64 	%rd2573, %rd2570, %rd2571;
	add.s64 	%rd2574, %rd2573, %rd2572;
	shr.u64 	%rd2575, %rd2574, 32;
	and.b64  	%rd2576, %rd2546, 4294967295;
	mul.wide.u32 	%rd2577, %r1973, %r1540;
	add.s64 	%rd2578, %rd2575, %rd2576;
	add.s64 	%rd2579, %rd2578, %rd2577;
	shr.u64 	%rd2580, %rd2579, 32;
	and.b64  	%rd2581, %rd2551, 4294967295;
	mul.wide.u32 	%rd2582, %r1972, %r1540;
	add.s64 	%rd2583, %rd2580, %rd2581;
	add.s64 	%rd2584, %rd2583, %rd2582;
	shr.u64 	%rd2585, %rd2584, 32;
	and.b64  	%rd2586, %rd2555, 4294967295;
	mul.wide.u32 	%rd2587, %r1971, %r1540;
	add.s64 	%rd2588, %rd2585, %rd2586;
	add.s64 	%rd2589, %rd2588, %rd2587;
	shr.u64 	%rd2590, %rd2589, 32;
	mul.wide.u32 	%rd2591, %r1970, %r1540;
	add.s64 	%rd2592, %rd2590, %rd2556;
	add.s64 	%rd2593, %rd2592, %rd2591;
	shr.u64 	%rd2594, %rd2593, 32;
	and.b64  	%rd2595, %rd2564, 4294967295;
	mul.wide.u32 	%rd2596, %r1977, %r1539;
	add.s64 	%rd2597, %rd2596, %rd2595;
	shr.u64 	%rd2598, %rd2597, 32;
	and.b64  	%rd2599, %rd2569, 4294967295;
	mul.wide.u32 	%rd2600, %r1976, %r1539;
	add.s64 	%rd2601, %rd2598, %rd2599;
	add.s64 	%rd2602, %rd2601, %rd2600;
	shr.u64 	%rd2603, %rd2602, 32;
	and.b64  	%rd2604, %rd2574, 4294967295;
	mul.wide.u32 	%rd2605, %r1975, %r1539;
	add.s64 	%rd2606, %rd2603, %rd2604;
	add.s64 	%rd2607, %rd2606, %rd2605;
	shr.u64 	%rd2608, %rd2607, 32;
	and.b64  	%rd2609, %rd2579, 4294967295;
	mul.wide.u32 	%rd2610, %r1974, %r1539;
	add.s64 	%rd2611, %rd2608, %rd2609;
	add.s64 	%rd2612, %rd2611, %rd2610;
	shr.u64 	%rd2613, %rd2612, 32;
	and.b64  	%rd2614, %rd2584, 4294967295;
	mul.wide.u32 	%rd2615, %r1973, %r1539;
	add.s64 	%rd2616, %rd2613, %rd2614;
	add.s64 	%rd2617, %rd2616, %rd2615;
	shr.u64 	%rd2618, %rd2617, 32;
	and.b64  	%rd2619, %rd2589, 4294967295;
	mul.wide.u32 	%rd2620, %r1972, %r1539;
	add.s64 	%rd2621, %rd2618, %rd2619;
	add.s64 	%rd2622, %rd2621, %rd2620;
	shr.u64 	%rd2623, %rd2622, 32;
	and.b64  	%rd2624, %rd2593, 4294967295;
	mul.wide.u32 	%rd2625, %r1971, %r1539;
	add.s64 	%rd2626, %rd2623, %rd2624;
	add.s64 	%rd2627, %rd2626, %rd2625;
	shr.u64 	%rd2628, %rd2627, 32;
	mul.wide.u32 	%rd2629, %r1970, %r1539;
	add.s64 	%rd2630, %rd2628, %rd2594;
	add.s64 	%rd2631, %rd2630, %rd2629;
	shr.u64 	%rd2632, %rd2631, 32;
	and.b64  	%rd2633, %rd2602, 4294967295;
	mul.wide.u32 	%rd2634, %r1977, %r1538;
	add.s64 	%rd2635, %rd2634, %rd2633;
	shr.u64 	%rd2636, %rd2635, 32;
	and.b64  	%rd2637, %rd2607, 4294967295;
	mul.wide.u32 	%rd2638, %r1976, %r1538;
	add.s64 	%rd2639, %rd2636, %rd2637;
	add.s64 	%rd2640, %rd2639, %rd2638;
	shr.u64 	%rd2641, %rd2640, 32;
	and.b64  	%rd2642, %rd2612, 4294967295;
	mul.wide.u32 	%rd2643, %r1975, %r1538;
	add.s64 	%rd2644, %rd2641, %rd2642;
	add.s64 	%rd2645, %rd2644, %rd2643;
	shr.u64 	%rd2646, %rd2645, 32;
	and.b64  	%rd2647, %rd2617, 4294967295;
	mul.wide.u32 	%rd2648, %r1974, %r1538;
	add.s64 	%rd2649, %rd2646, %rd2647;
	add.s64 	%rd2650, %rd2649, %rd2648;
	shr.u64 	%rd2651, %rd2650, 32;
	and.b64  	%rd2652, %rd2622, 4294967295;
	mul.wide.u32 	%rd2653, %r1973, %r1538;
	add.s64 	%rd2654, %rd2651, %rd2652;
	add.s64 	%rd2655, %rd2654, %rd2653;
	shr.u64 	%rd2656, %rd2655, 32;
	and.b64  	%rd2657, %rd2627, 4294967295;
	mul.wide.u32 	%rd2658, %r1972, %r1538;
	add.s64 	%rd2659, %rd2656, %rd2657;
	add.s64 	%rd2660, %rd2659, %rd2658;
	shr.u64 	%rd2661, %rd2660, 32;
	and.b64  	%rd2662, %rd2631, 4294967295;
	mul.wide.u32 	%rd2663, %r1971, %r1538;
	add.s64 	%rd2664, %rd2661, %rd2662;
	add.s64 	%rd2665, %rd2664, %rd2663;
	shr.u64 	%rd2666, %rd2665, 32;
	mul.wide.u32 	%rd2667, %r1970, %r1538;
	add.s64 	%rd2668, %rd2666, %rd2632;
	add.s64 	%rd2669, %rd2668, %rd2667;
	shr.u64 	%rd2670, %rd2669, 32;
	and.b64  	%rd2671, %rd2640, 4294967295;
	mul.wide.u32 	%rd2672, %r1977, %r1537;
	add.s64 	%rd2673, %rd2672, %rd2671;
	shr.u64 	%rd2674, %rd2673, 32;
	and.b64  	%rd2675, %rd2645, 4294967295;
	mul.wide.u32 	%rd2676, %r1976, %r1537;
	add.s64 	%rd2677, %rd2674, %rd2675;
	add.s64 	%rd2678, %rd2677, %rd2676;
	shr.u64 	%rd2679, %rd2678, 32;
	and.b64  	%rd2680, %rd2650, 4294967295;
	mul.wide.u32 	%rd2681, %r1975, %r1537;
	add.s64 	%rd2682, %rd2679, %rd2680;
	add.s64 	%rd2683, %rd2682, %rd2681;
	shr.u64 	%rd2684, %rd2683, 32;
	and.b64  	%rd2685, %rd2655, 4294967295;
	mul.wide.u32 	%rd2686, %r1974, %r1537;
	add.s64 	%rd2687, %rd2684, %rd2685;
	add.s64 	%rd2688, %rd2687, %rd2686;
	shr.u64 	%rd2689, %rd2688, 32;
	and.b64  	%rd2690, %rd2660, 4294967295;
	mul.wide.u32 	%rd2691, %r1973, %r1537;
	add.s64 	%rd2692, %rd2689, %rd2690;
	add.s64 	%rd2693, %rd2692, %rd2691;
	shr.u64 	%rd2694, %rd2693, 32;
	and.b64  	%rd2695, %rd2665, 4294967295;
	mul.wide.u32 	%rd2696, %r1972, %r1537;
	add.s64 	%rd2697, %rd2694, %rd2695;
	add.s64 	%rd2698, %rd2697, %rd2696;
	shr.u64 	%rd2699, %rd2698, 32;
	and.b64  	%rd2700, %rd2669, 4294967295;
	mul.wide.u32 	%rd2701, %r1971, %r1537;
	add.s64 	%rd2702, %rd2699, %rd2700;
	add.s64 	%rd2703, %rd2702, %rd2701;
	shr.u64 	%rd2704, %rd2703, 32;
	mul.wide.u32 	%rd2705, %r1970, %r1537;
	add.s64 	%rd2706, %rd2704, %rd2670;
	add.s64 	%rd2707, %rd2706, %rd2705;
	shr.u64 	%rd2708, %rd2707, 32;
	and.b64  	%rd2709, %rd2678, 4294967295;
	mul.lo.s64 	%rd2710, %rd2709, 977;
	cvt.u32.u64 	%r1447, %rd2710;
	shr.u64 	%rd2711, %rd2710, 32;
	and.b64  	%rd2712, %rd2683, 4294967295;
	mad.lo.s64 	%rd2713, %rd2712, 977, %rd2711;
	shr.u64 	%rd2714, %rd2713, 32;
	and.b64  	%rd2715, %rd2688, 4294967295;
	mad.lo.s64 	%rd2716, %rd2715, 977, %rd2714;
	shr.u64 	%rd2717, %rd2716, 32;
	and.b64  	%rd2718, %rd2693, 4294967295;
	mad.lo.s64 	%rd2719, %rd2718, 977, %rd2717;
	shr.u64 	%rd2720, %rd2719, 32;
	and.b64  	%rd2721, %rd2698, 4294967295;
	mad.lo.s64 	%rd2722, %rd2721, 977, %rd2720;
	shr.u64 	%rd2723, %rd2722, 32;
	and.b64  	%rd2724, %rd2703, 4294967295;
	mad.lo.s64 	%rd2725, %rd2724, 977, %rd2723;
	shr.u64 	%rd2726, %rd2725, 32;
	and.b64  	%rd2727, %rd2707, 4294967295;
	mad.lo.s64 	%rd2728, %rd2727, 977, %rd2726;
	shr.u64 	%rd2729, %rd2728, 32;
	add.s32 	%r1941, %r1446, %r1447;
	setp.lt.u32 	%p165, %r1941, %r1446;
	selp.u64 	%rd2730, 1, 0, %p165;
	and.b64  	%rd2731, %rd2445, 4294967295;
	and.b64  	%rd2732, %rd2713, 4294967295;
	add.s64 	%rd2733, %rd2731, %rd2730;
	add.s64 	%rd2734, %rd2733, %rd2732;
	shr.u64 	%rd2735, %rd2734, 32;
	and.b64  	%rd2736, %rd2483, 4294967295;
	and.b64  	%rd2737, %rd2716, 4294967295;
	add.s64 	%rd2738, %rd2735, %rd2736;
	add.s64 	%rd2739, %rd2738, %rd2737;
	shr.u64 	%rd2740, %rd2739, 32;
	and.b64  	%rd2741, %rd2521, 4294967295;
	and.b64  	%rd2742, %rd2719, 4294967295;
	add.s64 	%rd2743, %rd2740, %rd2741;
	add.s64 	%rd2744, %rd2743, %rd2742;
	shr.u64 	%rd2745, %rd2744, 32;
	and.b64  	%rd2746, %rd2559, 4294967295;
	and.b64  	%rd2747, %rd2722, 4294967295;
	add.s64 	%rd2748, %rd2745, %rd2746;
	add.s64 	%rd2749, %rd2748, %rd2747;
	shr.u64 	%rd2750, %rd2749, 32;
	and.b64  	%rd2751, %rd2597, 4294967295;
	and.b64  	%rd2752, %rd2725, 4294967295;
	add.s64 	%rd2753, %rd2750, %rd2751;
	add.s64 	%rd2754, %rd2753, %rd2752;
	shr.u64 	%rd2755, %rd2754, 32;
	and.b64  	%rd2756, %rd2635, 4294967295;
	and.b64  	%rd2757, %rd2728, 4294967295;
	add.s64 	%rd2758, %rd2755, %rd2756;
	add.s64 	%rd2759, %rd2758, %rd2757;
	shr.u64 	%rd2760, %rd2759, 32;
	and.b64  	%rd2761, %rd2734, 4294967295;
	add.s64 	%rd2762, %rd2761, %rd2709;
	cvt.u32.u64 	%r1942, %rd2762;
	shr.u64 	%rd2763, %rd2762, 32;
	and.b64  	%rd2764, %rd2739, 4294967295;
	add.s64 	%rd2765, %rd2763, %rd2764;
	add.s64 	%rd2766, %rd2765, %rd2712;
	cvt.u32.u64 	%r1943, %rd2766;
	shr.u64 	%rd2767, %rd2766, 32;
	and.b64  	%rd2768, %rd2744, 4294967295;
	add.s64 	%rd2769, %rd2767, %rd2768;
	add.s64 	%rd2770, %rd2769, %rd2715;
	cvt.u32.u64 	%r1944, %rd2770;
	shr.u64 	%rd2771, %rd2770, 32;
	and.b64  	%rd2772, %rd2749, 4294967295;
	add.s64 	%rd2773, %rd2771, %rd2772;
	add.s64 	%rd2774, %rd2773, %rd2718;
	cvt.u32.u64 	%r1945, %rd2774;
	shr.u64 	%rd2775, %rd2774, 32;
	and.b64  	%rd2776, %rd2754, 4294967295;
	add.s64 	%rd2777, %rd2775, %rd2776;
	add.s64 	%rd2778, %rd2777, %rd2721;
	cvt.u32.u64 	%r1946, %rd2778;
	shr.u64 	%rd2779, %rd2778, 32;
	and.b64  	%rd2780, %rd2759, 4294967295;
	add.s64 	%rd2781, %rd2779, %rd2780;
	add.s64 	%rd2782, %rd2781, %rd2724;
	cvt.u32.u64 	%r1947, %rd2782;
	shr.u64 	%rd2783, %rd2782, 32;
	cvt.u32.u64 	%r1448, %rd2783;
	cvt.u32.u64 	%r1449, %rd2760;
	cvt.u32.u64 	%r1450, %rd2673;
	add.s32 	%r1451, %r1449, %r1450;
	cvt.u32.u64 	%r1452, %rd2729;
	cvt.u32.u64 	%r1453, %rd2708;
	mov.b64 	%rd2784, 977;
	cvt.u32.u64 	%r1454, %rd2784;
	mad.lo.s32 	%r1455, %r1453, %r1454, %r1452;
	add.s32 	%r1456, %r1451, %r1455;
	add.s32 	%r1457, %r1448, %r1456;
	cvt.u32.u64 	%r1458, %rd2707;
	add.s32 	%r1948, %r1457, %r1458;
	setp.lt.u32 	%p166, %r566, %r1948;
	@%p166 bra 	$L__BB1_180;
	setp.gt.u32 	%p167, %r566, %r1948;
	@%p167 bra 	$L__BB1_181;
	setp.lt.u32 	%p168, %r412, %r1947;
	mov.u32 	%r1566, %r412;
	@%p168 bra 	$L__BB1_180;
	setp.gt.u32 	%p169, %r412, %r1947;
	mov.u32 	%r1566, %r412;
	@%p169 bra 	$L__BB1_181;
	setp.lt.u32 	%p170, %r413, %r1946;
	mov.u32 	%r1565, %r413;
	mov.u32 	%r1566, %r412;
	@%p170 bra 	$L__BB1_180;
	setp.gt.u32 	%p171, %r413, %r1946;
	mov.u32 	%r1565, %r413;
	mov.u32 	%r1566, %r412;
	@%p171 bra 	$L__BB1_181;
	setp.lt.u32 	%p172, %r414, %r1945;
	mov.u32 	%r1564, %r414;
	mov.u32 	%r1565, %r413;
	mov.u32 	%r1566, %r412;
	@%p172 bra 	$L__BB1_180;
	setp.gt.u32 	%p173, %r414, %r1945;
	mov.u32 	%r1564, %r414;
	mov.u32 	%r1565, %r413;
	mov.u32 	%r1566, %r412;
	@%p173 bra 	$L__BB1_181;
	setp.lt.u32 	%p174, %r415, %r1944;
	mov.u32 	%r1563, %r415;
	mov.u32 	%r1564, %r414;
	mov.u32 	%r1565, %r413;
	mov.u32 	%r1566, %r412;
	@%p174 bra 	$L__BB1_180;
	setp.gt.u32 	%p175, %r415, %r1944;
	mov.u32 	%r1563, %r415;
	mov.u32 	%r1564, %r414;
	mov.u32 	%r1565, %r413;
	mov.u32 	%r1566, %r412;
	@%p175 bra 	$L__BB1_181;
	setp.lt.u32 	%p176, %r416, %r1943;
	mov.u32 	%r1562, %r416;
	mov.u32 	%r1563, %r415;
	mov.u32 	%r1564, %r414;
	mov.u32 	%r1565, %r413;
	mov.u32 	%r1566, %r412;
	@%p176 bra 	$L__BB1_180;
	setp.gt.u32 	%p177, %r416, %r1943;
	mov.u32 	%r1562, %r416;
	mov.u32 	%r1563, %r415;
	mov.u32 	%r1564, %r414;
	mov.u32 	%r1565, %r413;
	mov.u32 	%r1566, %r412;
	@%p177 bra 	$L__BB1_181;
	setp.lt.u32 	%p178, %r417, %r1942;
	mov.u32 	%r1561, %r417;
	mov.u32 	%r1562, %r416;
	mov.u32 	%r1563, %r415;
	mov.u32 	%r1564, %r414;
	mov.u32 	%r1565, %r413;
	mov.u32 	%r1566, %r412;
	@%p178 bra 	$L__BB1_180;
	setp.gt.u32 	%p179, %r417, %r1942;
	mov.u32 	%r1561, %r417;
	mov.u32 	%r1562, %r416;
	mov.u32 	%r1563, %r415;
	mov.u32 	%r1564, %r414;
	mov.u32 	%r1565, %r413;
	mov.u32 	%r1566, %r412;
	@%p179 bra 	$L__BB1_181;
	setp.lt.u32 	%p180, %r1941, %r418;
	mov.u32 	%r1560, %r418;
	mov.u32 	%r1561, %r417;
	mov.u32 	%r1562, %r416;
	mov.u32 	%r1563, %r415;
	mov.u32 	%r1564, %r414;
	mov.u32 	%r1565, %r413;
	mov.u32 	%r1566, %r412;
	@%p180 bra 	$L__BB1_181;
$L__BB1_180:
	// begin inline asm
	sub.cc.u32 %r1941, %r1941, %r418; 
	subc.cc.u32 %r1942, %r1942, %r417; 
	subc.cc.u32 %r1943, %r1943, %r416; 
	subc.cc.u32 %r1944, %r1944, %r415; 
	subc.cc.u32 %r1945, %r1945, %r414; 
	subc.cc.u32 %r1946, %r1946, %r413; 
	subc.cc.u32 %r1947, %r1947, %r412; 
	subc.u32    %r1948, %r1948, %r566; 
	
	// end inline asm
$L__BB1_181:
	// begin inline asm
	add.cc.u32 %r1977, %r1941, %r1941; 
	addc.cc.u32 %r1976, %r1942, %r1942; 
	addc.cc.u32 %r1975, %r1943, %r1943; 
	addc.cc.u32 %r1974, %r1944, %r1944; 
	addc.cc.u32 %r1973, %r1945, %r1945; 
	addc.cc.u32 %r1972, %r1946, %r1946; 
	addc.cc.u32 %r1971, %r1947, %r1947; 
	addc.u32    %r1970, %r1948, %r1948; 
	
	// end inline asm
	mov.b16 	%rs7, 0;
	mov.u32 	%r1537, %r1978;
	mov.u32 	%r1538, %r1979;
	mov.u32 	%r1539, %r1980;
	mov.u32 	%r1540, %r1981;
	mov.u32 	%r1541, %r1982;
	mov.u32 	%r1542, %r1983;
	mov.u32 	%r1543, %r1984;
	mov.u32 	%r1544, %r1985;
$L__BB1_182:
	st.global.u32 	[%rd2785+-96], %r1993;
	st.global.u32 	[%rd2785+-92], %r1992;
	st.global.u32 	[%rd2785+-88], %r1991;
	st.global.u32 	[%rd2785+-84], %r1990;
	st.global.u32 	[%rd2785+-80], %r1989;
	st.global.u32 	[%rd2785+-76], %r1988;
	st.global.u32 	[%rd2785+-72], %r1987;
	st.global.u32 	[%rd2785+-68], %r1986;
	st.global.u32 	[%rd2785+-64], %r1985;
	st.global.u32 	[%rd2785+-60], %r1984;
	st.global.u32 	[%rd2785+-56], %r1983;
	st.global.u32 	[%rd2785+-52], %r1982;
	st.global.u32 	[%rd2785+-48], %r1981;
	st.global.u32 	[%rd2785+-44], %r1980;
	st.global.u32 	[%rd2785+-40], %r1979;
	st.global.u32 	[%rd2785+-36], %r1978;
	st.global.u32 	[%rd2785+-32], %r1977;
	st.global.u32 	[%rd2785+-28], %r1976;
	st.global.u32 	[%rd2785+-24], %r1975;
	st.global.u32 	[%rd2785+-20], %r1974;
	st.global.u32 	[%rd2785+-16], %r1973;
	st.global.u32 	[%rd2785+-12], %r1972;
	st.global.u32 	[%rd2785+-8], %r1971;
	st.global.u32 	[%rd2785+-4], %r1970;
	st.global.u8 	[%rd2785], %rs7;
	add.s32 	%r1507, %r1507, 1;
	add.s64 	%rd2785, %rd2785, 100;
	setp.ne.s32 	%p181, %r1507, 255;
	@%p181 bra 	$L__BB1_2;
$L__BB1_183:
	ret;

}
	// .globl	search_kernel
.visible .entry search_kernel(
	.param .align 4 .b8 search_kernel_param_0[100],
	.param .u64 .ptr .align 1 search_kernel_param_1,
	.param .u64 .ptr .align 1 search_kernel_param_2,
	.param .u64 search_kernel_param_3,
	.param .u64 search_kernel_param_4,
	.param .u32 search_kernel_param_5
)
{
	.local .align 4 .b8 	__local_depot2[64];
	.reg .b64 	%SP;
	.reg .b64 	%SPL;
	.reg .pred 	%p<1394>;
	.reg .b16 	%rs<28>;
	.reg .b32 	%r<8104>;
	.reg .b64 	%rd<19213>;

	mov.u64 	%SPL, __local_depot2;
	ld.param.u32 	%r2484, [search_kernel_param_0+96];
	bfe.u32 	%r2488, %r2484, 0, 8;
	cvt.u16.u32 	%rs4, %r2488;
	ld.param.u32 	%r2482, [search_kernel_param_0+92];
	ld.param.u32 	%r2481, [search_kernel_param_0+88];
	ld.param.u32 	%r2480, [search_kernel_param_0+84];
	ld.param.u32 	%r2479, [search_kernel_param_0+80];
	ld.param.u32 	%r2478, [search_kernel_param_0+76];
	ld.param.u32 	%r2477, [search_kernel_param_0+72];
	ld.param.u32 	%r2476, [search_kernel_param_0+68];
	ld.param.u32 	%r2475, [search_kernel_param_0+64];
	ld.param.u32 	%r2474, [search_kernel_param_0+60];
	ld.param.u32 	%r2473, [search_kernel_param_0+56];
	ld.param.u32 	%r2472, [search_kernel_param_0+52];
	ld.param.u32 	%r2471, [search_kernel_param_0+48];
	ld.param.u32 	%r2470, [search_kernel_param_0+44];
	ld.param.u32 	%r2469, [search_kernel_param_0+40];
	ld.param.u32 	%r2468, [search_kernel_param_0+36];
	ld.param.u32 	%r2467, [search_kernel_param_0+32];
	ld.param.u32 	%r2466, [search_kernel_param_0+28];
	ld.param.u32 	%r2465, [search_kernel_param_0+24];
	ld.param.u32 	%r2464, [search_kernel_param_0+20];
	ld.param.u32 	%r2463, [search_kernel_param_0+16];
	ld.param.u32 	%r2462, [search_kernel_param_0+12];
	ld.param.u32 	%r2461, [search_kernel_param_0+8];
	ld.param.u32 	%r2460, [search_kernel_param_0+4];
	ld.param.u32 	%r2459, [search_kernel_param_0];
	ld.param.u64 	%rd19, [search_kernel_param_2];
	cvta.to.global.u64 	%rd22, %rd19;
	add.u64 	%rd1, %SPL, 0;
	add.u64 	%rd2, %SPL, 32;
	ld.global.u32 	%r2489, [%rd22];
	setp.ne.s32 	%p3, %r2489, 0;
	@%p3 bra 	$L__BB2_1204;
	ld.param.u32 	%r7361, [search_kernel_param_5];
	setp.lt.s32 	%p4, %r7361, 1;
	@%p4 bra 	$L__BB2_1204;
	ld.param.u64 	%rd19209, [search_kernel_param_4];
	mov.u32 	%r2492, %ctaid.x;
	mov.u32 	%r2493, %ntid.x;
	mov.u32 	%r2494, %tid.x;
	mad.lo.s32 	%r2495, %r2492, %r2493, %r2494;
	cvt.s64.s32 	%rd25, %r2495;
	add.s64 	%rd26, %rd19209, %rd25;
	add.s64 	%rd27, %rd26, -7046029254386353131;
	shr.u64 	%rd28, %rd27, 30;
	xor.b64  	%rd29, %rd28, %rd27;
	mul.lo.s64 	%rd30, %rd29, -4658895280553007687;
	shr.u64 	%rd31, %rd30, 27;
	xor.b64  	%rd32, %rd31, %rd30;
	mul.lo.s64 	%rd33, %rd32, -7723592293110705685;
	add.s64 	%rd34, %rd26, -7046029254386353130;
	shr.u64 	%rd35, %rd34, 30;
	xor.b64  	%rd36, %rd35, %rd34;
	mul.lo.s64 	%rd37, %rd36, -4658895280553007687;
	shr.u64 	%rd38, %rd37, 27;
	xor.b64  	%rd39, %rd38, %rd37;
	mul.lo.s64 	%rd40, %rd39, -7723592293110705685;
	mul.wide.u32 	%rd41, %r2475, %r2475;
	cvt.u32.u64 	%r2496, %rd41;
	shr.u64 	%rd42, %rd41, 32;
	mul.wide.u32 	%rd43, %r2476, %r2475;
	add.s64 	%rd44, %rd42, %rd43;
	shr.u64 	%rd45, %rd44, 32;
	mul.wide.u32 	%rd46, %r2477, %r2475;
	add.s64 	%rd47, %rd45, %rd46;
	shr.u64 	%rd48, %rd47, 32;
	mul.wide.u32 	%rd49, %r2478, %r2475;
	add.s64 	%rd50, %rd48, %rd49;
	shr.u64 	%rd51, %rd50, 32;
	mul.wide.u32 	%rd52, %r2479, %r2475;
	add.s64 	%rd53, %rd51, %rd52;
	shr.u64 	%rd54, %rd53, 32;
	mul.wide.u32 	%rd55, %r2480, %r2475;
	add.s64 	%rd56, %rd54, %rd55;
	shr.u64 	%rd57, %rd56, 32;
	mul.wide.u32 	%rd58, %r2481, %r2475;
	add.s64 	%rd59, %rd57, %rd58;
	shr.u64 	%rd60, %rd59, 32;
	mul.wide.u32 	%rd61, %r2482, %r2475;
	add.s64 	%rd62, %rd60, %rd61;
	shr.u64 	%rd63, %rd62, 32;
	and.b64  	%rd64, %rd44, 4294967295;
	add.s64 	%rd65, %rd43, %rd64;
	shr.u64 	%rd66, %rd65, 32;
	and.b64  	%rd67, %rd47, 4294967295;
	mul.wide.u32 	%rd68, %r2476, %r2476;
	add.s64 	%rd69, %rd66, %rd67;
	add.s64 	%rd70, %rd69, %rd68;
	shr.u64 	%rd71, %rd70, 32;
	and.b64  	%rd72, %rd50, 4294967295;
	mul.wide.u32 	%rd73, %r2477, %r2476;
	add.s64 	%rd74, %rd71, %rd72;
	add.s64 	%rd75, %rd74, %rd73;
	shr.u64 	%rd76, %rd75, 32;
	and.b64  	%rd77, %rd53, 4294967295;
	mul.wide.u32 	%rd78, %r2478, %r2476;
	add.s64 	%rd79, %rd76, %rd77;
	add.s64 	%rd80, %rd79, %rd78;
	shr.u64 	%rd81, %rd80, 32;
	and.b64  	%rd82, %rd56, 4294967295;
	mul.wide.u32 	%rd83, %r2479, %r2476;
	add.s64 	%rd84, %rd81, %rd82;
	add.s64 	%rd85, %rd84, %rd83;
	shr.u64 	%rd86, %rd85, 32;
	and.b64  	%rd87, %rd59, 4294967295;
	mul.wide.u32 	%rd88, %r2480, %r2476;
	add.s64 	%rd89, %rd86, %rd87;
	add.s64 	%rd90, %rd89, %rd88;
	shr.u64 	%rd91, %rd90, 32;
	and.b64  	%rd92, %rd62, 4294967295;
	mul.wide.u32 	%rd93, %r2481, %r2476;
	add.s64 	%rd94, %rd91, %rd92;
	add.s64 	%rd95, %rd94, %rd93;
	shr.u64 	%rd96, %rd95, 32;
	mul.wide.u32 	%rd97, %r2482, %r2476;
	add.s64 	%rd98, %rd96, %rd63;
	add.s64 	%rd99, %rd98, %rd97;
	shr.u64 	%rd100, %rd99, 32;
	and.b64  	%rd101, %rd70, 4294967295;
	add.s64 	%rd102, %rd46, %rd101;
	shr.u64 	%rd103, %rd102, 32;
	and.b64  	%rd104, %rd75, 4294967295;
	add.s64 	%rd105, %rd103, %rd104;
	add.s64 	%rd106, %rd105, %rd73;
	shr.u64 	%rd107, %rd106, 32;
	and.b64  	%rd108, %rd80, 4294967295;
	mul.wide.u32 	%rd109, %r2477, %r2477;
	add.s64 	%rd110, %rd107, %rd108;
	add.s64 	%rd111, %rd110, %rd109;
	shr.u64 	%rd112, %rd111, 32;
	and.b64  	%rd113, %rd85, 4294967295;
	mul.wide.u32 	%rd114, %r2478, %r2477;
	add.s64 	%rd115, %rd112, %rd113;
	add.s64 	%rd116, %rd115, %rd114;
	shr.u64 	%rd117, %rd116, 32;
	and.b64  	%rd118, %rd90, 4294967295;
	mul.wide.u32 	%rd119, %r2479, %r2477;
	add.s64 	%rd120, %rd117, %rd118;
	add.s64 	%rd121, %rd120, %rd119;
	shr.u64 	%rd122, %rd121, 32;
	and.b64  	%rd123, %rd95, 4294967295;
	mul.wide.u32 	%rd124, %r2480, %r2477;
	add.s64 	%rd125, %rd122, %rd123;
	add.s64 	%rd126, %rd125, %rd124;
	shr.u64 	%rd127, %rd126, 32;
	and.b64  	%rd128, %rd99, 4294967295;
	mul.wide.u32 	%rd129, %r2481, %r2477;
	add.s64 	%rd130, %rd127, %rd128;
	add.s64 	%rd131, %rd130, %rd129;
	shr.u64 	%rd132, %rd131, 32;
	mul.wide.u32 	%rd133, %r2482, %r2477;
	add.s64 	%rd134, %rd132, %rd100;
	add.s64 	%rd135, %rd134, %rd133;
	shr.u64 	%rd136, %rd135, 32;
	and.b64  	%rd137, %rd106, 4294967295;
	add.s64 	%rd138, %rd49, %rd137;
	shr.u64 	%rd139, %rd138, 32;
	and.b64  	%rd140, %rd111, 4294967295;
	add.s64 	%rd141, %rd139, %rd140;
	add.s64 	%rd142, %rd141, %rd78;
	shr.u64 	%rd143, %rd142, 32;
	and.b64  	%rd144, %rd116, 4294967295;
	add.s64 	%rd145, %rd143, %rd144;
	add.s64 	%rd146, %rd145, %rd114;
	shr.u64 	%rd147, %rd146, 32;
	and.b64  	%rd148, %rd121, 4294967295;
	mul.wide.u32 	%rd149, %r2478, %r2478;
	add.s64 	%rd150, %rd147, %rd148;
	add.s64 	%rd151, %rd150, %rd149;
	shr.u64 	%rd152, %rd151, 32;
	and.b64  	%rd153, %rd126, 4294967295;
	mul.wide.u32 	%rd154, %r2479, %r2478;
	add.s64 	%rd155, %rd152, %rd153;
	add.s64 	%rd156, %rd155, %rd154;
	shr.u64 	%rd157, %rd156, 32;
	and.b64  	%rd158, %rd131, 4294967295;
	mul.wide.u32 	%rd159, %r2480, %r2478;
	add.s64 	%rd160, %rd157, %rd158;
	add.s64 	%rd161, %rd160, %rd159;
	shr.u64 	%rd162, %rd161, 32;
	and.b64  	%rd163, %rd135, 4294967295;
	mul.wide.u32 	%rd164, %r2481, %r2478;
	add.s64 	%rd165, %rd162, %rd163;
	add.s64 	%rd166, %rd165, %rd164;
	shr.u64 	%rd167, %rd166, 32;
	mul.wide.u32 	%rd168, %r2482, %r2478;
	add.s64 	%rd169, %rd167, %rd136;
	add.s64 	%rd170, %rd169, %rd168;
	shr.u64 	%rd171, %rd170, 32;
	and.b64  	%rd172, %rd142, 4294967295;
	add.s64 	%rd173, %rd52, %rd172;
	shr.u64 	%rd174, %rd173, 32;
	and.b64  	%rd175, %rd146, 4294967295;
	add.s64 	%rd176, %rd174, %rd175;
	add.s64 	%rd177, %rd176, %rd83;
	shr.u64 	%rd178, %rd177, 32;
	and.b64  	%rd179, %rd151, 4294967295;
	add.s64 	%rd180, %rd178, %rd179;
	add.s64 	%rd181, %rd180, %rd119;
	shr.u64 	%rd182, %rd181, 32;
	and.b64  	%rd183, %rd156, 4294967295;
	add.s64 	%rd184, %rd182, %rd183;
	add.s64 	%rd185, %rd184, %rd154;
	shr.u64 	%rd186, %rd185, 32;
	and.b64  	%rd187, %rd161, 4294967295;
	mul.wide.u32 	%rd188, %r2479, %r2479;
	add.s64 	%rd189, %rd186, %rd187;
	add.s64 	%rd190, %rd189, %rd188;
	shr.u64 	%rd191, %rd190, 32;
	and.b64  	%rd192, %rd166, 4294967295;
	mul.wide.u32 	%rd193, %r2480, %r2479;
	add.s64 	%rd194, %rd191, %rd192;
	add.s64 	%rd195, %rd194, %rd193;
	shr.u64 	%rd196, %rd195, 32;
	and.b64  	%rd197, %rd170, 4294967295;
	mul.wide.u32 	%rd198, %r2481, %r2479;
	add.s64 	%rd199, %rd196, %rd197;
	add.s64 	%rd200, %rd199, %rd198;
	shr.u64 	%rd201, %rd200, 32;
	mul.wide.u32 	%rd202, %r2482, %r2479;
	add.s64 	%rd203, %rd201, %rd171;
	add.s64 	%rd204, %rd203, %rd202;
	shr.u64 	%rd205, %rd204, 32;
	and.b64  	%rd206, %rd177, 4294967295;
	add.s64 	%rd207, %rd55, %rd206;
	shr.u64 	%rd208, %rd207, 32;
	and.b64  	%rd209, %rd181, 4294967295;
	add.s64 	%rd210, %rd208, %rd209;
	add.s64 	%rd211, %rd210, %rd88;
	shr.u64 	%rd212, %rd211, 32;
	and.b64  	%rd213, %rd185, 4294967295;
	add.s64 	%rd214, %rd212, %rd213;
	add.s64 	%rd215, %rd214, %rd124;
	shr.u64 	%rd216, %rd215, 32;
	and.b64  	%rd217, %rd190, 4294967295;
	add.s64 	%rd218, %rd216, %rd217;
	add.s64 	%rd219, %rd218, %rd159;
	shr.u64 	%rd220, %rd219, 32;
	and.b64  	%rd221, %rd195, 4294967295;
	add.s64 	%rd222, %rd220, %rd221;
	add.s64 	%rd223, %rd222, %rd193;
	shr.u64 	%rd224, %rd223, 32;
	and.b64  	%rd225, %rd200, 4294967295;
	mul.wide.u32 	%rd226, %r2480, %r2480;
	add.s64 	%rd227, %rd224, %rd225;
	add.s64 	%rd228, %rd227, %rd226;
	shr.u64 	%rd229, %rd228, 32;
	and.b64  	%rd230, %rd204, 4294967295;
	mul.wide.u32 	%rd231, %r2481, %r2480;
	add.s64 	%rd232, %rd229, %rd230;
	add.s64 	%rd233, %rd232, %rd231;
	shr.u64 	%rd234, %rd233, 32;
	mul.wide.u32 	%rd235, %r2482, %r2480;
	add.s64 	%rd236, %rd234, %rd205;
	add.s64 	%rd237, %rd236, %rd235;
	shr.u64 	%rd238, %rd237, 32;
	and.b64  	%rd239, %rd211, 4294967295;
	add.s64 	%rd240, %rd58, %rd239;
	shr.u64 	%rd241, %rd240, 32;
	and.b64  	%rd242, %rd215, 4294967295;
	add.s64 	%rd243, %rd241, %rd242;
	add.s64 	%rd244, %rd243, %rd93;
	shr.u64 	%rd245, %rd244, 32;
	and.b64  	%rd246, %rd219, 4294967295;
	add.s64 	%rd247, %rd245, %rd246;
	add.s64 	%rd248, %rd247, %rd129;
	shr.u64 	%rd249, %rd248, 32;
	and.b64  	%rd250, %rd223, 4294967295;
	add.s64 	%rd251, %rd249, %rd250;
	add.s64 	%rd252, %rd251, %rd164;
	shr.u64 	%rd253, %rd252, 32;
	and.b64  	%rd254, %rd228, 4294967295;
	add.s64 	%rd255, %rd253, %rd254;
	add.s64 	%rd256, %rd255, %rd198;
	shr.u64 	%rd257, %rd256, 32;
	and.b64  	%rd258, %rd233, 4294967295;
	add.s64 	%rd259, %rd257, %rd258;
	add.s64 	%rd260, %rd259, %rd231;
	shr.u64 	%rd261, %rd260, 32;
	and.b64  	%rd262, %rd237, 4294967295;
	mul.wide.u32 	%rd263, %r2481, %r2481;
	add.s64 	%rd264, %rd261, %rd262;
	add.s64 	%rd265, %rd264, %rd263;
	shr.u64 	%rd266, %rd265, 32;
	mul.wide.u32 	%rd267, %r2482, %r2481;
	add.s64 	%rd268, %rd266, %rd238;
	add.s64 	%rd269, %rd268, %rd267;
	shr.u64 	%rd270, %rd269, 32;
	and.b64  	%rd271, %rd244, 4294967295;
	add.s64 	%rd272, %rd61, %rd271;
	shr.u64 	%rd273, %rd272, 32;
	and.b64  	%rd274, %rd248, 4294967295;
	add.s64 	%rd275, %rd273, %rd274;
	add.s64 	%rd276, %rd275, %rd97;
	shr.u64 	%rd277, %rd276, 32;
	and.b64  	%rd278, %rd252, 4294967295;
	add.s64 	%rd279, %rd277, %rd278;
	add.s64 	%rd280, %rd279, %rd133;
	shr.u64 	%rd281, %rd280, 32;
	and.b64  	%rd282, %rd256, 4294967295;
	add.s64 	%rd283, %rd281, %rd282;
	add.s64 	%rd284, %rd283, %rd168;
	shr.u64 	%rd285, %rd284, 32;
	and.b64  	%rd286, %rd260, 4294967295;
	add.s64 	%rd287, %rd285, %rd286;
	add.s64 	%rd288, %rd287, %rd202;
	shr.u64 	%rd289, %rd288, 32;
	and.b64  	%rd290, %rd265, 4294967295;
	add.s64 	%rd291, %rd289, %rd290;
	add.s64 	%rd292, %rd291, %rd235;
	shr.u64 	%rd293, %rd292, 32;
	and.b64  	%rd294, %rd269, 4294967295;
	add.s64 	%rd295, %rd293, %rd294;
	add.s64 	%rd296, %rd295, %rd267;
	shr.u64 	%rd297, %rd296, 32;
	mul.wide.u32 	%rd298, %r2482, %r2482;
	add.s64 	%rd299, %rd297, %rd270;
	add.s64 	%rd300, %rd299, %rd298;
	shr.u64 	%rd301, %rd300, 32;
	and.b64  	%rd302, %rd276, 4294967295;
	mul.lo.s64 	%rd303, %rd302, 977;
	cvt.u32.u64 	%r2497, %rd303;
	shr.u64 	%rd304, %rd303, 32;
	and.b64  	%rd305, %rd280, 4294967295;
	mad.lo.s64 	%rd306, %rd305, 977, %rd304;
	shr.u64 	%rd307, %rd306, 32;
	and.b64  	%rd308, %rd284, 4294967295;
	mad.lo.s64 	%rd309, %rd308, 977, %rd307;
	shr.u64 	%rd310, %rd309, 32;
	and.b64  	%rd311, %rd288, 4294967295;
	mad.lo.s64 	%rd312, %rd311, 977, %rd310;
	shr.u64 	%rd313, %rd312, 32;
	and.b64  	%rd314, %rd292, 4294967295;
	mad.lo.s64 	%rd315, %rd314, 977, %rd313;
	shr.u64 	%rd316, %rd315, 32;
	and.b64  	%rd317, %rd296, 4294967295;
	mad.lo.s64 	%rd318, %rd317, 977, %rd316;
	shr.u64 	%rd319, %rd318, 32;
	and.b64  	%rd320, %rd300, 4294967295;
	mad.lo.s64 	%rd321, %rd320, 977, %rd319;
	shr.u64 	%rd322, %rd321, 32;
	add.s32 	%r1, %r2496, %r2497;
	setp.lt.u32 	%p5, %r1, %r2496;
	selp.u64 	%rd323, 1, 0, %p5;
	and.b64  	%rd324, %rd65, 4294967295;
	and.b64  	%rd325, %rd306, 4294967295;
	add.s64 	%rd326, %rd324, %rd323;
	add.s64 	%rd327, %rd326, %rd325;
	shr.u64 	%rd328, %rd327, 32;
	and.b64  	%rd329, %rd102, 4294967295;
	and.b64  	%rd330, %rd309, 4294967295;
	add.s64 	%rd331, %rd328, %rd329;
	add.s64 	%rd332, %rd331, %rd330;
	shr.u64 	%rd333, %rd332, 32;
	and.b64  	%rd334, %rd138, 4294967295;
	and.b64  	%rd335, %rd312, 4294967295;
	add.s64 	%rd336, %rd333, %rd334;
	add.s64 	%rd337, %rd336, %rd335;
	shr.u64 	%rd338, %rd337, 32;
	and.b64  	%rd339, %rd173, 4294967295;
	and.b64  	%rd340, %rd315, 4294967295;
	add.s64 	%rd341, %rd338, %rd339;
	add.s64 	%rd342, %rd341, %rd340;
	shr.u64 	%rd343, %rd342, 32;
	and.b64  	%rd344, %rd207, 4294967295;
	and.b64  	%rd345, %rd318, 4294967295;
	add.s64 	%rd346, %rd343, %rd344;
	add.s64 	%rd347, %rd346, %rd345;
	shr.u64 	%rd348, %rd347, 32;
	and.b64  	%rd349, %rd240, 4294967295;
	and.b64  	%rd350, %rd321, 4294967295;
	add.s64 	%rd351, %rd348, %rd349;
	add.s64 	%rd352, %rd351, %rd350;
	shr.u64 	%rd353, %rd352, 32;
	and.b64  	%rd354, %rd327, 4294967295;
	add.s64 	%rd355, %rd354, %rd302;
	cvt.u32.u64 	%r2, %rd355;
	shr.u64 	%rd356, %rd355, 32;
	and.b64  	%rd357, %rd332, 4294967295;
	add.s64 	%rd358, %rd356, %rd357;
	add.s64 	%rd359, %rd358, %rd305;
	cvt.u32.u64 	%r3, %rd359;
	shr.u64 	%rd360, %rd359, 32;
	and.b64  	%rd361, %rd337, 4294967295;
	add.s64 	%rd362, %rd360, %rd361;
	add.s64 	%rd363, %rd362, %rd308;
	cvt.u32.u64 	%r4, %rd363;
	shr.u64 	%rd364, %rd363, 32;
	and.b64  	%rd365, %rd342, 4294967295;
	add.s64 	%rd366, %rd364, %rd365;
	add.s64 	%rd367, %rd366, %rd311;
	cvt.u32.u64 	%r5, %rd367;
	shr.u64 	%rd368, %rd367, 32;
	and.b64  	%rd369, %rd347, 4294967295;
	add.s64 	%rd370, %rd368, %rd369;
	add.s64 	%rd371, %rd370, %rd314;
	cvt.u32.u64 	%r6, %rd371;
	shr.u64 	%rd372, %rd371, 32;
	and.b64  	%rd373, %rd352, 4294967295;
	add.s64 	%rd374, %rd372, %rd373;
	add.s64 	%rd375, %rd374, %rd317;
	cvt.u32.u64 	%r7, %rd375;
	shr.u64 	%rd376, %rd375, 32;
	cvt.u32.u64 	%r2498, %rd376;
	cvt.u32.u64 	%r2499, %rd353;
	cvt.u32.u64 	%r2500, %rd272;
	add.s32 	%r2501, %r2499, %r2500;
	cvt.u32.u64 	%r2502, %rd322;
	cvt.u32.u64 	%r2503, %rd301;
	mov.b64 	%rd377, 977;
	cvt.u32.u64 	%r2504, %rd377;
	mad.lo.s32 	%r2505, %r2503, %r2504, %r2502;
	add.s32 	%r2506, %r2501, %r2505;
	add.s32 	%r2507, %r2498, %r2506;
	cvt.u32.u64 	%r2508, %rd300;
	add.s32 	%r8, %r2507, %r2508;
	mul.wide.u32 	%rd378, %r2467, %r2467;
	cvt.u32.u64 	%r2509, %rd378;
	shr.u64 	%rd379, %rd378, 32;
	mul.wide.u32 	%rd380, %r2468, %r2467;
	add.s64 	%rd381, %rd379, %rd380;
	shr.u64 	%rd382, %rd381, 32;
	mul.wide.u32 	%rd383, %r2469, %r2467;
	add.s64 	%rd384, %rd382, %rd383;
	shr.u64 	%rd385, %rd384, 32;
	mul.wide.u32 	%rd386, %r2470, %r2467;
	add.s64 	%rd387, %rd385, %rd386;
	shr.u64 	%rd388, %rd387, 32;
	mul.wide.u32 	%rd389, %r2471, %r2467;
	add.s64 	%rd390, %rd388, %rd389;
	shr.u64 	%rd391, %rd390, 32;
	mul.wide.u32 	%rd392, %r2472, %r2467;
	add.s64 	%rd393, %rd391, %rd392;
	shr.u64 	%rd394, %rd393, 32;
	mul.wide.u32 	%rd395, %r2473, %r2467;
	add.s64 	%rd396, %rd394, %rd395;
	shr.u64 	%rd397, %rd396, 32;
	mul.wide.u32 	%rd398, %r2474, %r2467;
	add.s64 	%rd399, %rd397, %rd398;
	shr.u64 	%rd400, %rd399, 32;
	and.b64  	%rd401, %rd381, 4294967295;
	add.s64 	%rd402, %rd380, %rd401;
	shr.u64 	%rd403, %rd402, 32;
	and.b64  	%rd404, %rd384, 4294967295;
	mul.wide.u32 	%rd405, %r2468, %r2468;
	add.s64 	%rd406, %rd403, %rd404;
	add.s64 	%rd407, %rd406, %rd405;
	shr.u64 	%rd408, %rd407, 32;
	and.b64  	%rd409, %rd387, 4294967295;
	mul.wide.u32 	%rd410, %r2469, %r2468;
	add.s64 	%rd411, %rd408, %rd409;
	add.s64 	%rd412, %rd411, %rd410;
	shr.u64 	%rd413, %rd412, 32;
	and.b64  	%rd414, %rd390, 4294967295;
	mul.wide.u32 	%rd415, %r2470, %r2468;
	add.s64 	%rd416, %rd413, %rd414;
	add.s64 	%rd417, %rd416, %rd415;
	shr.u64 	%rd418, %rd417, 32;
	and.b64  	%rd419, %rd393, 4294967295;
	mul.wide.u32 	%rd420, %r2471, %r2468;
	add.s64 	%rd421, %rd418, %rd419;
	add.s64 	%rd422, %rd421, %rd420;
	shr.u64 	%rd423, %rd422, 32;
	and.b64  	%rd424, %rd396, 4294967295;
	mul.wide.u32 	%rd425, %r2472, %r2468;
	add.s64 	%rd426, %rd423, %rd424;
	add.s64 	%rd427, %rd426, %rd425;
	shr.u64 	%rd428, %rd427, 32;
	and.b64  	%rd429, %rd399, 4294967295;
	mul.wide.u32 	%rd430, %r2473, %r2468;
	add.s64 	%rd431, %rd428, %rd429;
	add.s64 	%rd432, %rd431, %rd430;
	shr.u64 	%rd433, %rd432, 32;
	mul.wide.u32 	%rd434, %r2474, %r2468;
	add.s64 	%rd435, %rd433, %rd400;
	add.s64 	%rd436, %rd435, %rd434;
	shr.u64 	%rd437, %rd436, 32;
	and.b64  	%rd438, %rd407, 4294967295;
	add.s64 	%rd439, %rd383, %rd438;
	shr.u64 	%rd440, %rd439, 32;
	and.b64  	%rd441, %rd412, 4294967295;
	add.s64 	%rd442, %rd440, %rd441;
	add.s64 	%rd443, %rd442, %rd410;
	shr.u64 	%rd444, %rd443, 32;
	and.b64  	%rd445, %rd417, 4294967295;
	mul.wide.u32 	%rd446, %r2469, %r2469;
	add.s64 	%rd447, %rd444, %rd445;
	add.s64 	%rd448, %rd447, %rd446;
	shr.u64 	%rd449, %rd448, 32;
	and.b64  	%rd450, %rd422, 4294967295;
	mul.wide.u32 	%rd451, %r2470, %r2469;
	add.s64 	%rd452, %rd449, %rd450;
	add.s64 	%rd453, %rd452, %rd451;
	shr.u64 	%rd454, %rd453, 32;
	and.b64  	%rd455, %rd427, 4294967295;
	mul.wide.u32 	%rd456, %r2471, %r2469;
	add.s64 	%rd457, %rd454, %rd455;
	add.s64 	%rd458, %rd457, %rd456;
	shr.u64 	%rd459, %rd458, 32;
	and.b64  	%rd460, %rd432, 4294967295;
	mul.wide.u32 	%rd461, %r2472, %r2469;
	add.s64 	%rd462, %rd459, %rd460;
	add.s64 	%rd463, %rd462, %rd461;
	shr.u64 	%rd464, %rd463, 32;
	and.b64  	%rd465, %rd436, 4294967295;
	mul.wide.u32 	%rd466, %r2473, %r2469;
	add.s64 	%rd467, %rd464, %rd465;
	add.s64 	%rd468, %rd467, %rd466;
	shr.u64 	%rd469, %rd468, 32;
	mul.wide.u32 	%rd470, %r2474, %r2469;
	add.s64 	%rd471, %rd469, %rd437;
	add.s64 	%rd472, %rd471, %rd470;
	shr.u64 	%rd473, %rd472, 32;
	and.b64  	%rd474, %rd443, 4294967295;
	add.s64 	%rd475, %rd386, %rd474;
	shr.u64 	%rd476, %rd475, 32;
	and.b64  	%rd477, %rd448, 4294967295;
	add.s64 	%rd478, %rd476, %rd477;
	add.s64 	%rd479, %rd478, %rd415;
	shr.u64 	%rd480, %rd479, 32;
	and.b64  	%rd481, %rd453, 4294967295;
	add.s64 	%rd482, %rd480, %rd481;
	add.s64 	%rd483, %rd482, %rd451;
	shr.u64 	%rd484, %rd483, 32;
	and.b64  	%rd485, %rd458, 4294967295;
	mul.wide.u32 	%rd486, %r2470, %r2470;
	add.s64 	%rd487, %rd484, %rd485;
	add.s64 	%rd488, %rd487, %rd486;
	shr.u64 	%rd489, %rd488, 32;
	and.b64  	%rd490, %rd463, 4294967295;
	mul.wide.u32 	%rd491, %r2471, %r2470;
	add.s64 	%rd492, %rd489, %rd490;
	add.s64 	%rd493, %rd492, %rd491;
	shr.u64 	%rd494, %rd493, 32;
	and.b64  	%rd495, %rd468, 4294967295;
	mul.wide.u32 	%rd496, %r2472, %r2470;
	add.s64 	%rd497, %rd494, %rd495;
	add.s64 	%rd498, %rd497, %rd496;
	shr.u64 	%rd499, %rd498, 32;
	and.b64  	%rd500, %rd472, 4294967295;
	mul.wide.u32 	%rd501, %r2473, %r2470;
	add.s64 	%rd502, %rd499, %rd500;
	add.s64 	%rd503, %rd502, %rd501;
	shr.u64 	%rd504, %rd503, 32;
	mul.wide.u32 	%rd505, %r2474, %r2470;
	add.s64 	%rd506, %rd504, %rd473;
	add.s64 	%rd507, %rd506, %rd505;
	shr.u64 	%rd508, %rd507, 32;
	and.b64  	%rd509, %rd479, 4294967295;
	add.s64 	%rd510, %rd389, %rd509;
	shr.u64 	%rd511, %rd510, 32;
	and.b64  	%rd512, %rd483, 4294967295;
	add.s64 	%rd513, %rd511, %rd512;
	add.s64 	%rd514, %rd513, %rd420;
	shr.u64 	%rd515, %rd514, 32;
	and.b64  	%rd516, %rd488, 4294967295;
	add.s64 	%rd517, %rd515, %rd516;
	add.s64 	%rd518, %rd517, %rd456;
	shr.u64 	%rd519, %rd518, 32;
	and.b64  	%rd520, %rd493, 4294967295;
	add.s64 	%rd521, %rd519, %rd520;
	add.s64 	%rd522, %rd521, %rd491;
	shr.u64 	%rd523, %rd522, 32;
	and.b64  	%rd524, %rd498, 4294967295;
	mul.wide.u32 	%rd525, %r2471, %r2471;
	add.s64 	%rd526, %rd523, %rd524;
	add.s64 	%rd527, %rd526, %rd525;
	shr.u64 	%rd528, %rd527, 32;
	and.b64  	%rd529, %rd503, 4294967295;
	mul.wide.u32 	%rd530, %r2472, %r2471;
	add.s64 	%rd531, %rd528, %rd529;
	add.s64 	%rd532, %rd531, %rd530;
	shr.u64 	%rd533, %rd532, 32;
	and.b64  	%rd534, %rd507, 4294967295;
	mul.wide.u32 	%rd535, %r2473, %r2471;
	add.s64 	%rd536, %rd533, %rd534;
	add.s64 	%rd537, %rd536, %rd535;
	shr.u64 	%rd538, %rd537, 32;
	mul.wide.u32 	%rd539, %r2474, %r2471;
	add.s64 	%rd540, %rd538, %rd508;
	add.s64 	%rd541, %rd540, %rd539;
	shr.u64 	%rd542, %rd541, 32;
	and.b64  	%rd543, %rd514, 4294967295;
	add.s64 	%rd544, %rd392, %rd543;
	shr.u64 	%rd545, %rd544, 32;
	and.b64  	%rd546, %rd518, 4294967295;
	add.s64 	%rd547, %rd545, %rd546;
	add.s64 	%rd548, %rd547, %rd425;
	shr.u64 	%rd549, %rd548, 32;
	and.b64  	%rd550, %rd522, 4294967295;
	add.s64 	%rd551, %rd549, %rd550;
	add.s64 	%rd552, %rd551, %rd461;
	shr.u64 	%rd553, %rd552, 32;
	and.b64  	%rd554, %rd527, 4294967295;
	add.s64 	%rd555, %rd553, %rd554;
	add.s64 	%rd556, %rd555, %rd496;
	shr.u64 	%rd557, %rd556, 32;
	and.b64  	%rd558, %rd532, 4294967295;
	add.s64 	%rd559, %rd557, %rd558;
	add.s64 	%rd560, %rd559, %rd530;
	shr.u64 	%rd561, %rd560, 32;
	and.b64  	%rd562, %rd537, 4294967295;
	mul.wide.u32 	%rd563, %r2472, %r2472;
	add.s64 	%rd564, %rd561, %rd562;
	add.s64 	%rd565, %rd564, %rd563;
	shr.u64 	%rd566, %rd565, 32;
	and.b64  	%rd567, %rd541, 4294967295;
	mul.wide.u32 	%rd568, %r2473, %r2472;
	add.s64 	%rd569, %rd566, %rd567;
	add.s64 	%rd570, %rd569, %rd568;
	shr.u64 	%rd571, %rd570, 32;
	mul.wide.u32 	%rd572, %r2474, %r2472;
	add.s64 	%rd573, %rd571, %rd542;
	add.s64 	%rd574, %rd573, %rd572;
	shr.u64 	%rd575, %rd574, 32;
	and.b64  	%rd576, %rd548, 4294967295;
	add.s64 	%rd577, %rd395, %rd576;
	shr.u64 	%rd578, %rd577, 32;
	and.b64  	%rd579, %rd552, 4294967295;
	add.s64 	%rd580, %rd578, %rd579;
	add.s64 	%rd581, %rd580, %rd430;
	shr.u64 	%rd582, %rd581, 32;
	and.b64  	%rd583, %rd556, 4294967295;
	add.s64 	%rd584, %rd582, %rd583;
	add.s64 	%rd585, %rd584, %rd466;
	shr.u64 	%rd586, %rd585, 32;
	and.b64  	%rd587, %rd560, 4294967295;
	add.s64 	%rd588, %rd586, %rd587;
	add.s64 	%rd589, %rd588, %rd501;
	shr.u64 	%rd590, %rd589, 32;
	and.b64  	%rd591, %rd565, 4294967295;
	add.s64 	%rd592, %rd590, %rd591;
	add.s64 	%rd593, %rd592, %rd535;
	shr.u64 	%rd594, %rd593, 32;
	and.b64  	%rd595, %rd570, 4294967295;
	add.s64 	%rd596, %rd594, %rd595;
	add.s64 	%rd597, %rd596, %rd568;
	shr.u64 	%rd598, %rd597, 32;
	and.b64  	%rd599, %rd574, 4294967295;
	mul.wide.u32 	%rd600, %r2473, %r2473;
	add.s64 	%rd601, %rd598, %rd599;
	add.s64 	%rd602, %rd601, %rd600;
	shr.u64 	%rd603, %rd602, 32;
	mul.wide.u32 	%rd604, %r2474, %r2473;
	add.s64 	%rd605, %rd603, %rd575;
	add.s64 	%rd606, %rd605, %rd604;
	shr.u64 	%rd607, %rd606, 32;
	and.b64  	%rd608, %rd581, 4294967295;
	add.s64 	%rd609, %rd398, %rd608;
	shr.u64 	%rd610, %rd609, 32;
	and.b64  	%rd611, %rd585, 4294967295;
	add.s64 	%rd612, %rd610, %rd611;
	add.s64 	%rd613, %rd612, %rd434;
	shr.u64 	%rd614, %rd613, 32;
	and.b64  	%rd615, %rd589, 4294967295;
	add.s64 	%rd616, %rd614, %rd615;
	add.s64 	%rd617, %rd616, %rd470;
	shr.u64 	%rd618, %rd617, 32;
	and.b64  	%rd619, %rd593, 4294967295;
	add.s64 	%rd620, %rd618, %rd619;
	add.s64 	%rd621, %rd620, %rd505;
	shr.u64 	%rd622, %rd621, 32;
	and.b64  	%rd623, %rd597, 4294967295;
	add.s64 	%rd624, %rd622, %rd623;
	add.s64 	%rd625, %rd624, %rd539;
	shr.u64 	%rd626, %rd625, 32;
	and.b64  	%rd627, %rd602, 4294967295;
	add.s64 	%rd628, %rd626, %rd627;
	add.s64 	%rd629, %rd628, %rd572;
	shr.u64 	%rd630, %rd629, 32;
	and.b64  	%rd631, %rd606, 4294967295;
	add.s64 	%rd632, %rd630, %rd631;
	add.s64 	%rd633, %rd632, %rd604;
	shr.u64 	%rd634, %rd633, 32;
	mul.wide.u32 	%rd635, %r2474, %r2474;
	add.s64 	%rd636, %rd634, %rd607;
	add.s64 	%rd637, %rd636, %rd635;
	shr.u64 	%rd638, %rd637, 32;
	and.b64  	%rd639, %rd613, 4294967295;
	mul.lo.s64 	%rd640, %rd639, 977;
	cvt.u32.u64 	%r2510, %rd640;
	shr.u64 	%rd641, %rd640, 32;
	and.b64  	%rd642, %rd617, 4294967295;
	mad.lo.s64 	%rd643, %rd642, 977, %rd641;
	shr.u64 	%rd644, %rd643, 32;
	and.b64  	%rd645, %rd621, 4294967295;
	mad.lo.s64 	%rd646, %rd645, 977, %rd644;
	shr.u64 	%rd647, %rd646, 32;
	and.b64  	%rd648, %rd625, 4294967295;
	mad.lo.s64 	%rd649, %rd648, 977, %rd647;
	shr.u64 	%rd650, %rd649, 32;
	and.b64  	%rd651, %rd629, 4294967295;
	mad.lo.s64 	%rd652, %rd651, 977, %rd650;
	shr.u64 	%rd653, %rd652, 32;
	and.b64  	%rd654, %rd633, 4294967295;
	mad.lo.s64 	%rd655, %rd654, 977, %rd653;
	shr.u64 	%rd656, %rd655, 32;
	and.b64  	%rd657, %rd637, 4294967295;
	mad.lo.s64 	%rd658, %rd657, 977, %rd656;
	shr.u64 	%rd659, %rd658, 32;
	add.s32 	%r9, %r2509, %r2510;
	setp.lt.u32 	%p6, %r9, %r2509;
	selp.u64 	%rd660, 1, 0, %p6;
	and.b64  	%rd661, %rd402, 4294967295;
	and.b64  	%rd662, %rd643, 4294967295;
	add.s64 	%rd663, %rd661, %rd660;
	add.s64 	%rd664, %rd663, %rd662;
	shr.u64 	%rd665, %rd664, 32;
	and.b64  	%rd666, %rd439, 4294967295;
	and.b64  	%rd667, %rd646, 4294967295;
	add.s64 	%rd668, %rd665, %rd666;
	add.s64 	%rd669, %rd668, %rd667;
	shr.u64 	%rd670, %rd669, 32;
	and.b64  	%rd671, %rd475, 4294967295;
	and.b64  	%rd672, %rd649, 4294967295;
	add.s64 	%rd673, %rd670, %rd671;
	add.s64 	%rd674, %rd673, %rd672;
	shr.u64 	%rd675, %rd674, 32;
	and.b64  	%rd676, %rd510, 4294967295;
	and.b64  	%rd677, %rd652, 4294967295;
	add.s64 	%rd678, %rd675, %rd676;
	add.s64 	%rd679, %rd678, %rd677;
	shr.u64 	%rd680, %rd679, 32;
	and.b64  	%rd681, %rd544, 4294967295;
	and.b64  	%rd682, %rd655, 4294967295;
	add.s64 	%rd683, %rd680, %rd681;
	add.s64 	%rd684, %rd683, %rd682;
	shr.u64 	%rd685, %rd684, 32;
	and.b64  	%rd686, %rd577, 4294967295;
	and.b64  	%rd687, %rd658, 4294967295;
	add.s64 	%rd688, %rd685, %rd686;
	add.s64 	%rd689, %rd688, %rd687;
	shr.u64 	%rd690, %rd689, 32;
	and.b64  	%rd691, %rd664, 4294967295;
	add.s64 	%rd692, %rd691, %rd639;
	cvt.u32.u64 	%r10, %rd692;
	shr.u64 	%rd693, %rd692, 32;
	and.b64  	%rd694, %rd669, 4294967295;
	add.s64 	%rd695, %rd693, %rd694;
	add.s64 	%rd696, %rd695, %rd642;
	cvt.u32.u64 	%r11, %rd696;
	shr.u64 	%rd697, %rd696, 32;
	and.b64  	%rd698, %rd674, 4294967295;
	add.s64 	%rd699, %rd697, %rd698;
	add.s64 	%rd700, %rd699, %rd645;
	cvt.u32.u64 	%r12, %rd700;
	shr.u64 	%rd701, %rd700, 32;
	and.b64  	%rd702, %rd679, 4294967295;
	add.s64 	%rd703, %rd701, %rd702;
	add.s64 	%rd704, %rd703, %rd648;
	cvt.u32.u64 	%r13, %rd704;
	shr.u64 	%rd705, %rd704, 32;
	and.b64  	%rd706, %rd684, 4294967295;
	add.s64 	%rd707, %rd705, %rd706;
	add.s64 	%rd708, %rd707, %rd651;
	cvt.u32.u64 	%r14, %rd708;
	shr.u64 	%rd709, %rd708, 32;
	and.b64  	%rd710, %rd689, 4294967295;
	add.s64 	%rd711, %rd709, %rd710;
	add.s64 	%rd712, %rd711, %rd654;
	cvt.u32.u64 	%r15, %rd712;
	shr.u64 	%rd713, %rd712, 32;
	cvt.u32.u64 	%r2511, %rd713;
	cvt.u32.u64 	%r2512, %rd690;
	cvt.u32.u64 	%r2513, %rd609;
	add.s32 	%r2514, %r2512, %r2513;
	cvt.u32.u64 	%r2515, %rd659;
	cvt.u32.u64 	%r2516, %rd638;
	mad.lo.s32 	%r2517, %r2516, %r2504, %r2515;
	add.s32 	%r2518, %r2514, %r2517;
	add.s32 	%r2519, %r2511, %r2518;
	cvt.u32.u64 	%r2520, %rd637;
	add.s32 	%r16, %r2519, %r2520;
	mul.wide.u32 	%rd714, %r2459, %r2459;
	cvt.u32.u64 	%r2521, %rd714;
	shr.u64 	%rd715, %rd714, 32;
	mul.wide.u32 	%rd716, %r2460, %r2459;
	add.s64 	%rd717, %rd715, %rd716;
	shr.u64 	%rd718, %rd717, 32;
	mul.wide.u32 	%rd719, %r2461, %r2459;
	add.s64 	%rd720, %rd718, %rd719;
	shr.u64 	%rd721, %rd720, 32;
	mul.wide.u32 	%rd722, %r2462, %r2459;
	add.s64 	%rd723, %rd721, %rd722;
	shr.u64 	%rd724, %rd723, 32;
	mul.wide.u32 	%rd725, %r2463, %r2459;
	add.s64 	%rd726, %rd724, %rd725;
	shr.u64 	%rd727, %rd726, 32;
	mul.wide.u32 	%rd728, %r2464, %r2459;
	add.s64 	%rd729, %rd727, %rd728;
	shr.u64 	%rd730, %rd729, 32;
	mul.wide.u32 	%rd731, %r2465, %r2459;
	add.s64 	%rd732, %rd730, %rd731;
	shr.u64 	%rd733, %rd732, 32;
	mul.wide.u32 	%rd734, %r2466, %r2459;
	add.s64 	%rd735, %rd733, %rd734;
	shr.u64 	%rd736, %rd735, 32;
	and.b64  	%rd737, %rd717, 4294967295;
	add.s64 	%rd738, %rd716, %rd737;
	shr.u64 	%rd739, %rd738, 32;
	and.b64  	%rd740, %rd720, 4294967295;
	mul.wide.u32 	%rd741, %r2460, %r2460;
	add.s64 	%rd742, %rd739, %rd740;
	add.s64 	%rd743, %rd742, %rd741;
	shr.u64 	%rd744, %rd743, 32;
	and.b64  	%rd745, %rd723, 4294967295;
	mul.wide.u32 	%rd746, %r2461, %r2460;
	add.s64 	%rd747, %rd744, %rd745;
	add.s64 	%rd748, %rd747, %rd746;
	shr.u64 	%rd749, %rd748, 32;
	and.b64  	%rd750, %rd726, 4294967295;
	mul.wide.u32 	%rd751, %r2462, %r2460;
	add.s64 	%rd752, %rd749, %rd750;
	add.s64 	%rd753, %rd752, %rd751;
	shr.u64 	%rd754, %rd753, 32;
	and.b64  	%rd755, %rd729, 4294967295;
	mul.wide.u32 	%rd756, %r2463, %r2460;
	add.s64 	%rd757, %rd754, %rd755;
	add.s64 	%rd758, %rd757, %rd756;
	shr.u64 	%rd759, %rd758, 32;
	and.b64  	%rd760, %rd732, 4294967295;
	mul.wide.u32 	%rd761, %r2464, %r2460;
	add.s64 	%rd762, %rd759, %rd760;
	add.s64 	%rd763, %rd762, %rd761;
	shr.u64 	%rd764, %rd763, 32;
	and.b64  	%rd765, %rd735, 4294967295;
	mul.wide.u32 	%rd766, %r2465, %r2460;
	add.s64 	%rd767, %rd764, %rd765;
	add.s64 	%rd768, %rd767, %rd766;
	shr.u64 	%rd769, %rd768, 32;
	mul.wide.u32 	%rd770, %r2466, %r2460;
	add.s64 	%rd771, %rd769, %rd736;
	add.s64 	%rd772, %rd771, %rd770;
	shr.u64 	%rd773, %rd772, 32;
	and.b64  	%rd774, %rd743, 4294967295;
	add.s64 	%rd775, %rd719, %rd774;
	shr.u64 	%rd776, %rd775, 32;
	and.b64  	%rd777, %rd748, 4294967295;
	add.s64 	%rd778, %rd776, %rd777;
	add.s64 	%rd779, %rd778, %rd746;
	shr.u64 	%rd780, %rd779, 32;
	and.b64  	%rd781, %rd753, 4294967295;
	mul.wide.u32 	%rd782, %r2461, %r2461;
	add.s64 	%rd783, %rd780, %rd781;
	add.s64 	%rd784, %rd783, %rd782;
	shr.u64 	%rd785, %rd784, 32;
	and.b64  	%rd786, %rd758, 4294967295;
	mul.wide.u32 	%rd787, %r2462, %r2461;
	add.s64 	%rd788, %rd785, %rd786;
	add.s64 	%rd789, %rd788, %rd787;
	shr.u64 	%rd790, %rd789, 32;
	and.b64  	%rd791, %rd763, 4294967295;
	mul.wide.u32 	%rd792, %r2463, %r2461;
	add.s64 	%rd793, %rd790, %rd791;
	add.s64 	%rd794, %rd793, %rd792;
	shr.u64 	%rd795, %rd794, 32;
	and.b64  	%rd796, %rd768, 4294967295;
	mul.wide.u32 	%rd797, %r2464, %r2461;
	add.s64 	%rd798, %rd795, %rd796;
	add.s64 	%rd799, %rd798, %rd797;
	shr.u64 	%rd800, %rd799, 32;
	and.b64  	%rd801, %rd772, 4294967295;
	mul.wide.u32 	%rd802, %r2465, %r2461;
	add.s64 	%rd803, %rd800, %rd801;
	add.s64 	%rd804, %rd803, %rd802;
	shr.u64 	%rd805, %rd804, 32;
	mul.wide.u32 	%rd806, %r2466, %r2461;
	add.s64 	%rd807, %rd805, %rd773;
	add.s64 	%rd808, %rd807, %rd806;
	shr.u64 	%rd809, %rd808, 32;
	and.b64  	%rd810, %rd779, 4294967295;
	add.s64 	%rd811, %rd722, %rd810;
	shr.u64 	%rd812, %rd811, 32;
	and.b64  	%rd813, %rd784, 4294967295;
	add.s64 	%rd814, %rd812, %rd813;
	add.s64 	%rd815, %rd814, %rd751;
	shr.u64 	%rd816, %rd815, 32;
	and.b64  	%rd817, %rd789, 4294967295;
	add.s64 	%rd818, %rd816, %rd817;
	add.s64 	%rd819, %rd818, %rd787;
	shr.u64 	%rd820, %rd819, 32;
	and.b64  	%rd821, %rd794, 4294967295;
	mul.wide.u32 	%rd822, %r2462, %r2462;
	add.s64 	%rd823, %rd820, %rd821;
	add.s64 	%rd824, %rd823, %rd822;
	shr.u64 	%rd825, %rd824, 32;
	and.b64  	%rd826, %rd799, 4294967295;
	mul.wide.u32 	%rd827, %r2463, %r2462;
	add.s64 	%rd828, %rd825, %rd826;
	add.s64 	%rd829, %rd828, %rd827;
	shr.u64 	%rd830, %rd829, 32;
	and.b64  	%rd831, %rd804, 4294967295;
	mul.wide.u32 	%rd832, %r2464, %r2462;
	add.s64 	%rd833, %rd830, %rd831;
	add.s64 	%rd834, %rd833, %rd832;
	shr.u64 	%rd835, %rd834, 32;
	and.b64  	%rd836, %rd808, 4294967295;
	mul.wide.u32 	%rd837, %r2465, %r2462;
	add.s64 	%rd838, %rd835, %rd836;
	add.s64 	%rd839, %rd838, %rd837;
	shr.u64 	%rd840, %rd839, 32;
	mul.wide.u32 	%rd841, %r2466, %r2462;
	add.s64 	%rd842, %rd840, %rd809;
	add.s64 	%rd843, %rd842, %rd841;
	shr.u64 	%rd844, %rd843, 32;
	and.b64  	%rd845, %rd815, 4294967295;
	add.s64 	%rd846, %rd725, %rd845;
	shr.u64 	%rd847, %rd846, 32;
	and.b64  	%rd848, %rd819, 4294967295;
	add.s64 	%rd849, %rd847, %rd848;
	add.s64 	%rd850, %rd849, %rd756;
	shr.u64 	%rd851, %rd850, 32;
	and.b64  	%rd852, %rd824, 4294967295;
	add.s64 	%rd853, %rd851, %rd852;
	add.s64 	%rd854, %rd853, %rd792;
	shr.u64 	%rd855, %rd854, 32;
	and.b64  	%rd856, %rd829, 4294967295;
	add.s64 	%rd857, %rd855, %rd856;
	add.s64 	%rd858, %rd857, %rd827;
	shr.u64 	%rd859, %rd858, 32;
	and.b64  	%rd860, %rd834, 4294967295;
	mul.wide.u32 	%rd861, %r2463, %r2463;
	add.s64 	%rd862, %rd859, %rd860;
	add.s64 	%rd863, %rd862, %rd861;
	shr.u64 	%rd864, %rd863, 32;
	and.b64  	%rd865, %rd839, 4294967295;
	mul.wide.u32 	%rd866, %r2464, %r2463;
	add.s64 	%rd867, %rd864, %rd865;
	add.s64 	%rd868, %rd867, %rd866;
	shr.u64 	%rd869, %rd868, 32;
	and.b64  	%rd870, %rd843, 4294967295;
	mul.wide.u32 	%rd871, %r2465, %r2463;
	add.s64 	%rd872, %rd869, %rd870;
	add.s64 	%rd873, %rd872, %rd871;
	shr.u64 	%rd874, %rd873, 32;
	mul.wide.u32 	%rd875, %r2466, %r2463;
	add.s64 	%rd876, %rd874, %rd844;
	add.s64 	%rd877, %rd876, %rd875;
	shr.u64 	%rd878, %rd877, 32;
	and.b64  	%rd879, %rd850, 4294967295;
	add.s64 	%rd880, %rd728, %rd879;
	shr.u64 	%rd881, %rd880, 32;
	and.b64  	%rd882, %rd854, 4294967295;
	add.s64 	%rd883, %rd881, %rd882;
	add.s64 	%rd884, %rd883, %rd761;
	shr.u64 	%rd885, %rd884, 32;
	and.b64  	%rd886, %rd858, 4294967295;
	add.s64 	%rd887, %rd885, %rd886;
	add.s64 	%rd888, %rd887, %rd797;
	shr.u64 	%rd889, %rd888, 32;
	and.b64  	%rd890, %rd863, 4294967295;
	add.s64 	%rd891, %rd889, %rd890;
	add.s64 	%rd892, %rd891, %rd832;
	shr.u64 	%rd893, %rd892, 32;
	and.b64  	%rd894, %rd868, 4294967295;
	add.s64 	%rd895, %rd893, %rd894;
	add.s64 	%rd896, %rd895, %rd866;
	shr.u64 	%rd897, %rd896, 32;
	and.b64  	%rd898, %rd873, 4294967295;
	mul.wide.u32 	%rd899, %r2464, %r2464;
	add.s64 	%rd900, %rd897, %rd898;
	add.s64 	%rd901, %rd900, %rd899;
	shr.u64 	%rd902, %rd901, 32;
	and.b64  	%rd903, %rd877, 4294967295;
	mul.wide.u32 	%rd904, %r2465, %r2464;
	add.s64 	%rd905, %rd902, %rd903;
	add.s64 	%rd906, %rd905, %rd904;
	shr.u64 	%rd907, %rd906, 32;
	mul.wide.u32 	%rd908, %r2466, %r2464;
	add.s64 	%rd909, %rd907, %rd878;
	add.s64 	%rd910, %rd909, %rd908;
	shr.u64 	%rd911, %rd910, 32;
	and.b64  	%rd912, %rd884, 4294967295;
	add.s64 	%rd913, %rd731, %rd912;
	shr.u64 	%rd914, %rd913, 32;
	and.b64  	%rd915, %rd888, 4294967295;
	add.s64 	%rd916, %rd914, %rd915;
	add.s64 	%rd917, %rd916, %rd766;
	shr.u64 	%rd918, %rd917, 32;
	and.b64  	%rd919, %rd892, 4294967295;
	add.s64 	%rd920, %rd918, %rd919;
	add.s64 	%rd921, %rd920, %rd802;
	shr.u64 	%rd922, %rd921, 32;
	and.b64  	%rd923, %rd896, 4294967295;
	add.s64 	%rd924, %rd922, %rd923;
	add.s64 	%rd925, %rd924, %rd837;
	shr.u64 	%rd926, %rd925, 32;
	and.b64  	%rd927, %rd901, 4294967295;
	add.s64 	%rd928, %rd926, %rd927;
	add.s64 	%rd929, %rd928, %rd871;
	shr.u64 	%rd930, %rd929, 32;
	and.b64  	%rd931, %rd906, 4294967295;
	add.s64 	%rd932, %rd930, %rd931;
	add.s64 	%rd933, %rd932, %rd904;
	shr.u64 	%rd934, %rd933, 32;
	and.b64  	%rd935, %rd910, 4294967295;
	mul.wide.u32 	%rd936, %r2465, %r2465;
	add.s64 	%rd937, %rd934, %rd935;
	add.s64 	%rd938, %rd937, %rd936;
	shr.u64 	%rd939, %rd938, 32;
	mul.wide.u32 	%rd940, %r2466, %r2465;
	add.s64 	%rd941, %rd939, %rd911;
	add.s64 	%rd942, %rd941, %rd940;
	shr.u64 	%rd943, %rd942, 32;
	and.b64  	%rd944, %rd917, 4294967295;
	add.s64 	%rd945, %rd734, %rd944;
	shr.u64 	%rd946, %rd945, 32;
	and.b64  	%rd947, %rd921, 4294967295;
	add.s64 	%rd948, %rd946, %rd947;
	add.s64 	%rd949, %rd948, %rd770;
	shr.u64 	%rd950, %rd949, 32;
	and.b64  	%rd951, %rd925, 4294967295;
	add.s64 	%rd952, %rd950, %rd951;
	add.s64 	%rd953, %rd952, %rd806;
	shr.u64 	%rd954, %rd953, 32;
	and.b64  	%rd955, %rd929, 4294967295;
	add.s64 	%rd956, %rd954, %rd955;
	add.s64 	%rd957, %rd956, %rd841;
	shr.u64 	%rd958, %rd957, 32;
	and.b64  	%rd959, %rd933, 4294967295;
	add.s64 	%rd960, %rd958, %rd959;
	add.s64 	%rd961, %rd960, %rd875;
	shr.u64 	%rd962, %rd961, 32;
	and.b64  	%rd963, %rd938, 4294967295;
	add.s64 	%rd964, %rd962, %rd963;
	add.s64 	%rd965, %rd964, %rd908;
	shr.u64 	%rd966, %rd965, 32;
	and.b64  	%rd967, %rd942, 4294967295;
	add.s64 	%rd968, %rd966, %rd967;
	add.s64 	%rd969, %rd968, %rd940;
	shr.u64 	%rd970, %rd969, 32;
	mul.wide.u32 	%rd971, %r2466, %r2466;
	add.s64 	%rd972, %rd970, %rd943;
	add.s64 	%rd973, %rd972, %rd971;
	shr.u64 	%rd974, %rd973, 32;
	and.b64  	%rd975, %rd949, 4294967295;
	mul.lo.s64 	%rd976, %rd975, 977;
	cvt.u32.u64 	%r2522, %rd976;
	shr.u64 	%rd977, %rd976, 32;
	and.b64  	%rd978, %rd953, 4294967295;
	mad.lo.s64 	%rd979, %rd978, 977, %rd977;
	shr.u64 	%rd980, %rd979, 32;
	and.b64  	%rd981, %rd957, 4294967295;
	mad.lo.s64 	%rd982, %rd981, 977, %rd980;
	shr.u64 	%rd983, %rd982, 32;
	and.b64  	%rd984, %rd961, 4294967295;
	mad.lo.s64 	%rd985, %rd984, 977, %rd983;
	shr.u64 	%rd986, %rd985, 32;
	and.b64  	%rd987, %rd965, 4294967295;
	mad.lo.s64 	%rd988, %rd987, 977, %rd986;
	shr.u64 	%rd989, %rd988, 32;
	and.b64  	%rd990, %rd969, 4294967295;
	mad.lo.s64 	%rd991, %rd990, 977, %rd989;
	shr.u64 	%rd992, %rd991, 32;
	and.b64  	%rd993, %rd973, 4294967295;
	mad.lo.s64 	%rd994, %rd993, 977, %rd992;
	shr.u64 	%rd995, %rd994, 32;
	add.s32 	%r17, %r2521, %r2522;
	setp.lt.u32 	%p7, %r17, %r2521;
	selp.u64 	%rd996, 1, 0, %p7;
	and.b64  	%rd997, %rd738, 4294967295;
	and.b64  	%rd998, %rd979, 4294967295;
	add.s64 	%rd999, %rd997, %rd996;
	add.s64 	%rd1000, %rd999, %rd998;
	shr.u64 	%rd1001, %rd1000, 32;
	and.b64  	%rd1002, %rd775, 4294967295;
	and.b64  	%rd1003, %rd982, 4294967295;
	add.s64 	%rd1004, %rd1001, %rd1002;
	add.s64 	%rd1005, %rd1004, %rd1003;
	shr.u64 	%rd1006, %rd1005, 32;
	and.b64  	%rd1007, %rd811, 4294967295;
	and.b64  	%rd1008, %rd985, 4294967295;
	add.s64 	%rd1009, %rd1006, %rd1007;
	add.s64 	%rd1010, %rd1009, %rd1008;
	shr.u64 	%rd1011, %rd1010, 32;
	and.b64  	%rd1012, %rd846, 4294967295;
	and.b64  	%rd1013, %rd988, 4294967295;
	add.s64 	%rd1014, %rd1011, %rd1012;
	add.s64 	%rd1015, %rd1014, %rd1013;
	shr.u64 	%rd1016, %rd1015, 32;
	and.b64  	%rd1017, %rd880, 4294967295;
	and.b64  	%rd1018, %rd991, 4294967295;
	add.s64 	%rd1019, %rd1016, %rd1017;
	add.s64 	%rd1020, %rd1019, %rd1018;
	shr.u64 	%rd1021, %rd1020, 32;
	and.b64  	%rd1022, %rd913, 4294967295;
	and.b64  	%rd1023, %rd994, 4294967295;
	add.s64 	%rd1024, %rd1021, %rd1022;
	add.s64 	%rd1025, %rd1024, %rd1023;
	shr.u64 	%rd1026, %rd1025, 32;
	and.b64  	%rd1027, %rd1000, 4294967295;
	add.s64 	%rd1028, %rd1027, %rd975;
	cvt.u32.u64 	%r18, %rd1028;
	shr.u64 	%rd1029, %rd1028, 32;
	and.b64  	%rd1030, %rd1005, 4294967295;
	add.s64 	%rd1031, %rd1029, %rd1030;
	add.s64 	%rd1032, %rd1031, %rd978;
	cvt.u32.u64 	%r19, %rd1032;
	shr.u64 	%rd1033, %rd1032, 32;
	and.b64  	%rd1034, %rd1010, 4294967295;
	add.s64 	%rd1035, %rd1033, %rd1034;
	add.s64 	%rd1036, %rd1035, %rd981;
	cvt.u32.u64 	%r20, %rd1036;
	shr.u64 	%rd1037, %rd1036, 32;
	and.b64  	%rd1038, %rd1015, 4294967295;
	add.s64 	%rd1039, %rd1037, %rd1038;
	add.s64 	%rd1040, %rd1039, %rd984;
	cvt.u32.u64 	%r21, %rd1040;
	shr.u64 	%rd1041, %rd1040, 32;
	and.b64  	%rd1042, %rd1020, 4294967295;
	add.s64 	%rd1043, %rd1041, %rd1042;
	add.s64 	%rd1044, %rd1043, %rd987;
	cvt.u32.u64 	%r22, %rd1044;
	shr.u64 	%rd1045, %rd1044, 32;
	and.b64  	%rd1046, %rd1025, 4294967295;
	add.s64 	%rd1047, %rd1045, %rd1046;
	add.s64 	%rd1048, %rd1047, %rd990;
	cvt.u32.u64 	%r23, %rd1048;
	shr.u64 	%rd1049, %rd1048, 32;
	cvt.u32.u64 	%r2523, %rd1049;
	cvt.u32.u64 	%r2524, %rd1026;
	cvt.u32.u64 	%r2525, %rd945;
	add.s32 	%r2526, %r2524, %r2525;
	cvt.u32.u64 	%r2527, %rd995;
	cvt.u32.u64 	%r2528, %rd974;
	mad.lo.s32 	%r2529, %r2528, %r2504, %r2527;
	add.s32 	%r2530, %r2526, %r2529;
	add.s32 	%r2531, %r2523, %r2530;
	cvt.u32.u64 	%r2532, %rd973;
	add.s32 	%r24, %r2531, %r2532;
	mul.wide.u32 	%rd1050, %r2475, %r2467;
	cvt.u32.u64 	%r2533, %rd1050;
	shr.u64 	%rd1051, %rd1050, 32;
	mul.wide.u32 	%rd1052, %r2476, %r2467;
	add.s64 	%rd1053, %rd1051, %rd1052;
	shr.u64 	%rd1054, %rd1053, 32;
	mul.wide.u32 	%rd1055, %r2477, %r2467;
	add.s64 	%rd1056, %rd1054, %rd1055;
	shr.u64 	%rd1057, %rd1056, 32;
	mul.wide.u32 	%rd1058, %r2478, %r2467;
	add.s64 	%rd1059, %rd1057, %rd1058;
	shr.u64 	%rd1060, %rd1059, 32;
	mul.wide.u32 	%rd1061, %r2479, %r2467;
	add.s64 	%rd1062, %rd1060, %rd1061;
	shr.u64 	%rd1063, %rd1062, 32;
	mul.wide.u32 	%rd1064, %r2480, %r2467;
	add.s64 	%rd1065, %rd1063, %rd1064;
	shr.u64 	%rd1066, %rd1065, 32;
	mul.wide.u32 	%rd1067, %r2481, %r2467;
	add.s64 	%rd1068, %rd1066, %rd1067;
	shr.u64 	%rd1069, %rd1068, 32;
	mul.wide.u32 	%rd1070, %r2482, %r2467;
	add.s64 	%rd1071, %rd1069, %rd1070;
	shr.u64 	%rd1072, %rd1071, 32;
	and.b64  	%rd1073, %rd1053, 4294967295;
	mul.wide.u32 	%rd1074, %r2475, %r2468;
	add.s64 	%rd1075, %rd1074, %rd1073;
	shr.u64 	%rd1076, %rd1075, 32;
	and.b64  	%rd1077, %rd1056, 4294967295;
	mul.wide.u32 	%rd1078, %r2476, %r2468;
	add.s64 	%rd1079, %rd1076, %rd1077;
	add.s64 	%rd1080, %rd1079, %rd1078;
	shr.u64 	%rd1081, %rd1080, 32;
	and.b64  	%rd1082, %rd1059, 4294967295;
	mul.wide.u32 	%rd1083, %r2477, %r2468;
	add.s64 	%rd1084, %rd1081, %rd1082;
	add.s64 	%rd1085, %rd1084, %rd1083;
	shr.u64 	%rd1086, %rd1085, 32;
	and.b64  	%rd1087, %rd1062, 4294967295;
	mul.wide.u32 	%rd1088, %r2478, %r2468;
	add.s64 	%rd1089, %rd1086, %rd1087;
	add.s64 	%rd1090, %rd1089, %rd1088;
	shr.u64 	%rd1091, %rd1090, 32;
	and.b64  	%rd1092, %rd1065, 4294967295;
	mul.wide.u32 	%rd1093, %r2479, %r2468;
	add.s64 	%rd1094, %rd1091, %rd1092;
	add.s64 	%rd1095, %rd1094, %rd1093;
	shr.u64 	%rd1096, %rd1095, 32;
	and.b64  	%rd1097, %rd1068, 4294967295;
	mul.wide.u32 	%rd1098, %r2480, %r2468;
	add.s64 	%rd1099, %rd1096, %rd1097;
	add.s64 	%rd1100, %rd1099, %rd1098;
	shr.u64 	%rd1101, %rd1100, 32;
	and.b64  	%rd1102, %rd1071, 4294967295;
	mul.wide.u32 	%rd1103, %r2481, %r2468;
	add.s64 	%rd1104, %rd1101, %rd1102;
	add.s64 	%rd1105, %rd1104, %rd1103;
	shr.u64 	%rd1106, %rd1105, 32;
	mul.wide.u32 	%rd1107, %r2482, %r2468;
	add.s64 	%rd1108, %rd1106, %rd1072;
	add.s64 	%rd1109, %rd1108, %rd1107;
	shr.u64 	%rd1110, %rd1109, 32;
	and.b64  	%rd1111, %rd1080, 4294967295;
	mul.wide.u32 	%rd1112, %r2475, %r2469;
	add.s64 	%rd1113, %rd1112, %rd1111;
	shr.u64 	%rd1114, %rd1113, 32;
	and.b64  	%rd1115, %rd1085, 4294967295;
	mul.wide.u32 	%rd1116, %r2476, %r2469;
	add.s64 	%rd1117, %rd1114, %rd1115;
	add.s64 	%rd1118, %rd1117, %rd1116;
	shr.u64 	%rd1119, %rd1118, 32;
	and.b64  	%rd1120, %rd1090, 4294967295;
	mul.wide.u32 	%rd1121, %r2477, %r2469;
	add.s64 	%rd1122, %rd1119, %rd1120;
	add.s64 	%rd1123, %rd1122, %rd1121;
	shr.u64 	%rd1124, %rd1123, 32;
	and.b64  	%rd1125, %rd1095, 4294967295;
	mul.wide.u32 	%rd1126, %r2478, %r2469;
	add.s64 	%rd1127, %rd1124, %rd1125;
	add.s64 	%rd1128, %rd1127, %rd1126;
	shr.u64 	%rd1129, %rd1128, 32;
	and.b64  	%rd1130, %rd1100, 4294967295;
	mul.wide.u32 	%rd1131, %r2479, %r2469;
	add.s64 	%rd1132, %rd1129, %rd1130;
	add.s64 	%rd1133, %rd1132, %rd1131;
	shr.u64 	%rd1134, %rd1133, 32;
	and.b64  	%rd1135, %rd1105, 4294967295;
	mul.wide.u32 	%rd1136, %r2480, %r2469;
	add.s64 	%rd1137, %rd1134, %rd1135;
	add.s64 	%rd1138, %rd1137, %rd1136;
	shr.u64 	%rd1139, %rd1138, 32;
	and.b64  	%rd1140, %rd1109, 4294967295;
	mul.wide.u32 	%rd1141, %r2481, %r2469;
	add.s64 	%rd1142, %rd1139, %rd1140;
	add.s64 	%rd1143, %rd1142, %rd1141;
	shr.u64 	%rd1144, %rd1143, 32;
	mul.wide.u32 	%rd1145, %r2482, %r2469;
	add.s64 	%rd1146, %rd1144, %rd1110;
	add.s64 	%rd1147, %rd1146, %rd1145;
	shr.u64 	%rd1148, %rd1147, 32;
	and.b64  	%rd1149, %rd1118, 4294967295;
	mul.wide.u32 	%rd1150, %r2475, %r2470;
	add.s64 	%rd1151, %rd1150, %rd1149;
	shr.u64 	%rd1152, %rd1151, 32;
	and.b64  	%rd1153, %rd1123, 4294967295;
	mul.wide.u32 	%rd1154, %r2476, %r2470;
	add.s64 	%rd1155, %rd1152, %rd1153;
	add.s64 	%rd1156, %rd1155, %rd1154;
	shr.u64 	%rd1157, %rd1156, 32;
	and.b64  	%rd1158, %rd1128, 4294967295;
	mul.wide.u32 	%rd1159, %r2477, %r2470;
	add.s64 	%rd1160, %rd1157, %rd1158;
	add.s64 	%rd1161, %rd1160, %rd1159;
	shr.u64 	%rd1162, %rd1161, 32;
	and.b64  	%rd1163, %rd1133, 4294967295;
	mul.wide.u32 	%rd1164, %r2478, %r2470;
	add.s64 	%rd1165, %rd1162, %rd1163;
	add.s64 	%rd1166, %rd1165, %rd1164;
	shr.u64 	%rd1167, %rd1166, 32;
	and.b64  	%rd1168, %rd1138, 4294967295;
	mul.wide.u32 	%rd1169, %r2479, %r2470;
	add.s64 	%rd1170, %rd1167, %rd1168;
	add.s64 	%rd1171, %rd1170, %rd1169;
	shr.u64 	%rd1172, %rd1171, 32;
	and.b64  	%rd1173, %rd1143, 4294967295;
	mul.wide.u32 	%rd1174, %r2480, %r2470;
	add.s64 	%rd1175, %rd1172, %rd1173;
	add.s64 	%rd1176, %rd1175, %rd1174;
	shr.u64 	%rd1177, %rd1176, 32;
	and.b64  	%rd1178, %rd1147, 4294967295;
	mul.wide.u32 	%rd1179, %r2481, %r2470;
	add.s64 	%rd1180, %rd1177, %rd1178;
	add.s64 	%rd1181, %rd1180, %rd1179;
	shr.u64 	%rd1182, %rd1181, 32;
	mul.wide.u32 	%rd1183, %r2482, %r2470;
	add.s64 	%rd1184, %rd1182, %rd1148;
	add.s64 	%rd1185, %rd1184, %rd1183;
	shr.u64 	%rd1186, %rd1185, 32;
	and.b64  	%rd1187, %rd1156, 4294967295;
	mul.wide.u32 	%rd1188, %r2475, %r2471;
	add.s64 	%rd1189, %rd1188, %rd1187;
	shr.u64 	%rd1190, %rd1189, 32;
	and.b64  	%rd1191, %rd1161, 4294967295;
	mul.wide.u32 	%rd1192, %r2476, %r2471;
	add.s64 	%rd1193, %rd1190, %rd1191;
	add.s64 	%rd1194, %rd1193, %rd1192;
	shr.u64 	%rd1195, %rd1194, 32;
	and.b64  	%rd1196, %rd1166, 4294967295;
	mul.wide.u32 	%rd1197, %r2477, %r2471;
	add.s64 	%rd1198, %rd1195, %rd1196;
	add.s64 	%rd1199, %rd1198, %rd1197;
	shr.u64 	%rd1200, %rd1199, 32;
	and.b64  	%rd1201, %rd1171, 4294967295;
	mul.wide.u32 	%rd1202, %r2478, %r2471;
	add.s64 	%rd1203, %rd1200, %rd1201;
	add.s64 	%rd1204, %rd1203, %rd1202;
	shr.u64 	%rd1205, %rd1204, 32;
	and.b64  	%rd1206, %rd1176, 4294967295;
	mul.wide.u32 	%rd1207, %r2479, %r2471;
	add.s64 	%rd1208, %rd1205, %rd1206;
	add.s64 	%rd1209, %rd1208, %rd1207;
	shr.u64 	%rd1210, %rd1209, 32;
	and.b64  	%rd1211, %rd1181, 4294967295;
	mul.wide.u32 	%rd1212, %r2480, %r2471;
	add.s64 	%rd1213, %rd1210, %rd1211;
	add.s64 	%rd1214, %rd1213, %rd1212;
	shr.u64 	%rd1215, %rd1214, 32;
	and.b64  	%rd1216, %rd1185, 4294967295;
	mul.wide.u32 	%rd1217, %r2481, %r2471;
	add.s64 	%rd1218, %rd1215, %rd1216;
	add.s64 	%rd1219, %rd1218, %rd1217;
	shr.u64 	%rd1220, %rd1219, 32;
	mul.wide.u32 	%rd1221, %r2482, %r2471;
	add.s64 	%rd1222, %rd1220, %rd1186;
	add.s64 	%rd1223, %rd1222, %rd1221;
	shr.u64 	%rd1224, %rd1223, 32;
	and.b64  	%rd1225, %rd1194, 4294967295;
	mul.wide.u32 	%rd1226, %r2475, %r2472;
	add.s64 	%rd1227, %rd1226, %rd1225;
	shr.u64 	%rd1228, %rd1227, 32;
	and.b64  	%rd1229, %rd1199, 4294967295;
	mul.wide.u32 	%rd1230, %r2476, %r2472;
	add.s64 	%rd1231, %rd1228, %rd1229;
	add.s64 	%rd1232, %rd1231, %rd1230;
	shr.u64 	%rd1233, %rd1232, 32;
	and.b64  	%rd1234, %rd1204, 4294967295;
	mul.wide.u32 	%rd1235, %r2477, %r2472;
	add.s64 	%rd1236, %rd1233, %rd1234;
	add.s64 	%rd1237, %rd1236, %rd1235;
	shr.u64 	%rd1238, %rd1237, 32;
	and.b64  	%rd1239, %rd1209, 4294967295;
	mul.wide.u32 	%rd1240, %r2478, %r2472;
	add.s64 	%rd1241, %rd1238, %rd1239;
	add.s64 	%rd1242, %rd1241, %rd1240;
	shr.u64 	%rd1243, %rd1242, 32;
	and.b64  	%rd1244, %rd1214, 4294967295;
	mul.wide.u32 	%rd1245, %r2479, %r2472;
	add.s64 	%rd1246, %rd1243, %rd1244;
	add.s64 	%rd1247, %rd1246, %rd1245;
	shr.u64 	%rd1248, %rd1247, 32;
	and.b64  	%rd1249, %rd1219, 4294967295;
	mul.wide.u32 	%rd1250, %r2480, %r2472;
	add.s64 	%rd1251, %rd1248, %rd1249;
	add.s64 	%rd1252, %rd1251, %rd1250;
	shr.u64 	%rd1253, %rd1252, 32;
	and.b64  	%rd1254, %rd1223, 4294967295;
	mul.wide.u32 	%rd1255, %r2481, %r2472;
	add.s64 	%rd1256, %rd1253, %rd1254;
	add.s64 	%rd1257, %rd1256, %rd1255;
	shr.u64 	%rd1258, %rd1257, 32;
	mul.wide.u32 	%rd1259, %r2482, %r2472;
	add.s64 	%rd1260, %rd1258, %rd1224;
	add.s64 	%rd1261, %rd1260, %rd1259;
	shr.u64 	%rd1262, %rd1261, 32;
	and.b64  	%rd1263, %rd1232, 4294967295;
	mul.wide.u32 	%rd1264, %r2475, %r2473;
	add.s64 	%rd1265, %rd1264, %rd1263;
	shr.u64 	%rd1266, %rd1265, 32;
	and.b64  	%rd1267, %rd1237, 4294967295;
	mul.wide.u32 	%rd1268, %r2476, %r2473;
	add.s64 	%rd1269, %rd1266, %rd1267;
	add.s64 	%rd1270, %rd1269, %rd1268;
	shr.u64 	%rd1271, %rd1270, 32;
	and.b64  	%rd1272, %rd1242, 4294967295;
	mul.wide.u32 	%rd1273, %r2477, %r2473;
	add.s64 	%rd1274, %rd1271, %rd1272;
	add.s64 	%rd1275, %rd1274, %rd1273;
	shr.u64 	%rd1276, %rd1275, 32;
	and.b64  	%rd1277, %rd1247, 4294967295;
	mul.wide.u32 	%rd1278, %r2478, %r2473;
	add.s64 	%rd1279, %rd1276, %rd1277;
	add.s64 	%rd1280, %rd1279, %rd1278;
	shr.u64 	%rd1281, %rd1280, 32;
	and.b64  	%rd1282, %rd1252, 4294967295;
	mul.wide.u32 	%rd1283, %r2479, %r2473;
	add.s64 	%rd1284, %rd1281, %rd1282;
	add.s64 	%rd1285, %rd1284, %rd1283;
	shr.u64 	%rd1286, %rd1285, 32;
	and.b64  	%rd1287, %rd1257, 4294967295;
	mul.wide.u32 	%rd1288, %r2480, %r2473;
	add.s64 	%rd1289, %rd1286, %rd1287;
	add.s64 	%rd1290, %rd1289, %rd1288;
	shr.u64 	%rd1291, %rd1290, 32;
	and.b64  	%rd1292, %rd1261, 4294967295;
	mul.wide.u32 	%rd1293, %r2481, %r2473;
	add.s64 	%rd1294, %rd1291, %rd1292;
	add.s64 	%rd1295, %rd1294, %rd1293;
	shr.u64 	%rd1296, %rd1295, 32;
	mul.wide.u32 	%rd1297, %r2482, %r2473;
	add.s64 	%rd1298, %rd1296, %rd1262;
	add.s64 	%rd1299, %rd1298, %rd1297;
	shr.u64 	%rd1300, %rd1299, 32;
	and.b64  	%rd1301, %rd1270, 4294967295;
	mul.wide.u32 	%rd1302, %r2475, %r2474;
	add.s64 	%rd1303, %rd1302, %rd1301;
	shr.u64 	%rd1304, %rd1303, 32;
	and.b64  	%rd1305, %rd1275, 4294967295;
	mul.wide.u32 	%rd1306, %r2476, %r2474;
	add.s64 	%rd1307, %rd1304, %rd1305;
	add.s64 	%rd1308, %rd1307, %rd1306;
	shr.u64 	%rd1309, %rd1308, 32;
	and.b64  	%rd1310, %rd1280, 4294967295;
	mul.wide.u32 	%rd1311, %r2477, %r2474;
	add.s64 	%rd1312, %rd1309, %rd1310;
	add.s64 	%rd1313, %rd1312, %rd1311;
	shr.u64 	%rd1314, %rd1313, 32;
	and.b64  	%rd1315, %rd1285, 4294967295;
	mul.wide.u32 	%rd1316, %r2478, %r2474;
	add.s64 	%rd1317, %rd1314, %rd1315;
	add.s64 	%rd1318, %rd1317, %rd1316;
	shr.u64 	%rd1319, %rd1318, 32;
	and.b64  	%rd1320, %rd1290, 4294967295;
	mul.wide.u32 	%rd1321, %r2479, %r2474;
	add.s64 	%rd1322, %rd1319, %rd1320;
	add.s64 	%rd1323, %rd1322, %rd1321;
	shr.u64 	%rd1324, %rd1323, 32;
	and.b64  	%rd1325, %rd1295, 4294967295;
	mul.wide.u32 	%rd1326, %r2480, %r2474;
	add.s64 	%rd1327, %rd1324, %rd1325;
	add.s64 	%rd1328, %rd1327, %rd1326;
	shr.u64 	%rd1329, %rd1328, 32;
	and.b64  	%rd1330, %rd1299, 4294967295;
	mul.wide.u32 	%rd1331, %r2481, %r2474;
	add.s64 	%rd1332, %rd1329, %rd1330;
	add.s64 	%rd1333, %rd1332, %rd1331;
	shr.u64 	%rd1334, %rd1333, 32;
	mul.wide.u32 	%rd1335, %r2482, %r2474;
	add.s64 	%rd1336, %rd1334, %rd1300;
	add.s64 	%rd1337, %rd1336, %rd1335;
	shr.u64 	%rd1338, %rd1337, 32;
	and.b64  	%rd1339, %rd1308, 4294967295;
	mul.lo.s64 	%rd1340, %rd1339, 977;
	cvt.u32.u64 	%r2534, %rd1340;
	shr.u64 	%rd1341, %rd1340, 32;
	and.b64  	%rd1342, %rd1313, 4294967295;
	mad.lo.s64 	%rd1343, %rd1342, 977, %rd1341;
	shr.u64 	%rd1344, %rd1343, 32;
	and.b64  	%rd1345, %rd1318, 4294967295;
	mad.lo.s64 	%rd1346, %rd1345, 977, %rd1344;
	shr.u64 	%rd1347, %rd1346, 32;
	and.b64  	%rd1348, %rd1323, 4294967295;
	mad.lo.s64 	%rd1349, %rd1348, 977, %rd1347;
	shr.u64 	%rd1350, %rd1349, 32;
	and.b64  	%rd1351, %rd1328, 4294967295;
	mad.lo.s64 	%rd1352, %rd1351, 977, %rd1350;
	shr.u64 	%rd1353, %rd1352, 32;
	and.b64  	%rd1354, %rd1333, 4294967295;
	mad.lo.s64 	%rd1355, %rd1354, 977, %rd1353;
	shr.u64 	%rd1356, %rd1355, 32;
	and.b64  	%rd1357, %rd1337, 4294967295;
	mad.lo.s64 	%rd1358, %rd1357, 977, %rd1356;
	shr.u64 	%rd1359, %rd1358, 32;
	add.s32 	%r25, %r2533, %r2534;
	setp.lt.u32 	%p8, %r25, %r2533;
	selp.u64 	%rd1360, 1, 0, %p8;
	and.b64  	%rd1361, %rd1075, 4294967295;
	and.b64  	%rd1362, %rd1343, 4294967295;
	add.s64 	%rd1363, %rd1361, %rd1360;
	add.s64 	%rd1364, %rd1363, %rd1362;
	shr.u64 	%rd1365, %rd1364, 32;
	and.b64  	%rd1366, %rd1113, 4294967295;
	and.b64  	%rd1367, %rd1346, 4294967295;
	add.s64 	%rd1368, %rd1365, %rd1366;
	add.s64 	%rd1369, %rd1368, %rd1367;
	shr.u64 	%rd1370, %rd1369, 32;
	and.b64  	%rd1371, %rd1151, 4294967295;
	and.b64  	%rd1372, %rd1349, 4294967295;
	add.s64 	%rd1373, %rd1370, %rd1371;
	add.s64 	%rd1374, %rd1373, %rd1372;
	shr.u64 	%rd1375, %rd1374, 32;
	and.b64  	%rd1376, %rd1189, 4294967295;
	and.b64  	%rd1377, %rd1352, 4294967295;
	add.s64 	%rd1378, %rd1375, %rd1376;
	add.s64 	%rd1379, %rd1378, %rd1377;
	shr.u64 	%rd1380, %rd1379, 32;
	and.b64  	%rd1381, %rd1227, 4294967295;
	and.b64  	%rd1382, %rd1355, 4294967295;
	add.s64 	%rd1383, %rd1380, %rd1381;
	add.s64 	%rd1384, %rd1383, %rd1382;
	shr.u64 	%rd1385, %rd1384, 32;
	and.b64  	%rd1386, %rd1265, 4294967295;
	and.b64  	%rd1387, %rd1358, 4294967295;
	add.s64 	%rd1388, %rd1385, %rd1386;
	add.s64 	%rd1389, %rd1388, %rd1387;
	shr.u64 	%rd1390, %rd1389, 32;
	and.b64  	%rd1391, %rd1364, 4294967295;
	add.s64 	%rd1392, %rd1391, %rd1339;
	cvt.u32.u64 	%r26, %rd1392;
	shr.u64 	%rd1393, %rd1392, 32;
	and.b64  	%rd1394, %rd1369, 4294967295;
	add.s64 	%rd1395, %rd1393, %rd1394;
	add.s64 	%rd1396, %rd1395, %rd1342;
	cvt.u32.u64 	%r27, %rd1396;
	shr.u64 	%rd1397, %rd1396, 32;
	and.b64  	%rd1398, %rd1374, 4294967295;
	add.s64 	%rd1399, %rd1397, %rd1398;
	add.s64 	%rd1400, %rd1399, %rd1345;
	cvt.u32.u64 	%r28, %rd1400;
	shr.u64 	%rd1401, %rd1400, 32;
	and.b64  	%rd1402, %rd1379, 4294967295;
	add.s64 	%rd1403, %rd1401, %rd1402;
	add.s64 	%rd1404, %rd1403, %rd1348;
	cvt.u32.u64 	%r29, %rd1404;
	shr.u64 	%rd1405, %rd1404, 32;
	and.b64  	%rd1406, %rd1384, 4294967295;
	add.s64 	%rd1407, %rd1405, %rd1406;
	add.s64 	%rd1408, %rd1407, %rd1351;
	cvt.u32.u64 	%r30, %rd1408;
	shr.u64 	%rd1409, %rd1408, 32;
	and.b64  	%rd1410, %rd1389, 4294967295;
	add.s64 	%rd1411, %rd1409, %rd1410;
	add.s64 	%rd1412, %rd1411, %rd1354;
	cvt.u32.u64 	%r31, %rd1412;
	shr.u64 	%rd1413, %rd1412, 32;
	cvt.u32.u64 	%r2535, %rd1413;
	cvt.u32.u64 	%r2536, %rd1390;
	cvt.u32.u64 	%r2537, %rd1303;
	add.s32 	%r2538, %r2536, %r2537;
	cvt.u32.u64 	%r2539, %rd1359;
	cvt.u32.u64 	%r2540, %rd1338;
	mad.lo.s32 	%r2541, %r2540, %r2504, %r2539;
	add.s32 	%r2542, %r2538, %r2541;
	add.s32 	%r2543, %r2535, %r2542;
	cvt.u32.u64 	%r2544, %rd1337;
	add.s32 	%r32, %r2543, %r2544;
	shr.u64 	%rd1414, %rd40, 31;
	xor.b64  	%rd19211, %rd1414, %rd40;
	shr.u64 	%rd1415, %rd33, 31;
	xor.b64  	%rd19210, %rd1415, %rd33;
	mov.b32 	%r7414, 0;
	ld.const.u32 	%r1191, [const_p+24];
	ld.const.u32 	%r1192, [const_p+12];
	ld.const.u32 	%r1193, [const_p+20];
	ld.const.u32 	%r1194, [const_p+8];
	ld.const.u32 	%r1195, [const_p+16];
	ld.const.u32 	%r1196, [const_p+4];
	ld.const.u32 	%r1197, [const_p];
	ld.const.u32 	%r1198, [const_p+28];
	and.b16  	%rs23, %rs4, 255;
$L__BB2_3:
	mov.u32 	%r80, %r8049;
	mov.u32 	%r79, %r8048;
	mov.u32 	%r78, %r8047;
	mov.u32 	%r77, %r8046;
	mov.u32 	%r76, %r8045;
	mov.u32 	%r75, %r8044;
	mov.u32 	%r74, %r8043;
	mov.u32 	%r73, %r8042;
	mov.u32 	%r72, %r8041;
	mov.u32 	%r71, %r8040;
	mov.u32 	%r70, %r8039;
	mov.u32 	%r69, %r8038;
	mov.u32 	%r68, %r8037;
	mov.u32 	%r67, %r8036;
	mov.u32 	%r66, %r8035;
	mov.u32 	%r65, %r8034;
	mov.u32 	%r64, %r8033;
	mov.u32 	%r63, %r8032;
	mov.u32 	%r62, %r8031;
	mov.u32 	%r61, %r8030;
	mov.u32 	%r60, %r8029;
	mov.u32 	%r59, %r8028;
	mov.u32 	%r58, %r8027;
	mov.u32 	%r57, %r8026;
	ld.const.u32 	%r7721, [const_p+28];
	add.s64 	%rd1416, %rd19210, %rd19211;
	xor.b64  	%rd7, %rd19210, %rd19211;
	mov.b64 	{%r2546, %r2547}, %rd19210;
	shf.l.wrap.b32 	%r2548, %r2546, %r2547, 24;
	shf.l.wrap.b32 	%r2549, %r2547, %r2546, 24;
	mov.b64 	%rd1417, {%r2549, %r2548};
	shl.b64 	%rd1418, %rd7, 16;
	xor.b64  	%rd1419, %rd1417, %rd1418;
	xor.b64  	%rd19210, %rd1419, %rd7;
	mov.b32 	%r7443, 0;
	st.local.u32 	[%rd2+4], %r7443;
	st.local.u32 	[%rd2+8], %r7443;
	st.local.u32 	[%rd2+12], %r7443;
	st.local.u32 	[%rd2+16], %r7443;
	st.local.u32 	[%rd2+20], %r7443;
	st.local.u32 	[%rd2+24], %r7443;
	st.local.u32 	[%rd2+28], %r7443;
	st.local.u32 	[%rd2], %rd1416;
	mov.b16 	%rs27, 1;
$L__BB2_4:
	mov.u32 	%r105, %r7737;
	mov.u32 	%r104, %r7736;
	mov.u32 	%r103, %r7735;
	mov.u32 	%r102, %r7734;
	mov.u32 	%r101, %r7733;
	mov.u32 	%r100, %r7732;
	mov.u32 	%r99, %r7731;
	mov.u32 	%r98, %r7730;
	shr.u32 	%r2550, %r7443, 5;
	and.b32  	%r2551, %r7443, 31;
	mul.wide.u32 	%rd1420, %r2550, 4;
	add.s64 	%rd1421, %rd2, %rd1420;
	ld.local.u32 	%r2552, [%rd1421];
	shr.u32 	%r2553, %r2552, %r2551;
	and.b32  	%r2554, %r2553, 1;
	setp.eq.b32 	%p9, %r2554, 1;
	not.pred 	%p10, %p9;
	@%p10 bra 	$L__BB2_549;
	mul.wide.u32 	%rd1422, %r7443, 100;
	mov.u64 	%rd1423, const_G_table;
	add.s64 	%rd9, %rd1423, %rd1422;
	and.b16  	%rs9, %rs27, 255;
	setp.eq.s16 	%p11, %rs9, 0;
	@%p11 bra 	$L__BB2_7;
	ld.global.u32 	%r7745, [%rd9];
	ld.global.u32 	%r7744, [%rd9+4];
	ld.global.u32 	%r7743, [%rd9+8];
	ld.global.u32 	%r7742, [%rd9+12];
	ld.global.u32 	%r7741, [%rd9+16];
	ld.global.u32 	%r7740, [%rd9+20];
	ld.global.u32 	%r7739, [%rd9+24];
	ld.global.u32 	%r7738, [%rd9+28];
	ld.global.u32 	%r7737, [%rd9+32];
	ld.global.u32 	%r7736, [%rd9+36];
	ld.global.u32 	%r7735, [%rd9+40];
	ld.global.u32 	%r7734, [%rd9+44];
	ld.global.u32 	%r7733, [%rd9+48];
	ld.global.u32 	%r7732, [%rd9+52];
	ld.global.u32 	%r7731, [%rd9+56];
	ld.global.u32 	%r7730, [%rd9+60];
	ld.global.u32 	%r7729, [%rd9+64];
	ld.global.u32 	%r7728, [%rd9+68];
	ld.global.u32 	%r7727, [%rd9+72];
	ld.global.u32 	%r7726, [%rd9+76];
	ld.global.u32 	%r7725, [%rd9+80];
	ld.global.u32 	%r7724, [%rd9+84];
	ld.global.u32 	%r7723, [%rd9+88];
	ld.global.u32 	%r7722, [%rd9+92];
	ld.global.u8 	%rs27, [%rd9+96];
	bra.uni 	$L__BB2_549;
$L__BB2_7:
	ld.global.u8 	%rs11, [%rd9+96];
	setp.ne.s16 	%p12, %rs11, 0;
	mov.b16 	%rs10, 0;
	mov.u16 	%rs27, %rs10;
	mov.u32 	%r7730, %r98;
	mov.u32 	%r7731, %r99;
	mov.u32 	%r7732, %r100;
	mov.u32 	%r7733, %r101;
	mov.u32 	%r7734, %r102;
	mov.u32 	%r7735, %r103;
	mov.u32 	%r7736, %r104;
	mov.u32 	%r7737, %r105;
	@%p12 bra 	$L__BB2_549;
	ld.const.u32 	%r139, [const_p+24];
	ld.const.u32 	%r140, [const_p+12];
	ld.const.u32 	%r141, [const_p+20];
	ld.const.u32 	%r142, [const_p+8];
	ld.const.u32 	%r143, [const_p+16];
	ld.const.u32 	%r144, [const_p+4];
	ld.const.u32 	%r145, [const_p];
	mul.wide.u32 	%rd1424, %r7729, %r7729;
	cvt.u32.u64 	%r2555, %rd1424;
	shr.u64 	%rd1425, %rd1424, 32;
	mul.wide.u32 	%rd1426, %r7728, %r7729;
	add.s64 	%rd1427, %rd1425, %rd1426;
	shr.u64 	%rd1428, %rd1427, 32;
	mul.wide.u32 	%rd1429, %r7727, %r7729;
	add.s64 	%rd1430, %rd1428, %rd1429;
	shr.u64 	%rd1431, %rd1430, 32;
	mul.wide.u32 	%rd1432, %r7726, %r7729;
	add.s64 	%rd1433, %rd1431, %rd1432;
	shr.u64 	%rd1434, %rd1433, 32;
	mul.wide.u32 	%rd1435, %r7725, %r7729;
	add.s64 	%rd1436, %rd1434, %rd1435;
	shr.u64 	%rd1437, %rd1436, 32;
	mul.wide.u32 	%rd1438, %r7724, %r7729;
	add.s64 	%rd1439, %rd1437, %rd1438;
	shr.u64 	%rd1440, %rd1439, 32;
	mul.wide.u32 	%rd1441, %r7723, %r7729;
	add.s64 	%rd1442, %rd1440, %rd1441;
	shr.u64 	%rd1443, %rd1442, 32;
	mul.wide.u32 	%rd1444, %r7722, %r7729;
	add.s64 	%rd1445, %rd1443, %rd1444;
	shr.u64 	%rd1446, %rd1445, 32;
	and.b64  	%rd1447, %rd1427, 4294967295;
	add.s64 	%rd1448, %rd1426, %rd1447;
	shr.u64 	%rd1449, %rd1448, 32;
	and.b64  	%rd1450, %rd1430, 4294967295;
	mul.wide.u32 	%rd1451, %r7728, %r7728;
	add.s64 	%rd1452, %rd1449, %rd1450;
	add.s64 	%rd1453, %rd1452, %rd1451;
	shr.u64 	%rd1454, %rd1453, 32;
	and.b64  	%rd1455, %rd1433, 4294967295;
	mul.wide.u32 	%rd1456, %r7727, %r7728;
	add.s64 	%rd1457, %rd1454, %rd1455;
	add.s64 	%rd1458, %rd1457, %rd1456;
	shr.u64 	%rd1459, %rd1458, 32;
	and.b64  	%rd1460, %rd1436, 4294967295;
	mul.wide.u32 	%rd1461, %r7726, %r7728;
	add.s64 	%rd1462, %rd1459, %rd1460;
	add.s64 	%rd1463, %rd1462, %rd1461;
	shr.u64 	%rd1464, %rd1463, 32;
	and.b64  	%rd1465, %rd1439, 4294967295;
	mul.wide.u32 	%rd1466, %r7725, %r7728;
	add.s64 	%rd1467, %rd1464, %rd1465;
	add.s64 	%rd1468, %rd1467, %rd1466;
	shr.u64 	%rd1469, %rd1468, 32;
	and.b64  	%rd1470, %rd1442, 4294967295;
	mul.wide.u32 	%rd1471, %r7724, %r7728;
	add.s64 	%rd1472, %rd1469, %rd1470;
	add.s64 	%rd1473, %rd1472, %rd1471;
	shr.u64 	%rd1474, %rd1473, 32;
	and.b64  	%rd1475, %rd1445, 4294967295;
	mul.wide.u32 	%rd1476, %r7723, %r7728;
	add.s64 	%rd1477, %rd1474, %rd1475;
	add.s64 	%rd1478, %rd1477, %rd1476;
	shr.u64 	%rd1479, %rd1478, 32;
	mul.wide.u32 	%rd1480, %r7722, %r7728;
	add.s64 	%rd1481, %rd1479, %rd1446;
	add.s64 	%rd1482, %rd1481, %rd1480;
	shr.u64 	%rd1483, %rd1482, 32;
	and.b64  	%rd1484, %rd1453, 4294967295;
	add.s64 	%rd1485, %rd1429, %rd1484;
	shr.u64 	%rd1486, %rd1485, 32;
	and.b64  	%rd1487, %rd1458, 4294967295;
	add.s64 	%rd1488, %rd1486, %rd1487;
	add.s64 	%rd1489, %rd1488, %rd1456;
	shr.u64 	%rd1490, %rd1489, 32;
	and.b64  	%rd1491, %rd1463, 4294967295;
	mul.wide.u32 	%rd1492, %r7727, %r7727;
	add.s64 	%rd1493, %rd1490, %rd1491;
	add.s64 	%rd1494, %rd1493, %rd1492;
	shr.u64 	%rd1495, %rd1494, 32;
	and.b64  	%rd1496, %rd1468, 4294967295;
	mul.wide.u32 	%rd1497, %r7726, %r7727;
	add.s64 	%rd1498, %rd1495, %rd1496;
	add.s64 	%rd1499, %rd1498, %rd1497;
	shr.u64 	%rd1500, %rd1499, 32;
	and.b64  	%rd1501, %rd1473, 4294967295;
	mul.wide.u32 	%rd1502, %r7725, %r7727;
	add.s64 	%rd1503, %rd1500, %rd1501;
	add.s64 	%rd1504, %rd1503, %rd1502;
	shr.u64 	%rd1505, %rd1504, 32;
	and.b64  	%rd1506, %rd1478, 4294967295;
	mul.wide.u32 	%rd1507, %r7724, %r7727;
	add.s64 	%rd1508, %rd1505, %rd1506;
	add.s64 	%rd1509, %rd1508, %rd1507;
	shr.u64 	%rd1510, %rd1509, 32;
	and.b64  	%rd1511, %rd1482, 4294967295;
	mul.wide.u32 	%rd1512, %r7723, %r7727;
	add.s64 	%rd1513, %rd1510, %rd1511;
	add.s64 	%rd1514, %rd1513, %rd1512;
	shr.u64 	%rd1515, %rd1514, 32;
	mul.wide.u32 	%rd1516, %r7722, %r7727;
	add.s64 	%rd1517, %rd1515, %rd1483;
	add.s64 	%rd1518, %rd1517, %rd1516;
	shr.u64 	%rd1519, %rd1518, 32;
	and.b64  	%rd1520, %rd1489, 4294967295;
	add.s64 	%rd1521, %rd1432, %rd1520;
	shr.u64 	%rd1522, %rd1521, 32;
	and.b64  	%rd1523, %rd1494, 4294967295;
	add.s64 	%rd1524, %rd1522, %rd1523;
	add.s64 	%rd1525, %rd1524, %rd1461;
	shr.u64 	%rd1526, %rd1525, 32;
	and.b64  	%rd1527, %rd1499, 4294967295;
	add.s64 	%rd1528, %rd1526, %rd1527;
	add.s64 	%rd1529, %rd1528, %rd1497;
	shr.u64 	%rd1530, %rd1529, 32;
	and.b64  	%rd1531, %rd1504, 4294967295;
	mul.wide.u32 	%rd1532, %r7726, %r7726;
	add.s64 	%rd1533, %rd1530, %rd1531;
	add.s64 	%rd1534, %rd1533, %rd1532;
	shr.u64 	%rd1535, %rd1534, 32;
	and.b64  	%rd1536, %rd1509, 4294967295;
	mul.wide.u32 	%rd1537, %r7725, %r7726;
	add.s64 	%rd1538, %rd1535, %rd1536;
	add.s64 	%rd1539, %rd1538, %rd1537;
	shr.u64 	%rd1540, %rd1539, 32;
	and.b64  	%rd1541, %rd1514, 4294967295;
	mul.wide.u32 	%rd1542, %r7724, %r7726;
	add.s64 	%rd1543, %rd1540, %rd1541;
	add.s64 	%rd1544, %rd1543, %rd1542;
	shr.u64 	%rd1545, %rd1544, 32;
	and.b64  	%rd1546, %rd1518, 4294967295;
	mul.wide.u32 	%rd1547, %r7723, %r7726;
	add.s64 	%rd1548, %rd1545, %rd1546;
	add.s64 	%rd1549, %rd1548, %rd1547;
	shr.u64 	%rd1550, %rd1549, 32;
	mul.wide.u32 	%rd1551, %r7722, %r7726;
	add.s64 	%rd1552, %rd1550, %rd1519;
	add.s64 	%rd1553, %rd1552, %rd1551;
	shr.u64 	%rd1554, %rd1553, 32;
	and.b64  	%rd1555, %rd1525, 4294967295;
	add.s64 	%rd1556, %rd1435, %rd1555;
	shr.u64 	%rd1557, %rd1556, 32;
	and.b64  	%rd1558, %rd1529, 4294967295;
	add.s64 	%rd1559, %rd1557, %rd1558;
	add.s64 	%rd1560, %rd1559, %rd1466;
	shr.u64 	%rd1561, %rd1560, 32;
	and.b64  	%rd1562, %rd1534, 4294967295;
	add.s64 	%rd1563, %rd1561, %rd1562;
	add.s64 	%rd1564, %rd1563, %rd1502;
	shr.u64 	%rd1565, %rd1564, 32;
	and.b64  	%rd1566, %rd1539, 4294967295;
	add.s64 	%rd1567, %rd1565, %rd1566;
	add.s64 	%rd1568, %rd1567, %rd1537;
	shr.u64 	%rd1569, %rd1568, 32;
	and.b64  	%rd1570, %rd1544, 4294967295;
	mul.wide.u32 	%rd1571, %r7725, %r7725;
	add.s64 	%rd1572, %rd1569, %rd1570;
	add.s64 	%rd1573, %rd1572, %rd1571;
	shr.u64 	%rd1574, %rd1573, 32;
	and.b64  	%rd1575, %rd1549, 4294967295;
	mul.wide.u32 	%rd1576, %r7724, %r7725;
	add.s64 	%rd1577, %rd1574, %rd1575;
	add.s64 	%rd1578, %rd1577, %rd1576;
	shr.u64 	%rd1579, %rd1578, 32;
	and.b64  	%rd1580, %rd1553, 4294967295;
	mul.wide.u32 	%rd1581, %r7723, %r7725;
	add.s64 	%rd1582, %rd1579, %rd1580;
	add.s64 	%rd1583, %rd1582, %rd1581;
	shr.u64 	%rd1584, %rd1583, 32;
	mul.wide.u32 	%rd1585, %r7722, %r7725;
	add.s64 	%rd1586, %rd1584, %rd1554;
	add.s64 	%rd1587, %rd1586, %rd1585;
	shr.u64 	%rd1588, %rd1587, 32;
	and.b64  	%rd1589, %rd1560, 4294967295;
	add.s64 	%rd1590, %rd1438, %rd1589;
	shr.u64 	%rd1591, %rd1590, 32;
	and.b64  	%rd1592, %rd1564, 4294967295;
	add.s64 	%rd1593, %rd1591, %rd1592;
	add.s64 	%rd1594, %rd1593, %rd1471;
	shr.u64 	%rd1595, %rd1594, 32;
	and.b64  	%rd1596, %rd1568, 4294967295;
	add.s64 	%rd1597, %rd1595, %rd1596;
	add.s64 	%rd1598, %rd1597, %rd1507;
	shr.u64 	%rd1599, %rd1598, 32;
	and.b64  	%rd1600, %rd1573, 4294967295;
	add.s64 	%rd1601, %rd1599, %rd1600;
	add.s64 	%rd1602, %rd1601, %rd1542;
	shr.u64 	%rd1603, %rd1602, 32;
	and.b64  	%rd1604, %rd1578, 4294967295;
	add.s64 	%rd1605, %rd1603, %rd1604;
	add.s64 	%rd1606, %rd1605, %rd1576;
	shr.u64 	%rd1607, %rd1606, 32;
	and.b64  	%rd1608, %rd1583, 4294967295;
	mul.wide.u32 	%rd1609, %r7724, %r7724;
	add.s64 	%rd1610, %rd1607, %rd1608;
	add.s64 	%rd1611, %rd1610, %rd1609;
	shr.u64 	%rd1612, %rd1611, 32;
	and.b64  	%rd1613, %rd1587, 4294967295;
	mul.wide.u32 	%rd1614, %r7723, %r7724;
	add.s64 	%rd1615, %rd1612, %rd1613;
	add.s64 	%rd1616, %rd1615, %rd1614;
	shr.u64 	%rd1617, %rd1616, 32;
	mul.wide.u32 	%rd1618, %r7722, %r7724;
	add.s64 	%rd1619, %rd1617, %rd1588;
	add.s64 	%rd1620, %rd1619, %rd1618;
	shr.u64 	%rd1621, %rd1620, 32;
	and.b64  	%rd1622, %rd1594, 4294967295;
	add.s64 	%rd1623, %rd1441, %rd1622;
	shr.u64 	%rd1624, %rd1623, 32;
	and.b64  	%rd1625, %rd1598, 4294967295;
	add.s64 	%rd1626, %rd1624, %rd1625;
	add.s64 	%rd1627, %rd1626, %rd1476;
	shr.u64 	%rd1628, %rd1627, 32;
	and.b64  	%rd1629, %rd1602, 4294967295;
	add.s64 	%rd1630, %rd1628, %rd1629;
	add.s64 	%rd1631, %rd1630, %rd1512;
	shr.u64 	%rd1632, %rd1631, 32;
	and.b64  	%rd1633, %rd1606, 4294967295;
	add.s64 	%rd1634, %rd1632, %rd1633;
	add.s64 	%rd1635, %rd1634, %rd1547;
	shr.u64 	%rd1636, %rd1635, 32;
	and.b64  	%rd1637, %rd1611, 4294967295;
	add.s64 	%rd1638, %rd1636, %rd1637;
	add.s64 	%rd1639, %rd1638, %rd1581;
	shr.u64 	%rd1640, %rd1639, 32;
	and.b64  	%rd1641, %rd1616, 4294967295;
	add.s64 	%rd1642, %rd1640, %rd1641;
	add.s64 	%rd1643, %rd1642, %rd1614;
	shr.u64 	%rd1644, %rd1643, 32;
	and.b64  	%rd1645, %rd1620, 4294967295;
	mul.wide.u32 	%rd1646, %r7723, %r7723;
	add.s64 	%rd1647, %rd1644, %rd1645;
	add.s64 	%rd1648, %rd1647, %rd1646;
	shr.u64 	%rd1649, %rd1648, 32;
	mul.wide.u32 	%rd1650, %r7722, %r7723;
	add.s64 	%rd1651, %rd1649, %rd1621;
	add.s64 	%rd1652, %rd1651, %rd1650;
	shr.u64 	%rd1653, %rd1652, 32;
	and.b64  	%rd1654, %rd1627, 4294967295;
	add.s64 	%rd1655, %rd1444, %rd1654;
	shr.u64 	%rd1656, %rd1655, 32;
	and.b64  	%rd1657, %rd1631, 4294967295;
	add.s64 	%rd1658, %rd1656, %rd1657;
	add.s64 	%rd1659, %rd1658, %rd1480;
	shr.u64 	%rd1660, %rd1659, 32;
	and.b64  	%rd1661, %rd1635, 4294967295;
	add.s64 	%rd1662, %rd1660, %rd1661;
	add.s64 	%rd1663, %rd1662, %rd1516;
	shr.u64 	%rd1664, %rd1663, 32;
	and.b64  	%rd1665, %rd1639, 4294967295;
	add.s64 	%rd1666, %rd1664, %rd1665;
	add.s64 	%rd1667, %rd1666, %rd1551;
	shr.u64 	%rd1668, %rd1667, 32;
	and.b64  	%rd1669, %rd1643, 4294967295;
	add.s64 	%rd1670, %rd1668, %rd1669;
	add.s64 	%rd1671, %rd1670, %rd1585;
	shr.u64 	%rd1672, %rd1671, 32;
	and.b64  	%rd1673, %rd1648, 4294967295;
	add.s64 	%rd1674, %rd1672, %rd1673;
	add.s64 	%rd1675, %rd1674, %rd1618;
	shr.u64 	%rd1676, %rd1675, 32;
	and.b64  	%rd1677, %rd1652, 4294967295;
	add.s64 	%rd1678, %rd1676, %rd1677;
	add.s64 	%rd1679, %rd1678, %rd1650;
	shr.u64 	%rd1680, %rd1679, 32;
	mul.wide.u32 	%rd1681, %r7722, %r7722;
	add.s64 	%rd1682, %rd1680, %rd1653;
	add.s64 	%rd1683, %rd1682, %rd1681;
	shr.u64 	%rd1684, %rd1683, 32;
	and.b64  	%rd1685, %rd1659, 4294967295;
	mul.lo.s64 	%rd1686, %rd1685, 977;
	cvt.u32.u64 	%r2556, %rd1686;
	shr.u64 	%rd1687, %rd1686, 32;
	and.b64  	%rd1688, %rd1663, 4294967295;
	mad.lo.s64 	%rd1689, %rd1688, 977, %rd1687;
	shr.u64 	%rd1690, %rd1689, 32;
	and.b64  	%rd1691, %rd1667, 4294967295;
	mad.lo.s64 	%rd1692, %rd1691, 977, %rd1690;
	shr.u64 	%rd1693, %rd1692, 32;
	and.b64  	%rd1694, %rd1671, 4294967295;
	mad.lo.s64 	%rd1695, %rd1694, 977, %rd1693;
	shr.u64 	%rd1696, %rd1695, 32;
	and.b64  	%rd1697, %rd1675, 4294967295;
	mad.lo.s64 	%rd1698, %rd1697, 977, %rd1696;
	shr.u64 	%rd1699, %rd1698, 32;
	and.b64  	%rd1700, %rd1679, 4294967295;
	mad.lo.s64 	%rd1701, %rd1700, 977, %rd1699;
	shr.u64 	%rd1702, %rd1701, 32;
	and.b64  	%rd1703, %rd1683, 4294967295;
	mad.lo.s64 	%rd1704, %rd1703, 977, %rd1702;
	shr.u64 	%rd1705, %rd1704, 32;
	add.s32 	%r7451, %r2555, %r2556;
	setp.lt.u32 	%p13, %r7451, %r2555;
	selp.u64 	%rd1706, 1, 0, %p13;
	and.b64  	%rd1707, %rd1448, 4294967295;
	and.b64  	%rd1708, %rd1689, 4294967295;
	add.s64 	%rd1709, %rd1707, %rd1706;
	add.s64 	%rd1710, %rd1709, %rd1708;
	shr.u64 	%rd1711, %rd1710, 32;
	and.b64  	%rd1712, %rd1485, 4294967295;
	and.b64  	%rd1713, %rd1692, 4294967295;
	add.s64 	%rd1714, %rd1711, %rd1712;
	add.s64 	%rd1715, %rd1714, %rd1713;
	shr.u64 	%rd1716, %rd1715, 32;
	and.b64  	%rd1717, %rd1521, 4294967295;
	and.b64  	%rd1718, %rd1695, 4294967295;
	add.s64 	%rd1719, %rd1716, %rd1717;
	add.s64 	%rd1720, %rd1719, %rd1718;
	shr.u64 	%rd1721, %rd1720, 32;
	and.b64  	%rd1722, %rd1556, 4294967295;
	and.b64  	%rd1723, %rd1698, 4294967295;
	add.s64 	%rd1724, %rd1721, %rd1722;
	add.s64 	%rd1725, %rd1724, %rd1723;
	shr.u64 	%rd1726, %rd1725, 32;
	and.b64  	%rd1727, %rd1590, 4294967295;
	and.b64  	%rd1728, %rd1701, 4294967295;
	add.s64 	%rd1729, %rd1726, %rd1727;
	add.s64 	%rd1730, %rd1729, %rd1728;
	shr.u64 	%rd1731, %rd1730, 32;
	and.b64  	%rd1732, %rd1623, 4294967295;
	and.b64  	%rd1733, %rd1704, 4294967295;
	add.s64 	%rd1734, %rd1731, %rd1732;
	add.s64 	%rd1735, %rd1734, %rd1733;
	shr.u64 	%rd1736, %rd1735, 32;
	and.b64  	%rd1737, %rd1710, 4294967295;
	add.s64 	%rd1738, %rd1737, %rd1685;
	cvt.u32.u64 	%r7450, %rd1738;
	shr.u64 	%rd1739, %rd1738, 32;
	and.b64  	%rd1740, %rd1715, 4294967295;
	add.s64 	%rd1741, %rd1739, %rd1740;
	add.s64 	%rd1742, %rd1741, %rd1688;
	cvt.u32.u64 	%r7449, %rd1742;
	shr.u64 	%rd1743, %rd1742, 32;
	and.b64  	%rd1744, %rd1720, 4294967295;
	add.s64 	%rd1745, %rd1743, %rd1744;
	add.s64 	%rd1746, %rd1745, %rd1691;
	cvt.u32.u64 	%r7448, %rd1746;
	shr.u64 	%rd1747, %rd1746, 32;
	and.b64  	%rd1748, %rd1725, 4294967295;
	add.s64 	%rd1749, %rd1747, %rd1748;
	add.s64 	%rd1750, %rd1749, %rd1694;
	cvt.u32.u64 	%r7447, %rd1750;
	shr.u64 	%rd1751, %rd1750, 32;
	and.b64  	%rd1752, %rd1730, 4294967295;
	add.s64 	%rd1753, %rd1751, %rd1752;
	add.s64 	%rd1754, %rd1753, %rd1697;
	cvt.u32.u64 	%r7446, %rd1754;
	shr.u64 	%rd1755, %rd1754, 32;
	and.b64  	%rd1756, %rd1735, 4294967295;
	add.s64 	%rd1757, %rd1755, %rd1756;
	add.s64 	%rd1758, %rd1757, %rd1700;
	cvt.u32.u64 	%r7445, %rd1758;
	shr.u64 	%rd1759, %rd1758, 32;
	cvt.u32.u64 	%r2557, %rd1759;
	cvt.u32.u64 	%r2558, %rd1736;
	cvt.u32.u64 	%r2559, %rd1655;
	add.s32 	%r2560, %r2558, %r2559;
	cvt.u32.u64 	%r2561, %rd1705;
	cvt.u32.u64 	%r2562, %rd1684;
	mov.b64 	%rd1760, 977;
	cvt.u32.u64 	%r2563, %rd1760;
	mad.lo.s32 	%r2564, %r2562, %r2563, %r2561;
	add.s32 	%r2565, %r2560, %r2564;
	add.s32 	%r2566, %r2557, %r2565;
	cvt.u32.u64 	%r2567, %rd1683;
	add.s32 	%r7444, %r2566, %r2567;
	setp.lt.u32 	%p14, %r7721, %r7444;
	@%p14 bra 	$L__BB2_22;
	setp.gt.u32 	%p15, %r7721, %r7444;
	@%p15 bra 	$L__BB2_23;
	setp.lt.u32 	%p16, %r139, %r7445;
	@%p16 bra 	$L__BB2_22;
	setp.gt.u32 	%p17, %r139, %r7445;
	@%p17 bra 	$L__BB2_23;
	setp.lt.u32 	%p18, %r141, %r7446;
	@%p18 bra 	$L__BB2_22;
	setp.gt.u32 	%p19, %r141, %r7446;
	@%p19 bra 	$L__BB2_23;
	setp.lt.u32 	%p20, %r143, %r7447;
	@%p20 bra 	$L__BB2_22;
	setp.gt.u32 	%p21, %r143, %r7447;
	@%p21 bra 	$L__BB2_23;
	setp.lt.u32 	%p22, %r140, %r7448;
	@%p22 bra 	$L__BB2_22;
	setp.gt.u32 	%p23, %r140, %r7448;
	@%p23 bra 	$L__BB2_23;
	setp.lt.u32 	%p24, %r142, %r7449;
	@%p24 bra 	$L__BB2_22;
	setp.gt.u32 	%p25, %r142, %r7449;
	@%p25 bra 	$L__BB2_23;
	setp.lt.u32 	%p26, %r144, %r7450;
	@%p26 bra 	$L__BB2_22;
	setp.gt.u32 	%p27, %r144, %r7450;
	setp.lt.u32 	%p28, %r7451, %r145;
	or.pred  	%p29, %p27, %p28;
	@%p29 bra 	$L__BB2_23;
$L__BB2_22:
	ld.const.u32 	%r2591, [const_p+28];
	// begin inline asm
	sub.cc.u32 %r7451, %r7451, %r145; 
	subc.cc.u32 %r7450, %r7450, %r144; 
	subc.cc.u32 %r7449, %r7449, %r142; 
	subc.cc.u32 %r7448, %r7448, %r140; 
	subc.cc.u32 %r7447, %r7447, %r143; 
	subc.cc.u32 %r7446, %r7446, %r141; 
	subc.cc.u32 %r7445, %r7445, %r139; 
	subc.u32    %r7444, %r7444, %r2591; 
	
	// end inline asm
$L__BB2_23:
	ld.const.u32 	%r170, [const_p+24];
	ld.const.u32 	%r171, [const_p+12];
	mul.wide.u32 	%rd1761, %r7443, 100;
	mov.u64 	%rd1762, const_G_table;
	add.s64 	%rd1763, %rd1762, %rd1761;
	ld.global.u32 	%r2592, [%rd1763+64];
	mul.wide.u32 	%rd1764, %r2592, %r2592;
	cvt.u32.u64 	%r2593, %rd1764;
	shr.u64 	%rd1765, %rd1764, 32;
	ld.global.u32 	%r2594, [%rd1763+68];
	mul.wide.u32 	%rd1766, %r2594, %r2592;
	add.s64 	%rd1767, %rd1765, %rd1766;
	shr.u64 	%rd1768, %rd1767, 32;
	ld.global.u32 	%r2595, [%rd1763+72];
	mul.wide.u32 	%rd1769, %r2595, %r2592;
	add.s64 	%rd1770, %rd1768, %rd1769;
	shr.u64 	%rd1771, %rd1770, 32;
	ld.global.u32 	%r2596, [%rd1763+76];
	mul.wide.u32 	%rd1772, %r2596, %r2592;
	add.s64 	%rd1773, %rd1771, %rd1772;
	shr.u64 	%rd1774, %rd1773, 32;
	ld.global.u32 	%r2597, [%rd1763+80];
	mul.wide.u32 	%rd1775, %r2597, %r2592;
	add.s64 	%rd1776, %rd1774, %rd1775;
	shr.u64 	%rd1777, %rd1776, 32;
	ld.global.u32 	%r2598, [%rd1763+84];
	mul.wide.u32 	%rd1778, %r2598, %r2592;
	add.s64 	%rd1779, %rd1777, %rd1778;
	shr.u64 	%rd1780, %rd1779, 32;
	ld.global.u32 	%r2599, [%rd1763+88];
	mul.wide.u32 	%rd1781, %r2599, %r2592;
	add.s64 	%rd1782, %rd1780, %rd1781;
	shr.u64 	%rd1783, %rd1782, 32;
	ld.global.u32 	%r2600, [%rd1763+92];
	mul.wide.u32 	%rd1784, %r2600, %r2592;
	add.s64 	%rd1785, %rd1783, %rd1784;
	shr.u64 	%rd1786, %rd1785, 32;
	and.b64  	%rd1787, %rd1767, 4294967295;
	add.s64 	%rd1788, %rd1766, %rd1787;
	shr.u64 	%rd1789, %rd1788, 32;
	and.b64  	%rd1790, %rd1770, 4294967295;
	mul.wide.u32 	%rd1791, %r2594, %r2594;
	add.s64 	%rd1792, %rd1789, %rd1790;
	add.s64 	%rd1793, %rd1792, %rd1791;
	shr.u64 	%rd1794, %rd1793, 32;
	and.b64  	%rd1795, %rd1773, 4294967295;
	mul.wide.u32 	%rd1796, %r2595, %r2594;
	add.s64 	%rd1797, %rd1794, %rd1795;
	add.s64 	%rd1798, %rd1797, %rd1796;
	shr.u64 	%rd1799, %rd1798, 32;
	and.b64  	%rd1800, %rd1776, 4294967295;
	mul.wide.u32 	%rd1801, %r2596, %r2594;
	add.s64 	%rd1802, %rd1799, %rd1800;
	add.s64 	%rd1803, %rd1802, %rd1801;
	shr.u64 	%rd1804, %rd1803, 32;
	and.b64  	%rd1805, %rd1779, 4294967295;
	mul.wide.u32 	%rd1806, %r2597, %r2594;
	add.s64 	%rd1807, %rd1804, %rd1805;
	add.s64 	%rd1808, %rd1807, %rd1806;
	shr.u64 	%rd1809, %rd1808, 32;
	and.b64  	%rd1810, %rd1782, 4294967295;
	mul.wide.u32 	%rd1811, %r2598, %r2594;
	add.s64 	%rd1812, %rd1809, %rd1810;
	add.s64 	%rd1813, %rd1812, %rd1811;
	shr.u64 	%rd1814, %rd1813, 32;
	and.b64  	%rd1815, %rd1785, 4294967295;
	mul.wide.u32 	%rd1816, %r2599, %r2594;
	add.s64 	%rd1817, %rd1814, %rd1815;
	add.s64 	%rd1818, %rd1817, %rd1816;
	shr.u64 	%rd1819, %rd1818, 32;
	mul.wide.u32 	%rd1820, %r2600, %r2594;
	add.s64 	%rd1821, %rd1819, %rd1786;
	add.s64 	%rd1822, %rd1821, %rd1820;
	shr.u64 	%rd1823, %rd1822, 32;
	and.b64  	%rd1824, %rd1793, 4294967295;
	add.s64 	%rd1825, %rd1769, %rd1824;
	shr.u64 	%rd1826, %rd1825, 32;
	and.b64  	%rd1827, %rd1798, 4294967295;
	add.s64 	%rd1828, %rd1826, %rd1827;
	add.s64 	%rd1829, %rd1828, %rd1796;
	shr.u64 	%rd1830, %rd1829, 32;
	and.b64  	%rd1831, %rd1803, 4294967295;
	mul.wide.u32 	%rd1832, %r2595, %r2595;
	add.s64 	%rd1833, %rd1830, %rd1831;
	add.s64 	%rd1834, %rd1833, %rd1832;
	shr.u64 	%rd1835, %rd1834, 32;
	and.b64  	%rd1836, %rd1808, 4294967295;
	mul.wide.u32 	%rd1837, %r2596, %r2595;
	add.s64 	%rd1838, %rd1835, %rd1836;
	add.s64 	%rd1839, %rd1838, %rd1837;
	shr.u64 	%rd1840, %rd1839, 32;
	and.b64  	%rd1841, %rd1813, 4294967295;
	mul.wide.u32 	%rd1842, %r2597, %r2595;
	add.s64 	%rd1843, %rd1840, %rd1841;
	add.s64 	%rd1844, %rd1843, %rd1842;
	shr.u64 	%rd1845, %rd1844, 32;
	and.b64  	%rd1846, %rd1818, 4294967295;
	mul.wide.u32 	%rd1847, %r2598, %r2595;
	add.s64 	%rd1848, %rd1845, %rd1846;
	add.s64 	%rd1849, %rd1848, %rd1847;
	shr.u64 	%rd1850, %rd1849, 32;
	and.b64  	%rd1851, %rd1822, 4294967295;
	mul.wide.u32 	%rd1852, %r2599, %r2595;
	add.s64 	%rd1853, %rd1850, %rd1851;
	add.s64 	%rd1854, %rd1853, %rd1852;
	shr.u64 	%rd1855, %rd1854, 32;
	mul.wide.u32 	%rd1856, %r2600, %r2595;
	add.s64 	%rd1857, %rd1855, %rd1823;
	add.s64 	%rd1858, %rd1857, %rd1856;
	shr.u64 	%rd1859, %rd1858, 32;
	and.b64  	%rd1860, %rd1829, 4294967295;
	add.s64 	%rd1861, %rd1772, %rd1860;
	shr.u64 	%rd1862, %rd1861, 32;
	and.b64  	%rd1863, %rd1834, 4294967295;
	add.s64 	%rd1864, %rd1862, %rd1863;
	add.s64 	%rd1865, %rd1864, %rd1801;
	shr.u64 	%rd1866, %rd1865, 32;
	and.b64  	%rd1867, %rd1839, 4294967295;
	add.s64 	%rd1868, %rd1866, %rd1867;
	add.s64 	%rd1869, %rd1868, %rd1837;
	shr.u64 	%rd1870, %rd1869, 32;
	and.b64  	%rd1871, %rd1844, 4294967295;
	mul.wide.u32 	%rd1872, %r2596, %r2596;
	add.s64 	%rd1873, %rd1870, %rd1871;
	add.s64 	%rd1874, %rd1873, %rd1872;
	shr.u64 	%rd1875, %rd1874, 32;
	and.b64  	%rd1876, %rd1849, 4294967295;
	mul.wide.u32 	%rd1877, %r2597, %r2596;
	add.s64 	%rd1878, %rd1875, %rd1876;
	add.s64 	%rd1879, %rd1878, %rd1877;
	shr.u64 	%rd1880, %rd1879, 32;
	and.b64  	%rd1881, %rd1854, 4294967295;
	mul.wide.u32 	%rd1882, %r2598, %r2596;
	add.s64 	%rd1883, %rd1880, %rd1881;
	add.s64 	%rd1884, %rd1883, %rd1882;
	shr.u64 	%rd1885, %rd1884, 32;
	and.b64  	%rd1886, %rd1858, 4294967295;
	mul.wide.u32 	%rd1887, %r2599, %r2596;
	add.s64 	%rd1888, %rd1885, %rd1886;
	add.s64 	%rd1889, %rd1888, %rd1887;
	shr.u64 	%rd1890, %rd1889, 32;
	mul.wide.u32 	%rd1891, %r2600, %r2596;
	add.s64 	%rd1892, %rd1890, %rd1859;
	add.s64 	%rd1893, %rd1892, %rd1891;
	shr.u64 	%rd1894, %rd1893, 32;
	and.b64  	%rd1895, %rd1865, 4294967295;
	add.s64 	%rd1896, %rd1775, %rd1895;
	shr.u64 	%rd1897, %rd1896, 32;
	and.b64  	%rd1898, %rd1869, 4294967295;
	add.s64 	%rd1899, %rd1897, %rd1898;
	add.s64 	%rd1900, %rd1899, %rd1806;
	shr.u64 	%rd1901, %rd1900, 32;
	and.b64  	%rd1902, %rd1874, 4294967295;
	add.s64 	%rd1903, %rd1901, %rd1902;
	add.s64 	%rd1904, %rd1903, %rd1842;
	shr.u64 	%rd1905, %rd1904, 32;
	and.b64  	%rd1906, %rd1879, 4294967295;
	add.s64 	%rd1907, %rd1905, %rd1906;
	add.s64 	%rd1908, %rd1907, %rd1877;
	shr.u64 	%rd1909, %rd1908, 32;
	and.b64  	%rd1910, %rd1884, 4294967295;
	mul.wide.u32 	%rd1911, %r2597, %r2597;
	add.s64 	%rd1912, %rd1909, %rd1910;
	add.s64 	%rd1913, %rd1912, %rd1911;
	shr.u64 	%rd1914, %rd1913, 32;
	and.b64  	%rd1915, %rd1889, 4294967295;
	mul.wide.u32 	%rd1916, %r2598, %r2597;
	add.s64 	%rd1917, %rd1914, %rd1915;
	add.s64 	%rd1918, %rd1917, %rd1916;
	shr.u64 	%rd1919, %rd1918, 32;
	and.b64  	%rd1920, %rd1893, 4294967295;
	mul.wide.u32 	%rd1921, %r2599, %r2597;
	add.s64 	%rd1922, %rd1919, %rd1920;
	add.s64 	%rd1923, %rd1922, %rd1921;
	shr.u64 	%rd1924, %rd1923, 32;
	mul.wide.u32 	%rd1925, %r2600, %r2597;
	add.s64 	%rd1926, %rd1924, %rd1894;
	add.s64 	%rd1927, %rd1926, %rd1925;
	shr.u64 	%rd1928, %rd1927, 32;
	and.b64  	%rd1929, %rd1900, 4294967295;
	add.s64 	%rd1930, %rd1778, %rd1929;
	shr.u64 	%rd1931, %rd1930, 32;
	and.b64  	%rd1932, %rd1904, 4294967295;
	add.s64 	%rd1933, %rd1931, %rd1932;
	add.s64 	%rd1934, %rd1933, %rd1811;
	shr.u64 	%rd1935, %rd1934, 32;
	and.b64  	%rd1936, %rd1908, 4294967295;
	add.s64 	%rd1937, %rd1935, %rd1936;
	add.s64 	%rd1938, %rd1937, %rd1847;
	shr.u64 	%rd1939, %rd1938, 32;
	and.b64  	%rd1940, %rd1913, 4294967295;
	add.s64 	%rd1941, %rd1939, %rd1940;
	add.s64 	%rd1942, %rd1941, %rd1882;
	shr.u64 	%rd1943, %rd1942, 32;
	and.b64  	%rd1944, %rd1918, 4294967295;
	add.s64 	%rd1945, %rd1943, %rd1944;
	add.s64 	%rd1946, %rd1945, %rd1916;
	shr.u64 	%rd1947, %rd1946, 32;
	and.b64  	%rd1948, %rd1923, 4294967295;
	mul.wide.u32 	%rd1949, %r2598, %r2598;
	add.s64 	%rd1950, %rd1947, %rd1948;
	add.s64 	%rd1951, %rd1950, %rd1949;
	shr.u64 	%rd1952, %rd1951, 32;
	and.b64  	%rd1953, %rd1927, 4294967295;
	mul.wide.u32 	%rd1954, %r2599, %r2598;
	add.s64 	%rd1955, %rd1952, %rd1953;
	add.s64 	%rd1956, %rd1955, %rd1954;
	shr.u64 	%rd1957, %rd1956, 32;
	mul.wide.u32 	%rd1958, %r2600, %r2598;
	add.s64 	%rd1959, %rd1957, %rd1928;
	add.s64 	%rd1960, %rd1959, %rd1958;
	shr.u64 	%rd1961, %rd1960, 32;
	and.b64  	%rd1962, %rd1934, 4294967295;
	add.s64 	%rd1963, %rd1781, %rd1962;
	shr.u64 	%rd1964, %rd1963, 32;
	and.b64  	%rd1965, %rd1938, 4294967295;
	add.s64 	%rd1966, %rd1964, %rd1965;
	add.s64 	%rd1967, %rd1966, %rd1816;
	shr.u64 	%rd1968, %rd1967, 32;
	and.b64  	%rd1969, %rd1942, 4294967295;
	add.s64 	%rd1970, %rd1968, %rd1969;
	add.s64 	%rd1971, %rd1970, %rd1852;
	shr.u64 	%rd1972, %rd1971, 32;
	and.b64  	%rd1973, %rd1946, 4294967295;
	add.s64 	%rd1974, %rd1972, %rd1973;
	add.s64 	%rd1975, %rd1974, %rd1887;
	shr.u64 	%rd1976, %rd1975, 32;
	and.b64  	%rd1977, %rd1951, 4294967295;
	add.s64 	%rd1978, %rd1976, %rd1977;
	add.s64 	%rd1979, %rd1978, %rd1921;
	shr.u64 	%rd1980, %rd1979, 32;
	and.b64  	%rd1981, %rd1956, 4294967295;
	add.s64 	%rd1982, %rd1980, %rd1981;
	add.s64 	%rd1983, %rd1982, %rd1954;
	shr.u64 	%rd1984, %rd1983, 32;
	and.b64  	%rd1985, %rd1960, 4294967295;
	mul.wide.u32 	%rd1986, %r2599, %r2599;
	add.s64 	%rd1987, %rd1984, %rd1985;
	add.s64 	%rd1988, %rd1987, %rd1986;
	shr.u64 	%rd1989, %rd1988, 32;
	mul.wide.u32 	%rd1990, %r2600, %r2599;
	add.s64 	%rd1991, %rd1989, %rd1961;
	add.s64 	%rd1992, %rd1991, %rd1990;
	shr.u64 	%rd1993, %rd1992, 32;
	and.b64  	%rd1994, %rd1967, 4294967295;
	add.s64 	%rd1995, %rd1784, %rd1994;
	shr.u64 	%rd1996, %rd1995, 32;
	and.b64  	%rd1997, %rd1971, 4294967295;
	add.s64 	%rd1998, %rd1996, %rd1997;
	add.s64 	%rd1999, %rd1998, %rd1820;
	shr.u64 	%rd2000, %rd1999, 32;
	and.b64  	%rd2001, %rd1975, 4294967295;
	add.s64 	%rd2002, %rd2000, %rd2001;
	add.s64 	%rd2003, %rd2002, %rd1856;
	shr.u64 	%rd2004, %rd2003, 32;
	and.b64  	%rd2005, %rd1979, 4294967295;
	add.s64 	%rd2006, %rd2004, %rd2005;
	add.s64 	%rd2007, %rd2006, %rd1891;
	shr.u64 	%rd2008, %rd2007, 32;
	and.b64  	%rd2009, %rd1983, 4294967295;
	add.s64 	%rd2010, %rd2008, %rd2009;
	add.s64 	%rd2011, %rd2010, %rd1925;
	shr.u64 	%rd2012, %rd2011, 32;
	and.b64  	%rd2013, %rd1988, 4294967295;
	add.s64 	%rd2014, %rd2012, %rd2013;
	add.s64 	%rd2015, %rd2014, %rd1958;
	shr.u64 	%rd2016, %rd2015, 32;
	and.b64  	%rd2017, %rd1992, 4294967295;
	add.s64 	%rd2018, %rd2016, %rd2017;
	add.s64 	%rd2019, %rd2018, %rd1990;
	shr.u64 	%rd2020, %rd2019, 32;
	mul.wide.u32 	%rd2021, %r2600, %r2600;
	add.s64 	%rd2022, %rd2020, %rd1993;
	add.s64 	%rd2023, %rd2022, %rd2021;
	shr.u64 	%rd2024, %rd2023, 32;
	and.b64  	%rd2025, %rd1999, 4294967295;
	mul.lo.s64 	%rd2026, %rd2025, 977;
	cvt.u32.u64 	%r2601, %rd2026;
	shr.u64 	%rd2027, %rd2026, 32;
	and.b64  	%rd2028, %rd2003, 4294967295;
	mad.lo.s64 	%rd2029, %rd2028, 977, %rd2027;
	shr.u64 	%rd2030, %rd2029, 32;
	and.b64  	%rd2031, %rd2007, 4294967295;
	mad.lo.s64 	%rd2032, %rd2031, 977, %rd2030;
	shr.u64 	%rd2033, %rd2032, 32;
	and.b64  	%rd2034, %rd2011, 4294967295;
	mad.lo.s64 	%rd2035, %rd2034, 977, %rd2033;
	shr.u64 	%rd2036, %rd2035, 32;
	and.b64  	%rd2037, %rd2015, 4294967295;
	mad.lo.s64 	%rd2038, %rd2037, 977, %rd2036;
	shr.u64 	%rd2039, %rd2038, 32;
	and.b64  	%rd2040, %rd2019, 4294967295;
	mad.lo.s64 	%rd2041, %rd2040, 977, %rd2039;
	shr.u64 	%rd2042, %rd2041, 32;
	and.b64  	%rd2043, %rd2023, 4294967295;
	mad.lo.s64 	%rd2044, %rd2043, 977, %rd2042;
	shr.u64 	%rd2045, %rd2044, 32;
	add.s32 	%r7459, %r2593, %r2601;
	setp.lt.u32 	%p30, %r7459, %r2593;
	selp.u64 	%rd2046, 1, 0, %p30;
	and.b64  	%rd2047, %rd1788, 4294967295;
	and.b64  	%rd2048, %rd2029, 4294967295;
	add.s64 	%rd2049, %rd2047, %rd2046;
	add.s64 	%rd2050, %rd2049, %rd2048;
	shr.u64 	%rd2051, %rd2050, 32;
	and.b64  	%rd2052, %rd1825, 4294967295;
	and.b64  	%rd2053, %rd2032, 4294967295;
	add.s64 	%rd2054, %rd2051, %rd2052;
	add.s64 	%rd2055, %rd2054, %rd2053;
	shr.u64 	%rd2056, %rd2055, 32;
	and.b64  	%rd2057, %rd1861, 4294967295;
	and.b64  	%rd2058, %rd2035, 4294967295;
	add.s64 	%rd2059, %rd2056, %rd2057;
	add.s64 	%rd2060, %rd2059, %rd2058;
	shr.u64 	%rd2061, %rd2060, 32;
	and.b64  	%rd2062, %rd1896, 4294967295;
	and.b64  	%rd2063, %rd2038, 4294967295;
	add.s64 	%rd2064, %rd2061, %rd2062;
	add.s64 	%rd2065, %rd2064, %rd2063;
	shr.u64 	%rd2066, %rd2065, 32;
	and.b64  	%rd2067, %rd1930, 4294967295;
	and.b64  	%rd2068, %rd2041, 4294967295;
	add.s64 	%rd2069, %rd2066, %rd2067;
	add.s64 	%rd2070, %rd2069, %rd2068;
	shr.u64 	%rd2071, %rd2070, 32;
	and.b64  	%rd2072, %rd1963, 4294967295;
	and.b64  	%rd2073, %rd2044, 4294967295;
	add.s64 	%rd2074, %rd2071, %rd2072;
	add.s64 	%rd2075, %rd2074, %rd2073;
	shr.u64 	%rd2076, %rd2075, 32;
	and.b64  	%rd2077, %rd2050, 4294967295;
	add.s64 	%rd2078, %rd2077, %rd2025;
	cvt.u32.u64 	%r7458, %rd2078;
	shr.u64 	%rd2079, %rd2078, 32;
	and.b64  	%rd2080, %rd2055, 4294967295;
	add.s64 	%rd2081, %rd2079, %rd2080;
	add.s64 	%rd2082, %rd2081, %rd2028;
	cvt.u32.u64 	%r7457, %rd2082;
	shr.u64 	%rd2083, %rd2082, 32;
	and.b64  	%rd2084, %rd2060, 4294967295;
	add.s64 	%rd2085, %rd2083, %rd2084;
	add.s64 	%rd2086, %rd2085, %rd2031;
	cvt.u32.u64 	%r7456, %rd2086;
	shr.u64 	%rd2087, %rd2086, 32;
	and.b64  	%rd2088, %rd2065, 4294967295;
	add.s64 	%rd2089, %rd2087, %rd2088;
	add.s64 	%rd2090, %rd2089, %rd2034;
	cvt.u32.u64 	%r7455, %rd2090;
	shr.u64 	%rd2091, %rd2090, 32;
	and.b64  	%rd2092, %rd2070, 4294967295;
	add.s64 	%rd2093, %rd2091, %rd2092;
	add.s64 	%rd2094, %rd2093, %rd2037;
	cvt.u32.u64 	%r7454, %rd2094;
	shr.u64 	%rd2095, %rd2094, 32;
	and.b64  	%rd2096, %rd2075, 4294967295;
	add.s64 	%rd2097, %rd2095, %rd2096;
	add.s64 	%rd2098, %rd2097, %rd2040;
	cvt.u32.u64 	%r7453, %rd2098;
	shr.u64 	%rd2099, %rd2098, 32;
	cvt.u32.u64 	%r2602, %rd2099;
	cvt.u32.u64 	%r2603, %rd2076;
	cvt.u32.u64 	%r2604, %rd1995;
	add.s32 	%r2605, %r2603, %r2604;
	cvt.u32.u64 	%r2606, %rd2045;
	cvt.u32.u64 	%r2607, %rd2024;
	mov.b64 	%rd2100, 977;
	cvt.u32.u64 	%r2608, %rd2100;
	mad.lo.s32 	%r2609, %r2607, %r2608, %r2606;
	add.s32 	%r2610, %r2605, %r2609;
	add.s32 	%r2611, %r2602, %r2610;
	cvt.u32.u64 	%r2612, %rd2023;
	add.s32 	%r7452, %r2611, %r2612;
	setp.lt.u32 	%p31, %r7721, %r7452;
	@%p31 bra 	$L__BB2_37;
	setp.gt.u32 	%p32, %r7721, %r7452;
	@%p32 bra 	$L__BB2_38;
	setp.lt.u32 	%p33, %r170, %r7453;
	@%p33 bra 	$L__BB2_37;
	setp.gt.u32 	%p34, %r170, %r7453;
	@%p34 bra 	$L__BB2_38;
	ld.const.u32 	%r2613, [const_p+20];
	setp.lt.u32 	%p35, %r2613, %r7454;
	@%p35 bra 	$L__BB2_37;
	ld.const.u32 	%r2614, [const_p+20];
	setp.gt.u32 	%p36, %r2614, %r7454;
	@%p36 bra 	$L__BB2_38;
	ld.const.u32 	%r2615, [const_p+16];
	setp.lt.u32 	%p37, %r2615, %r7455;
	@%p37 bra 	$L__BB2_37;
	ld.const.u32 	%r2616, [const_p+16];
	setp.gt.u32 	%p38, %r2616, %r7455;
	@%p38 bra 	$L__BB2_38;
	setp.lt.u32 	%p39, %r171, %r7456;
	@%p39 bra 	$L__BB2_37;
	setp.gt.u32 	%p40, %r171, %r7456;
	@%p40 bra 	$L__BB2_38;
	ld.const.u32 	%r2617, [const_p+8];
	setp.lt.u32 	%p41, %r2617, %r7457;
	@%p41 bra 	$L__BB2_37;
	ld.const.u32 	%r2618, [const_p+8];
	setp.gt.u32 	%p42, %r2618, %r7457;
	@%p42 bra 	$L__BB2_38;
	ld.const.u32 	%r2619, [const_p+4];
	setp.lt.u32 	%p43, %r2619, %r7458;
	@%p43 bra 	$L__BB2_37;
	ld.const.u32 	%r2620, [const_p+4];
	setp.gt.u32 	%p44, %r2620, %r7458;
	ld.const.u32 	%r2621, [const_p];
	setp.lt.u32 	%p45, %r7459, %r2621;
	or.pred  	%p46, %p44, %p45;
	@%p46 bra 	$L__BB2_38;
$L__BB2_37:
	ld.const.u32 	%r2639, [const_p];
	ld.const.u32 	%r2646, [const_p+28];
	ld.const.u32 	%r2640, [const_p+4];
	ld.const.u32 	%r2643, [const_p+16];
	ld.const.u32 	%r2641, [const_p+8];
	ld.const.u32 	%r2644, [const_p+20];
	// begin inline asm
	sub.cc.u32 %r7459, %r7459, %r2639; 
	subc.cc.u32 %r7458, %r7458, %r2640; 
	subc.cc.u32 %r7457, %r7457, %r2641; 
	subc.cc.u32 %r7456, %r7456, %r171; 
	subc.cc.u32 %r7455, %r7455, %r2643; 
	subc.cc.u32 %r7454, %r7454, %r2644; 
	subc.cc.u32 %r7453, %r7453, %r170; 
	subc.u32    %r7452, %r7452, %r2646; 
	
	// end inline asm
$L__BB2_38:
	mul.wide.u32 	%rd2101, %r7459, %r7745;
	cvt.u32.u64 	%r2647, %rd2101;
	shr.u64 	%rd2102, %rd2101, 32;
	mul.wide.u32 	%rd2103, %r7458, %r7745;
	add.s64 	%rd2104, %rd2102, %rd2103;
	shr.u64 	%rd2105, %rd2104, 32;
	mul.wide.u32 	%rd2106, %r7457, %r7745;
	add.s64 	%rd2107, %rd2105, %rd2106;
	shr.u64 	%rd2108, %rd2107, 32;
	mul.wide.u32 	%rd2109, %r7456, %r7745;
	add.s64 	%rd2110, %rd2108, %rd2109;
	shr.u64 	%rd2111, %rd2110, 32;
	mul.wide.u32 	%rd2112, %r7455, %r7745;
	add.s64 	%rd2113, %rd2111, %rd2112;
	shr.u64 	%rd2114, %rd2113, 32;
	mul.wide.u32 	%rd2115, %r7454, %r7745;
	add.s64 	%rd2116, %rd2114, %rd2115;
	shr.u64 	%rd2117, %rd2116, 32;
	mul.wide.u32 	%rd2118, %r7453, %r7745;
	add.s64 	%rd2119, %rd2117, %rd2118;
	shr.u64 	%rd2120, %rd2119, 32;
	mul.wide.u32 	%rd2121, %r7452, %r7745;
	add.s64 	%rd2122, %rd2120, %rd2121;
	shr.u64 	%rd2123, %rd2122, 32;
	and.b64  	%rd2124, %rd2104, 4294967295;
	mul.wide.u32 	%rd2125, %r7459, %r7744;
	add.s64 	%rd2126, %rd2125, %rd2124;
	shr.u64 	%rd2127, %rd2126, 32;
	and.b64  	%rd2128, %rd2107, 4294967295;
	mul.wide.u32 	%rd2129, %r7458, %r7744;
	add.s64 	%rd2130, %rd2127, %rd2128;
	add.s64 	%rd2131, %rd2130, %rd2129;
	shr.u64 	%rd2132, %rd2131, 32;
	and.b64  	%rd2133, %rd2110, 4294967295;
	mul.wide.u32 	%rd2134, %r7457, %r7744;
	add.s64 	%rd2135, %rd2132, %rd2133;
	add.s64 	%rd2136, %rd2135, %rd2134;
	shr.u64 	%rd2137, %rd2136, 32;
	and.b64  	%rd2138, %rd2113, 4294967295;
	mul.wide.u32 	%rd2139, %r7456, %r7744;
	add.s64 	%rd2140, %rd2137, %rd2138;
	add.s64 	%rd2141, %rd2140, %rd2139;
	shr.u64 	%rd2142, %rd2141, 32;
	and.b64  	%rd2143, %rd2116, 4294967295;
	mul.wide.u32 	%rd2144, %r7455, %r7744;
	add.s64 	%rd2145, %rd2142, %rd2143;
	add.s64 	%rd2146, %rd2145, %rd2144;
	shr.u64 	%rd2147, %rd2146, 32;
	and.b64  	%rd2148, %rd2119, 4294967295;
	mul.wide.u32 	%rd2149, %r7454, %r7744;
	add.s64 	%rd2150, %rd2147, %rd2148;
	add.s64 	%rd2151, %rd2150, %rd2149;
	shr.u64 	%rd2152, %rd2151, 32;
	and.b64  	%rd2153, %rd2122, 4294967295;
	mul.wide.u32 	%rd2154, %r7453, %r7744;
	add.s64 	%rd2155, %rd2152, %rd2153;
	add.s64 	%rd2156, %rd2155, %rd2154;
	shr.u64 	%rd2157, %rd2156, 32;
	mul.wide.u32 	%rd2158, %r7452, %r7744;
	add.s64 	%rd2159, %rd2157, %rd2123;
	add.s64 	%rd2160, %rd2159, %rd2158;
	shr.u64 	%rd2161, %rd2160, 32;
	and.b64  	%rd2162, %rd2131, 4294967295;
	mul.wide.u32 	%rd2163, %r7459, %r7743;
	add.s64 	%rd2164, %rd2163, %rd2162;
	shr.u64 	%rd2165, %rd2164, 32;
	and.b64  	%rd2166, %rd2136, 4294967295;
	mul.wide.u32 	%rd2167, %r7458, %r7743;
	add.s64 	%rd2168, %rd2165, %rd2166;
	add.s64 	%rd2169, %rd2168, %rd2167;
	shr.u64 	%rd2170, %rd2169, 32;
	and.b64  	%rd2171, %rd2141, 4294967295;
	mul.wide.u32 	%rd2172, %r7457, %r7743;
	add.s64 	%rd2173, %rd2170, %rd2171;
	add.s64 	%rd2174, %rd2173, %rd2172;
	shr.u64 	%rd2175, %rd2174, 32;
	and.b64  	%rd2176, %rd2146, 4294967295;
	mul.wide.u32 	%rd2177, %r7456, %r7743;
	add.s64 	%rd2178, %rd2175, %rd2176;
	add.s64 	%rd2179, %rd2178, %rd2177;
	shr.u64 	%rd2180, %rd2179, 32;
	and.b64  	%rd2181, %rd2151, 4294967295;
	mul.wide.u32 	%rd2182, %r7455, %r7743;
	add.s64 	%rd2183, %rd2180, %rd2181;
	add.s64 	%rd2184, %rd2183, %rd2182;
	shr.u64 	%rd2185, %rd2184, 32;
	and.b64  	%rd2186, %rd2156, 4294967295;
	mul.wide.u32 	%rd2187, %r7454, %r7743;
	add.s64 	%rd2188, %rd2185, %rd2186;
	add.s64 	%rd2189, %rd2188, %rd2187;
	shr.u64 	%rd2190, %rd2189, 32;
	and.b64  	%rd2191, %rd2160, 4294967295;
	mul.wide.u32 	%rd2192, %r7453, %r7743;
	add.s64 	%rd2193, %rd2190, %rd2191;
	add.s64 	%rd2194, %rd2193, %rd2192;
	shr.u64 	%rd2195, %rd2194, 32;
	mul.wide.u32 	%rd2196, %r7452, %r7743;
	add.s64 	%rd2197, %rd2195, %rd2161;
	add.s64 	%rd2198, %rd2197, %rd2196;
	shr.u64 	%rd2199, %rd2198, 32;
	and.b64  	%rd2200, %rd2169, 4294967295;
	mul.wide.u32 	%rd2201, %r7459, %r7742;
	add.s64 	%rd2202, %rd2201, %rd2200;
	shr.u64 	%rd2203, %rd2202, 32;
	and.b64  	%rd2204, %rd2174, 4294967295;
	mul.wide.u32 	%rd2205, %r7458, %r7742;
	add.s64 	%rd2206, %rd2203, %rd2204;
	add.s64 	%rd2207, %rd2206, %rd2205;
	shr.u64 	%rd2208, %rd2207, 32;
	and.b64  	%rd2209, %rd2179, 4294967295;
	mul.wide.u32 	%rd2210, %r7457, %r7742;
	add.s64 	%rd2211, %rd2208, %rd2209;
	add.s64 	%rd2212, %rd2211, %rd2210;
	shr.u64 	%rd2213, %rd2212, 32;
	and.b64  	%rd2214, %rd2184, 4294967295;
	mul.wide.u32 	%rd2215, %r7456, %r7742;
	add.s64 	%rd2216, %rd2213, %rd2214;
	add.s64 	%rd2217, %rd2216, %rd2215;
	shr.u64 	%rd2218, %rd2217, 32;
	and.b64  	%rd2219, %rd2189, 4294967295;
	mul.wide.u32 	%rd2220, %r7455, %r7742;
	add.s64 	%rd2221, %rd2218, %rd2219;
	add.s64 	%rd2222, %rd2221, %rd2220;
	shr.u64 	%rd2223, %rd2222, 32;
	and.b64  	%rd2224, %rd2194, 4294967295;
	mul.wide.u32 	%rd2225, %r7454, %r7742;
	add.s64 	%rd2226, %rd2223, %rd2224;
	add.s64 	%rd2227, %rd2226, %rd2225;
	shr.u64 	%rd2228, %rd2227, 32;
	and.b64  	%rd2229, %rd2198, 4294967295;
	mul.wide.u32 	%rd2230, %r7453, %r7742;
	add.s64 	%rd2231, %rd2228, %rd2229;
	add.s64 	%rd2232, %rd2231, %rd2230;
	shr.u64 	%rd2233, %rd2232, 32;
	mul.wide.u32 	%rd2234, %r7452, %r7742;
	add.s64 	%rd2235, %rd2233, %rd2199;
	add.s64 	%rd2236, %rd2235, %rd2234;
	shr.u64 	%rd2237, %rd2236, 32;
	and.b64  	%rd2238, %rd2207, 4294967295;
	mul.wide.u32 	%rd2239, %r7459, %r7741;
	add.s64 	%rd2240, %rd2239, %rd2238;
	shr.u64 	%rd2241, %rd2240, 32;
	and.b64  	%rd2242, %rd2212, 4294967295;
	mul.wide.u32 	%rd2243, %r7458, %r7741;
	add.s64 	%rd2244, %rd2241, %rd2242;
	add.s64 	%rd2245, %rd2244, %rd2243;
	shr.u64 	%rd2246, %rd2245, 32;
	and.b64  	%rd2247, %rd2217, 4294967295;
	mul.wide.u32 	%rd2248, %r7457, %r7741;
	add.s64 	%rd2249, %rd2246, %rd2247;
	add.s64 	%rd2250, %rd2249, %rd2248;
	shr.u64 	%rd2251, %rd2250, 32;
	and.b64  	%rd2252, %rd2222, 4294967295;
	mul.wide.u32 	%rd2253, %r7456, %r7741;
	add.s64 	%rd2254, %rd2251, %rd2252;
	add.s64 	%rd2255, %rd2254, %rd2253;
	shr.u64 	%rd2256, %rd2255, 32;
	and.b64  	%rd2257, %rd2227, 4294967295;
	mul.wide.u32 	%rd2258, %r7455, %r7741;
	add.s64 	%rd2259, %rd2256, %rd2257;
	add.s64 	%rd2260, %rd2259, %rd2258;
	shr.u64 	%rd2261, %rd2260, 32;
	and.b64  	%rd2262, %rd2232, 4294967295;
	mul.wide.u32 	%rd2263, %r7454, %r7741;
	add.s64 	%rd2264, %rd2261, %rd2262;
	add.s64 	%rd2265, %rd2264, %rd2263;
	shr.u64 	%rd2266, %rd2265, 32;
	and.b64  	%rd2267, %rd2236, 4294967295;
	mul.wide.u32 	%rd2268, %r7453, %r7741;
	add.s64 	%rd2269, %rd2266, %rd2267;
	add.s64 	%rd2270, %rd2269, %rd2268;
	shr.u64 	%rd2271, %rd2270, 32;
	mul.wide.u32 	%rd2272, %r7452, %r7741;
	add.s64 	%rd2273, %rd2271, %rd2237;
	add.s64 	%rd2274, %rd2273, %rd2272;
	shr.u64 	%rd2275, %rd2274, 32;
	and.b64  	%rd2276, %rd2245, 4294967295;
	mul.wide.u32 	%rd2277, %r7459, %r7740;
	add.s64 	%rd2278, %rd2277, %rd2276;
	shr.u64 	%rd2279, %rd2278, 32;
	and.b64  	%rd2280, %rd2250, 4294967295;
	mul.wide.u32 	%rd2281, %r7458, %r7740;
	add.s64 	%rd2282, %rd2279, %rd2280;
	add.s64 	%rd2283, %rd2282, %rd2281;
	shr.u64 	%rd2284, %rd2283, 32;
	and.b64  	%rd2285, %rd2255, 4294967295;
	mul.wide.u32 	%rd2286, %r7457, %r7740;
	add.s64 	%rd2287, %rd2284, %rd2285;
	add.s64 	%rd2288, %rd2287, %rd2286;
	shr.u64 	%rd2289, %rd2288, 32;
	and.b64  	%rd2290, %rd2260, 4294967295;
	mul.wide.u32 	%rd2291, %r7456, %r7740;
	add.s64 	%rd2292, %rd2289, %rd2290;
	add.s64 	%rd2293, %rd2292, %rd2291;
	shr.u64 	%rd2294, %rd2293, 32;
	and.b64  	%rd2295, %rd2265, 4294967295;
	mul.wide.u32 	%rd2296, %r7455, %r7740;
	add.s64 	%rd2297, %rd2294, %rd2295;
	add.s64 	%rd2298, %rd2297, %rd2296;
	shr.u64 	%rd2299, %rd2298, 32;
	and.b64  	%rd2300, %rd2270, 4294967295;
	mul.wide.u32 	%rd2301, %r7454, %r7740;
	add.s64 	%rd2302, %rd2299, %rd2300;
	add.s64 	%rd2303, %rd2302, %rd2301;
	shr.u64 	%rd2304, %rd2303, 32;
	and.b64  	%rd2305, %rd2274, 4294967295;
	mul.wide.u32 	%rd2306, %r7453, %r7740;
	add.s64 	%rd2307, %rd2304, %rd2305;
	add.s64 	%rd2308, %rd2307, %rd2306;
	shr.u64 	%rd2309, %rd2308, 32;
	mul.wide.u32 	%rd2310, %r7452, %r7740;
	add.s64 	%rd2311, %rd2309, %rd2275;
	add.s64 	%rd2312, %rd2311, %rd2310;
	shr.u64 	%rd2313, %rd2312, 32;
	and.b64  	%rd2314, %rd2283, 4294967295;
	mul.wide.u32 	%rd2315, %r7459, %r7739;
	add.s64 	%rd2316, %rd2315, %rd2314;
	shr.u64 	%rd2317, %rd2316, 32;
	and.b64  	%rd2318, %rd2288, 4294967295;
	mul.wide.u32 	%rd2319, %r7458, %r7739;
	add.s64 	%rd2320, %rd2317, %rd2318;
	add.s64 	%rd2321, %rd2320, %rd2319;
	shr.u64 	%rd2322, %rd2321, 32;
	and.b64  	%rd2323, %rd2293, 4294967295;
	mul.wide.u32 	%rd2324, %r7457, %r7739;
	add.s64 	%rd2325, %rd2322, %rd2323;
	add.s64 	%rd2326, %rd2325, %rd2324;
	shr.u64 	%rd2327, %rd2326, 32;
	and.b64  	%rd2328, %rd2298, 4294967295;
	mul.wide.u32 	%rd2329, %r7456, %r7739;
	add.s64 	%rd2330, %rd2327, %rd2328;
	add.s64 	%rd2331, %rd2330, %rd2329;
	shr.u64 	%rd2332, %rd2331, 32;
	and.b64  	%rd2333, %rd2303, 4294967295;
	mul.wide.u32 	%rd2334, %r7455, %r7739;
	add.s64 	%rd2335, %rd2332, %rd2333;
	add.s64 	%rd2336, %rd2335, %rd2334;
	shr.u64 	%rd2337, %rd2336, 32;
	and.b64  	%rd2338, %rd2308, 4294967295;
	mul.wide.u32 	%rd2339, %r7454, %r7739;
	add.s64 	%rd2340, %rd2337, %rd2338;
	add.s64 	%rd2341, %rd2340, %rd2339;
	shr.u64 	%rd2342, %rd2341, 32;
	and.b64  	%rd2343, %rd2312, 4294967295;
	mul.wide.u32 	%rd2344, %r7453, %r7739;
	add.s64 	%rd2345, %rd2342, %rd2343;
	add.s64 	%rd2346, %rd2345, %rd2344;
	shr.u64 	%rd2347, %rd2346, 32;
	mul.wide.u32 	%rd2348, %r7452, %r7739;
	add.s64 	%rd2349, %rd2347, %rd2313;
	add.s64 	%rd2350, %rd2349, %rd2348;
	shr.u64 	%rd2351, %rd2350, 32;
	and.b64  	%rd2352, %rd2321, 4294967295;
	mul.wide.u32 	%rd2353, %r7459, %r7738;
	add.s64 	%rd2354, %rd2353, %rd2352;
	shr.u64 	%rd2355, %rd2354, 32;
	and.b64  	%rd2356, %rd2326, 4294967295;
	mul.wide.u32 	%rd2357, %r7458, %r7738;
	add.s64 	%rd2358, %rd2355, %rd2356;
	add.s64 	%rd2359, %rd2358, %rd2357;
	shr.u64 	%rd2360, %rd2359, 32;
	and.b64  	%rd2361, %rd2331, 4294967295;
	mul.wide.u32 	%rd2362, %r7457, %r7738;
	add.s64 	%rd2363, %rd2360, %rd2361;
	add.s64 	%rd2364, %rd2363, %rd2362;
	shr.u64 	%rd2365, %rd2364, 32;
	and.b64  	%rd2366, %rd2336, 4294967295;
	mul.wide.u32 	%rd2367, %r7456, %r7738;
	add.s64 	%rd2368, %rd2365, %rd2366;
	add.s64 	%rd2369, %rd2368, %rd2367;
	shr.u64 	%rd2370, %rd2369, 32;
	and.b64  	%rd2371, %rd2341, 4294967295;
	mul.wide.u32 	%rd2372, %r7455, %r7738;
	add.s64 	%rd2373, %rd2370, %rd2371;
	add.s64 	%rd2374, %rd2373, %rd2372;
	shr.u64 	%rd2375, %rd2374, 32;
	and.b64  	%rd2376, %rd2346, 4294967295;
	mul.wide.u32 	%rd2377, %r7454, %r7738;
	add.s64 	%rd2378, %rd2375, %rd2376;
	add.s64 	%rd2379, %rd2378, %rd2377;
	shr.u64 	%rd2380, %rd2379, 32;
	and.b64  	%rd2381, %rd2350, 4294967295;
	mul.wide.u32 	%rd2382, %r7453, %r7738;
	add.s64 	%rd2383, %rd2380, %rd2381;
	add.s64 	%rd2384, %rd2383, %rd2382;
	shr.u64 	%rd2385, %rd2384, 32;
	mul.wide.u32 	%rd2386, %r7452, %r7738;
	add.s64 	%rd2387, %rd2385, %rd2351;
	add.s64 	%rd2388, %rd2387, %rd2386;
	shr.u64 	%rd2389, %rd2388, 32;
	and.b64  	%rd2390, %rd2359, 4294967295;
	mul.lo.s64 	%rd2391, %rd2390, 977;
	cvt.u32.u64 	%r2648, %rd2391;
	shr.u64 	%rd2392, %rd2391, 32;
	and.b64  	%rd2393, %rd2364, 4294967295;
	mad.lo.s64 	%rd2394, %rd2393, 977, %rd2392;
	shr.u64 	%rd2395, %rd2394, 32;
	and.b64  	%rd2396, %rd2369, 4294967295;
	mad.lo.s64 	%rd2397, %rd2396, 977, %rd2395;
	shr.u64 	%rd2398, %rd2397, 32;
	and.b64  	%rd2399, %rd2374, 4294967295;
	mad.lo.s64 	%rd2400, %rd2399, 977, %rd2398;
	shr.u64 	%rd2401, %rd2400, 32;
	and.b64  	%rd2402, %rd2379, 4294967295;
	mad.lo.s64 	%rd2403, %rd2402, 977, %rd2401;
	shr.u64 	%rd2404, %rd2403, 32;
	and.b64  	%rd2405, %rd2384, 4294967295;
	mad.lo.s64 	%rd2406, %rd2405, 977, %rd2404;
	shr.u64 	%rd2407, %rd2406, 32;
	and.b64  	%rd2408, %rd2388, 4294967295;
	mad.lo.s64 	%rd2409, %rd2408, 977, %rd2407;
	shr.u64 	%rd2410, %rd2409, 32;
	add.s32 	%r7467, %r2647, %r2648;
	setp.lt.u32 	%p47, %r7467, %r2647;
	selp.u64 	%rd2411, 1, 0, %p47;
	and.b64  	%rd2412, %rd2126, 4294967295;
	and.b64  	%rd2413, %rd2394, 4294967295;
	add.s64 	%rd2414, %rd2412, %rd2411;
	add.s64 	%rd2415, %rd2414, %rd2413;
	shr.u64 	%rd2416, %rd2415, 32;
	and.b64  	%rd2417, %rd2164, 4294967295;
	and.b64  	%rd2418, %rd2397, 4294967295;
	add.s64 	%rd2419, %rd2416, %rd2417;
	add.s64 	%rd2420, %rd2419, %rd2418;
	shr.u64 	%rd2421, %rd2420, 32;
	and.b64  	%rd2422, %rd2202, 4294967295;
	and.b64  	%rd2423, %rd2400, 4294967295;
	add.s64 	%rd2424, %rd2421, %rd2422;
	add.s64 	%rd2425, %rd2424, %rd2423;
	shr.u64 	%rd2426, %rd2425, 32;
	and.b64  	%rd2427, %rd2240, 4294967295;
	and.b64  	%rd2428, %rd2403, 4294967295;
	add.s64 	%rd2429, %rd2426, %rd2427;
	add.s64 	%rd2430, %rd2429, %rd2428;
	shr.u64 	%rd2431, %rd2430, 32;
	and.b64  	%rd2432, %rd2278, 4294967295;
	and.b64  	%rd2433, %rd2406, 4294967295;
	add.s64 	%rd2434, %rd2431, %rd2432;
	add.s64 	%rd2435, %rd2434, %rd2433;
	shr.u64 	%rd2436, %rd2435, 32;
	and.b64  	%rd2437, %rd2316, 4294967295;
	and.b64  	%rd2438, %rd2409, 4294967295;
	add.s64 	%rd2439, %rd2436, %rd2437;
	add.s64 	%rd2440, %rd2439, %rd2438;
	shr.u64 	%rd2441, %rd2440, 32;
	and.b64  	%rd2442, %rd2415, 4294967295;
	add.s64 	%rd2443, %rd2442, %rd2390;
	cvt.u32.u64 	%r7466, %rd2443;
	shr.u64 	%rd2444, %rd2443, 32;
	and.b64  	%rd2445, %rd2420, 4294967295;
	add.s64 	%rd2446, %rd2444, %rd2445;
	add.s64 	%rd2447, %rd2446, %rd2393;
	cvt.u32.u64 	%r7465, %rd2447;
	shr.u64 	%rd2448, %rd2447, 32;
	and.b64  	%rd2449, %rd2425, 4294967295;
	add.s64 	%rd2450, %rd2448, %rd2449;
	add.s64 	%rd2451, %rd2450, %rd2396;
	cvt.u32.u64 	%r7464, %rd2451;
	shr.u64 	%rd2452, %rd2451, 32;
	and.b64  	%rd2453, %rd2430, 4294967295;
	add.s64 	%rd2454, %rd2452, %rd2453;
	add.s64 	%rd2455, %rd2454, %rd2399;
	cvt.u32.u64 	%r7463, %rd2455;
	shr.u64 	%rd2456, %rd2455, 32;
	and.b64  	%rd2457, %rd2435, 4294967295;
	add.s64 	%rd2458, %rd2456, %rd2457;
	add.s64 	%rd2459, %rd2458, %rd2402;
	cvt.u32.u64 	%r7462, %rd2459;
	shr.u64 	%rd2460, %rd2459, 32;
	and.b64  	%rd2461, %rd2440, 4294967295;
	add.s64 	%rd2462, %rd2460, %rd2461;
	add.s64 	%rd2463, %rd2462, %rd2405;
	cvt.u32.u64 	%r7461, %rd2463;
	shr.u64 	%rd2464, %rd2463, 32;
	cvt.u32.u64 	%r2649, %rd2464;
	cvt.u32.u64 	%r2650, %rd2441;
	cvt.u32.u64 	%r2651, %rd2354;
	add.s32 	%r2652, %r2650, %r2651;
	cvt.u32.u64 	%r2653, %rd2410;
	cvt.u32.u64 	%r2654, %rd2389;
	mov.b64 	%rd2465, 977;
	cvt.u32.u64 	%r2655, %rd2465;
	mad.lo.s32 	%r2656, %r2654, %r2655, %r2653;
	add.s32 	%r2657, %r2652, %r2656;
	add.s32 	%r2658, %r2649, %r2657;
	cvt.u32.u64 	%r2659, %rd2388;
	add.s32 	%r7460, %r2658, %r2659;
	setp.lt.u32 	%p48, %r7721, %r7460;
	@%p48 bra 	$L__BB2_52;
	setp.gt.u32 	%p49, %r7721, %r7460;
	@%p49 bra 	$L__BB2_53;
	ld.const.u32 	%r2660, [const_p+24];
	setp.lt.u32 	%p50, %r2660, %r7461;
	@%p50 bra 	$L__BB2_52;
	ld.const.u32 	%r2661, [const_p+24];
	setp.gt.u32 	%p51, %r2661, %r7461;
	@%p51 bra 	$L__BB2_53;
	ld.const.u32 	%r2662, [const_p+20];
	setp.lt.u32 	%p52, %r2662, %r7462;
	@%p52 bra 	$L__BB2_52;
	ld.const.u32 	%r2663, [const_p+20];
	setp.gt.u32 	%p53, %r2663, %r7462;
	@%p53 bra 	$L__BB2_53;
	ld.const.u32 	%r2664, [const_p+16];
	setp.lt.u32 	%p54, %r2664, %r7463;
	@%p54 bra 	$L__BB2_52;
	ld.const.u32 	%r2665, [const_p+16];
	setp.gt.u32 	%p55, %r2665, %r7463;
	@%p55 bra 	$L__BB2_53;
	ld.const.u32 	%r2666, [const_p+12];
	setp.lt.u32 	%p56, %r2666, %r7464;
	@%p56 bra 	$L__BB2_52;
	ld.const.u32 	%r2667, [const_p+12];
	setp.gt.u32 	%p57, %r2667, %r7464;
	@%p57 bra 	$L__BB2_53;
	ld.const.u32 	%r2668, [const_p+8];
	setp.lt.u32 	%p58, %r2668, %r7465;
	@%p58 bra 	$L__BB2_52;
	ld.const.u32 	%r2669, [const_p+8];
	setp.gt.u32 	%p59, %r2669, %r7465;
	@%p59 bra 	$L__BB2_53;
	ld.const.u32 	%r2670, [const_p+4];
	setp.lt.u32 	%p60, %r2670, %r7466;
	@%p60 bra 	$L__BB2_52;
	ld.const.u32 	%r2671, [const_p+4];
	setp.gt.u32 	%p61, %r2671, %r7466;
	ld.const.u32 	%r2672, [const_p];
	setp.lt.u32 	%p62, %r7467, %r2672;
	or.pred  	%p63, %p61, %p62;
	@%p63 bra 	$L__BB2_53;
$L__BB2_52:
	ld.const.u32 	%r2690, [const_p];
	ld.const.u32 	%r2697, [const_p+28];
	ld.const.u32 	%r2691, [const_p+4];
	ld.const.u32 	%r2694, [const_p+16];
	ld.const.u32 	%r2692, [const_p+8];
	ld.const.u32 	%r2695, [const_p+20];
	ld.const.u32 	%r2693, [const_p+12];
	ld.const.u32 	%r2696, [const_p+24];
	// begin inline asm
	sub.cc.u32 %r7467, %r7467, %r2690; 
	subc.cc.u32 %r7466, %r7466, %r2691; 
	subc.cc.u32 %r7465, %r7465, %r2692; 
	subc.cc.u32 %r7464, %r7464, %r2693; 
	subc.cc.u32 %r7463, %r7463, %r2694; 
	subc.cc.u32 %r7462, %r7462, %r2695; 
	subc.cc.u32 %r7461, %r7461, %r2696; 
	subc.u32    %r7460, %r7460, %r2697; 
	
	// end inline asm
$L__BB2_53:
	mul.wide.u32 	%rd2466, %r7443, 100;
	mov.u64 	%rd2467, const_G_table;
	add.s64 	%rd2468, %rd2467, %rd2466;
	ld.global.u32 	%r2698, [%rd2468];
	mul.wide.u32 	%rd2469, %r7451, %r2698;
	cvt.u32.u64 	%r2699, %rd2469;
	shr.u64 	%rd2470, %rd2469, 32;
	mul.wide.u32 	%rd2471, %r7450, %r2698;
	add.s64 	%rd2472, %rd2470, %rd2471;
	shr.u64 	%rd2473, %rd2472, 32;
	mul.wide.u32 	%rd2474, %r7449, %r2698;
	add.s64 	%rd2475, %rd2473, %rd2474;
	shr.u64 	%rd2476, %rd2475, 32;
	mul.wide.u32 	%rd2477, %r7448, %r2698;
	add.s64 	%rd2478, %rd2476, %rd2477;
	shr.u64 	%rd2479, %rd2478, 32;
	mul.wide.u32 	%rd2480, %r7447, %r2698;
	add.s64 	%rd2481, %rd2479, %rd2480;
	shr.u64 	%rd2482, %rd2481, 32;
	mul.wide.u32 	%rd2483, %r7446, %r2698;
	add.s64 	%rd2484, %rd2482, %rd2483;
	shr.u64 	%rd2485, %rd2484, 32;
	mul.wide.u32 	%rd2486, %r7445, %r2698;
	add.s64 	%rd2487, %rd2485, %rd2486;
	shr.u64 	%rd2488, %rd2487, 32;
	mul.wide.u32 	%rd2489, %r7444, %r2698;
	add.s64 	%rd2490, %rd2488, %rd2489;
	shr.u64 	%rd2491, %rd2490, 32;
	ld.global.u32 	%r2700, [%rd2468+4];
	and.b64  	%rd2492, %rd2472, 4294967295;
	mul.wide.u32 	%rd2493, %r7451, %r2700;
	add.s64 	%rd2494, %rd2493, %rd2492;
	shr.u64 	%rd2495, %rd2494, 32;
	and.b64  	%rd2496, %rd2475, 4294967295;
	mul.wide.u32 	%rd2497, %r7450, %r2700;
	add.s64 	%rd2498, %rd2495, %rd2496;
	add.s64 	%rd2499, %rd2498, %rd2497;
	shr.u64 	%rd2500, %rd2499, 32;
	and.b64  	%rd2501, %rd2478, 4294967295;
	mul.wide.u32 	%rd2502, %r7449, %r2700;
	add.s64 	%rd2503, %rd2500, %rd2501;
	add.s64 	%rd2504, %rd2503, %rd2502;
	shr.u64 	%rd2505, %rd2504, 32;
	and.b64  	%rd2506, %rd2481, 4294967295;
	mul.wide.u32 	%rd2507, %r7448, %r2700;
	add.s64 	%rd2508, %rd2505, %rd2506;
	add.s64 	%rd2509, %rd2508, %rd2507;
	shr.u64 	%rd2510, %rd2509, 32;
	and.b64  	%rd2511, %rd2484, 4294967295;
	mul.wide.u32 	%rd2512, %r7447, %r2700;
	add.s64 	%rd2513, %rd2510, %rd2511;
	add.s64 	%rd2514, %rd2513, %rd2512;
	shr.u64 	%rd2515, %rd2514, 32;
	and.b64  	%rd2516, %rd2487, 4294967295;
	mul.wide.u32 	%rd2517, %r7446, %r2700;
	add.s64 	%rd2518, %rd2515, %rd2516;
	add.s64 	%rd2519, %rd2518, %rd2517;
	shr.u64 	%rd2520, %rd2519, 32;
	and.b64  	%rd2521, %rd2490, 4294967295;
	mul.wide.u32 	%rd2522, %r7445, %r2700;
	add.s64 	%rd2523, %rd2520, %rd2521;
	add.s64 	%rd2524, %rd2523, %rd2522;
	shr.u64 	%rd2525, %rd2524, 32;
	mul.wide.u32 	%rd2526, %r7444, %r2700;
	add.s64 	%rd2527, %rd2525, %rd2491;
	add.s64 	%rd2528, %rd2527, %rd2526;
	shr.u64 	%rd2529, %rd2528, 32;
	ld.global.u32 	%r2701, [%rd2468+8];
	and.b64  	%rd2530, %rd2499, 4294967295;
	mul.wide.u32 	%rd2531, %r7451, %r2701;
	add.s64 	%rd2532, %rd2531, %rd2530;
	shr.u64 	%rd2533, %rd2532, 32;
	and.b64  	%rd2534, %rd2504, 4294967295;
	mul.wide.u32 	%rd2535, %r7450, %r2701;
	add.s64 	%rd2536, %rd2533, %rd2534;
	add.s64 	%rd2537, %rd2536, %rd2535;
	shr.u64 	%rd2538, %rd2537, 32;
	and.b64  	%rd2539, %rd2509, 4294967295;
	mul.wide.u32 	%rd2540, %r7449, %r2701;
	add.s64 	%rd2541, %rd2538, %rd2539;
	add.s64 	%rd2542, %rd2541, %rd2540;
	shr.u64 	%rd2543, %rd2542, 32;
	and.b64  	%rd2544, %rd2514, 4294967295;
	mul.wide.u32 	%rd2545, %r7448, %r2701;
	add.s64 	%rd2546, %rd2543, %rd2544;
	add.s64 	%rd2547, %rd2546, %rd2545;
	shr.u64 	%rd2548, %rd2547, 32;
	and.b64  	%rd2549, %rd2519, 4294967295;
	mul.wide.u32 	%rd2550, %r7447, %r2701;
	add.s64 	%rd2551, %rd2548, %rd2549;
	add.s64 	%rd2552, %rd2551, %rd2550;
	shr.u64 	%rd2553, %rd2552, 32;
	and.b64  	%rd2554, %rd2524, 4294967295;
	mul.wide.u32 	%rd2555, %r7446, %r2701;
	add.s64 	%rd2556, %rd2553, %rd2554;
	add.s64 	%rd2557, %rd2556, %rd2555;
	shr.u64 	%rd2558, %rd2557, 32;
	and.b64  	%rd2559, %rd2528, 4294967295;
	mul.wide.u32 	%rd2560, %r7445, %r2701;
	add.s64 	%rd2561, %rd2558, %rd2559;
	add.s64 	%rd2562, %rd2561, %rd2560;
	shr.u64 	%rd2563, %rd2562, 32;
	mul.wide.u32 	%rd2564, %r7444, %r2701;
	add.s64 	%rd2565, %rd2563, %rd2529;
	add.s64 	%rd2566, %rd2565, %rd2564;
	shr.u64 	%rd2567, %rd2566, 32;
	ld.global.u32 	%r2702, [%rd2468+12];
	and.b64  	%rd2568, %rd2537, 4294967295;
	mul.wide.u32 	%rd2569, %r7451, %r2702;
	add.s64 	%rd2570, %rd2569, %rd2568;
	shr.u64 	%rd2571, %rd2570, 32;
	and.b64  	%rd2572, %rd2542, 4294967295;
	mul.wide.u32 	%rd2573, %r7450, %r2702;
	add.s64 	%rd2574, %rd2571, %rd2572;
	add.s64 	%rd2575, %rd2574, %rd2573;
	shr.u64 	%rd2576, %rd2575, 32;
	and.b64  	%rd2577, %rd2547, 4294967295;
	mul.wide.u32 	%rd2578, %r7449, %r2702;
	add.s64 	%rd2579, %rd2576, %rd2577;
	add.s64 	%rd2580, %rd2579, %rd2578;
	shr.u64 	%rd2581, %rd2580, 32;
	and.b64  	%rd2582, %rd2552, 4294967295;
	mul.wide.u32 	%rd2583, %r7448, %r2702;
	add.s64 	%rd2584, %rd2581, %rd2582;
	add.s64 	%rd2585, %rd2584, %rd2583;
	shr.u64 	%rd2586, %rd2585, 32;
	and.b64  	%rd2587, %rd2557, 4294967295;
	mul.wide.u32 	%rd2588, %r7447, %r2702;
	add.s64 	%rd2589, %rd2586, %rd2587;
	add.s64 	%rd2590, %rd2589, %rd2588;
	shr.u64 	%rd2591, %rd2590, 32;
	and.b64  	%rd2592, %rd2562, 4294967295;
	mul.wide.u32 	%rd2593, %r7446, %r2702;
	add.s64 	%rd2594, %rd2591, %rd2592;
	add.s64 	%rd2595, %rd2594, %rd2593;
	shr.u64 	%rd2596, %rd2595, 32;
	and.b64  	%rd2597, %rd2566, 4294967295;
	mul.wide.u32 	%rd2598, %r7445, %r2702;
	add.s64 	%rd2599, %rd2596, %rd2597;
	add.s64 	%rd2600, %rd2599, %rd2598;
	shr.u64 	%rd2601, %rd2600, 32;
	mul.wide.u32 	%rd2602, %r7444, %r2702;
	add.s64 	%rd2603, %rd2601, %rd2567;
	add.s64 	%rd2604, %rd2603, %rd2602;
	shr.u64 	%rd2605, %rd2604, 32;
	ld.global.u32 	%r2703, [%rd2468+16];
	and.b64  	%rd2606, %rd2575, 4294967295;
	mul.wide.u32 	%rd2607, %r7451, %r2703;
	add.s64 	%rd2608, %rd2607, %rd2606;
	shr.u64 	%rd2609, %rd2608, 32;
	and.b64  	%rd2610, %rd2580, 4294967295;
	mul.wide.u32 	%rd2611, %r7450, %r2703;
	add.s64 	%rd2612, %rd2609, %rd2610;
	add.s64 	%rd2613, %rd2612, %rd2611;
	shr.u64 	%rd2614, %rd2613, 32;
	and.b64  	%rd2615, %rd2585, 4294967295;
	mul.wide.u32 	%rd2616, %r7449, %r2703;
	add.s64 	%rd2617, %rd2614, %rd2615;
	add.s64 	%rd2618, %rd2617, %rd2616;
	shr.u64 	%rd2619, %rd2618, 32;
	and.b64  	%rd2620, %rd2590, 4294967295;
	mul.wide.u32 	%rd2621, %r7448, %r2703;
	add.s64 	%rd2622, %rd2619, %rd2620;
	add.s64 	%rd2623, %rd2622, %rd2621;
	shr.u64 	%rd2624, %rd2623, 32;
	and.b64  	%rd2625, %rd2595, 4294967295;
	mul.wide.u32 	%rd2626, %r7447, %r2703;
	add.s64 	%rd2627, %rd2624, %rd2625;
	add.s64 	%rd2628, %rd2627, %rd2626;
	shr.u64 	%rd2629, %rd2628, 32;
	and.b64  	%rd2630, %rd2600, 4294967295;
	mul.wide.u32 	%rd2631, %r7446, %r2703;
	add.s64 	%rd2632, %rd2629, %rd2630;
	add.s64 	%rd2633, %rd2632, %rd2631;
	shr.u64 	%rd2634, %rd2633, 32;
	and.b64  	%rd2635, %rd2604, 4294967295;
	mul.wide.u32 	%rd2636, %r7445, %r2703;
	add.s64 	%rd2637, %rd2634, %rd2635;
	add.s64 	%rd2638, %rd2637, %rd2636;
	shr.u64 	%rd2639, %rd2638, 32;
	mul.wide.u32 	%rd2640, %r7444, %r2703;
	add.s64 	%rd2641, %rd2639, %rd2605;
	add.s64 	%rd2642, %rd2641, %rd2640;
	shr.u64 	%rd2643, %rd2642, 32;
	ld.global.u32 	%r2704, [%rd2468+20];
	and.b64  	%rd2644, %rd2613, 4294967295;
	mul.wide.u32 	%rd2645, %r7451, %r2704;
	add.s64 	%rd2646, %rd2645, %rd2644;
	shr.u64 	%rd2647, %rd2646, 32;
	and.b64  	%rd2648, %rd2618, 4294967295;
	mul.wide.u32 	%rd2649, %r7450, %r2704;
	add.s64 	%rd2650, %rd2647, %rd2648;
	add.s64 	%rd2651, %rd2650, %rd2649;
	shr.u64 	%rd2652, %rd2651, 32;
	and.b64  	%rd2653, %rd2623, 4294967295;
	mul.wide.u32 	%rd2654, %r7449, %r2704;
	add.s64 	%rd2655, %rd2652, %rd2653;
	add.s64 	%rd2656, %rd2655, %rd2654;
	shr.u64 	%rd2657, %rd2656, 32;
	and.b64  	%rd2658, %rd2628, 4294967295;
	mul.wide.u32 	%rd2659, %r7448, %r2704;
	add.s64 	%rd2660, %rd2657, %rd2658;
	add.s64 	%rd2661, %rd2660, %rd2659;
	shr.u64 	%rd2662, %rd2661, 32;
	and.b64  	%rd2663, %rd2633, 4294967295;
	mul.wide.u32 	%rd2664, %r7447, %r2704;
	add.s64 	%rd2665, %rd2662, %rd2663;
	add.s64 	%rd2666, %rd2665, %rd2664;
	shr.u64 	%rd2667, %rd2666, 32;
	and.b64  	%rd2668, %rd2638, 4294967295;
	mul.wide.u32 	%rd2669, %r7446, %r2704;
	add.s64 	%rd2670, %rd2667, %rd2668;
	add.s64 	%rd2671, %rd2670, %rd2669;
	shr.u64 	%rd2672, %rd2671, 32;
	and.b64  	%rd2673, %rd2642, 4294967295;
	mul.wide.u32 	%rd2674, %r7445, %r2704;
	add.s64 	%rd2675, %rd2672, %rd2673;
	add.s64 	%rd2676, %rd2675, %rd2674;
	shr.u64 	%rd2677, %rd2676, 32;
	mul.wide.u32 	%rd2678, %r7444, %r2704;
	add.s64 	%rd2679, %rd2677, %rd2643;
	add.s64 	%rd2680, %rd2679, %rd2678;
	shr.u64 	%rd2681, %rd2680, 32;
	ld.global.u32 	%r2705, [%rd2468+24];
	and.b64  	%rd2682, %rd2651, 4294967295;
	mul.wide.u32 	%rd2683, %r7451, %r2705;
	add.s64 	%rd2684, %rd2683, %rd2682;
	shr.u64 	%rd2685, %rd2684, 32;
	and.b64  	%rd2686, %rd2656, 4294967295;
	mul.wide.u32 	%rd2687, %r7450, %r2705;
	add.s64 	%rd2688, %rd2685, %rd2686;
	add.s64 	%rd2689, %rd2688, %rd2687;
	shr.u64 	%rd2690, %rd2689, 32;
	and.b64  	%rd2691, %rd2661, 4294967295;
	mul.wide.u32 	%rd2692, %r7449, %r2705;
	add.s64 	%rd2693, %rd2690, %rd2691;
	add.s64 	%rd2694, %rd2693, %rd2692;
	shr.u64 	%rd2695, %rd2694, 32;
	and.b64  	%rd2696, %rd2666, 4294967295;
	mul.wide.u32 	%rd2697, %r7448, %r2705;
	add.s64 	%rd2698, %rd2695, %rd2696;
	add.s64 	%rd2699, %rd2698, %rd2697;
	shr.u64 	%rd2700, %rd2699, 32;
	and.b64  	%rd2701, %rd2671, 4294967295;
	mul.wide.u32 	%rd2702, %r7447, %r2705;
	add.s64 	%rd2703, %rd2700, %rd2701;
	add.s64 	%rd2704, %rd2703, %rd2702;
	shr.u64 	%rd2705, %rd2704, 32;
	and.b64  	%rd2706, %rd2676, 4294967295;
	mul.wide.u32 	%rd2707, %r7446, %r2705;
	add.s64 	%rd2708, %rd2705, %rd2706;
	add.s64 	%rd2709, %rd2708, %rd2707;
	shr.u64 	%rd2710, %rd2709, 32;
	and.b64  	%rd2711, %rd2680, 4294967295;
	mul.wide.u32 	%rd2712, %r7445, %r2705;
	add.s64 	%rd2713, %rd2710, %rd2711;
	add.s64 	%rd2714, %rd2713, %rd2712;
	shr.u64 	%rd2715, %rd2714, 32;
	mul.wide.u32 	%rd2716, %r7444, %r2705;
	add.s64 	%rd2717, %rd2715, %rd2681;
	add.s64 	%rd2718, %rd2717, %rd2716;
	shr.u64 	%rd2719, %rd2718, 32;
	ld.global.u32 	%r2706, [%rd2468+28];
	and.b64  	%rd2720, %rd2689, 4294967295;
	mul.wide.u32 	%rd2721, %r7451, %r2706;
	add.s64 	%rd2722, %rd2721, %rd2720;
	shr.u64 	%rd2723, %rd2722, 32;
	and.b64  	%rd2724, %rd2694, 4294967295;
	mul.wide.u32 	%rd2725, %r7450, %r2706;
	add.s64 	%rd2726, %rd2723, %rd2724;
	add.s64 	%rd2727, %rd2726, %rd2725;
	shr.u64 	%rd2728, %rd2727, 32;
	and.b64  	%rd2729, %rd2699, 4294967295;
	mul.wide.u32 	%rd2730, %r7449, %r2706;
	add.s64 	%rd2731, %rd2728, %rd2729;
	add.s64 	%rd2732, %rd2731, %rd2730;
	shr.u64 	%rd2733, %rd2732, 32;
	and.b64  	%rd2734, %rd2704, 4294967295;
	mul.wide.u32 	%rd2735, %r7448, %r2706;
	add.s64 	%rd2736, %rd2733, %rd2734;
	add.s64 	%rd2737, %rd2736, %rd2735;
	shr.u64 	%rd2738, %rd2737, 32;
	and.b64  	%rd2739, %rd2709, 4294967295;
	mul.wide.u32 	%rd2740, %r7447, %r2706;
	add.s64 	%rd2741, %rd2738, %rd2739;
	add.s64 	%rd2742, %rd2741, %rd2740;
	shr.u64 	%rd2743, %rd2742, 32;
	and.b64  	%rd2744, %rd2714, 4294967295;
	mul.wide.u32 	%rd2745, %r7446, %r2706;
	add.s64 	%rd2746, %rd2743, %rd2744;
	add.s64 	%rd2747, %rd2746, %rd2745;
	shr.u64 	%rd2748, %rd2747, 32;
	and.b64  	%rd2749, %rd2718, 4294967295;
	mul.wide.u32 	%rd2750, %r7445, %r2706;
	add.s64 	%rd2751, %rd2748, %rd2749;
	add.s64 	%rd2752, %rd2751, %rd2750;
	shr.u64 	%rd2753, %rd2752, 32;
	mul.wide.u32 	%rd2754, %r7444, %r2706;
	add.s64 	%rd2755, %rd2753, %rd2719;
	add.s64 	%rd2756, %rd2755, %rd2754;
	shr.u64 	%rd2757, %rd2756, 32;
	and.b64  	%rd2758, %rd2727, 4294967295;
	mul.lo.s64 	%rd2759, %rd2758, 977;
	cvt.u32.u64 	%r2707, %rd2759;
	shr.u64 	%rd2760, %rd2759, 32;
	and.b64  	%rd2761, %rd2732, 4294967295;
	mad.lo.s64 	%rd2762, %rd2761, 977, %rd2760;
	shr.u64 	%rd2763, %rd2762, 32;
	and.b64  	%rd2764, %rd2737, 4294967295;
	mad.lo.s64 	%rd2765, %rd2764, 977, %rd2763;
	shr.u64 	%rd2766, %rd2765, 32;
	and.b64  	%rd2767, %rd2742, 4294967295;
	mad.lo.s64 	%rd2768, %rd2767, 977, %rd2766;
	shr.u64 	%rd2769, %rd2768, 32;
	and.b64  	%rd2770, %rd2747, 4294967295;
	mad.lo.s64 	%rd2771, %rd2770, 977, %rd2769;
	shr.u64 	%rd2772, %rd2771, 32;
	and.b64  	%rd2773, %rd2752, 4294967295;
	mad.lo.s64 	%rd2774, %rd2773, 977, %rd2772;
	shr.u64 	%rd2775, %rd2774, 32;
	and.b64  	%rd2776, %rd2756, 4294967295;
	mad.lo.s64 	%rd2777, %rd2776, 977, %rd2775;
	shr.u64 	%rd2778, %rd2777, 32;
	add.s32 	%r7475, %r2699, %r2707;
	setp.lt.u32 	%p64, %r7475, %r2699;
	selp.u64 	%rd2779, 1, 0, %p64;
	and.b64  	%rd2780, %rd2494, 4294967295;
	and.b64  	%rd2781, %rd2762, 4294967295;
	add.s64 	%rd2782, %rd2780, %rd2779;
	add.s64 	%rd2783, %rd2782, %rd2781;
	shr.u64 	%rd2784, %rd2783, 32;
	and.b64  	%rd2785, %rd2532, 4294967295;
	and.b64  	%rd2786, %rd2765, 4294967295;
	add.s64 	%rd2787, %rd2784, %rd2785;
	add.s64 	%rd2788, %rd2787, %rd2786;
	shr.u64 	%rd2789, %rd2788, 32;
	and.b64  	%rd2790, %rd2570, 4294967295;
	and.b64  	%rd2791, %rd2768, 4294967295;
	add.s64 	%rd2792, %rd2789, %rd2790;
	add.s64 	%rd2793, %rd2792, %rd2791;
	shr.u64 	%rd2794, %rd2793, 32;
	and.b64  	%rd2795, %rd2608, 4294967295;
	and.b64  	%rd2796, %rd2771, 4294967295;
	add.s64 	%rd2797, %rd2794, %rd2795;
	add.s64 	%rd2798, %rd2797, %rd2796;
	shr.u64 	%rd2799, %rd2798, 32;
	and.b64  	%rd2800, %rd2646, 4294967295;
	and.b64  	%rd2801, %rd2774, 4294967295;
	add.s64 	%rd2802, %rd2799, %rd2800;
	add.s64 	%rd2803, %rd2802, %rd2801;
	shr.u64 	%rd2804, %rd2803, 32;
	and.b64  	%rd2805, %rd2684, 4294967295;
	and.b64  	%rd2806, %rd2777, 4294967295;
	add.s64 	%rd2807, %rd2804, %rd2805;
	add.s64 	%rd2808, %rd2807, %rd2806;
	shr.u64 	%rd2809, %rd2808, 32;
	and.b64  	%rd2810, %rd2783, 4294967295;
	add.s64 	%rd2811, %rd2810, %rd2758;
	cvt.u32.u64 	%r7474, %rd2811;
	shr.u64 	%rd2812, %rd2811, 32;
	and.b64  	%rd2813, %rd2788, 4294967295;
	add.s64 	%rd2814, %rd2812, %rd2813;
	add.s64 	%rd2815, %rd2814, %rd2761;
	cvt.u32.u64 	%r7473, %rd2815;
	shr.u64 	%rd2816, %rd2815, 32;
	and.b64  	%rd2817, %rd2793, 4294967295;
	add.s64 	%rd2818, %rd2816, %rd2817;
	add.s64 	%rd2819, %rd2818, %rd2764;
	cvt.u32.u64 	%r7472, %rd2819;
	shr.u64 	%rd2820, %rd2819, 32;
	and.b64  	%rd2821, %rd2798, 4294967295;
	add.s64 	%rd2822, %rd2820, %rd2821;
	add.s64 	%rd2823, %rd2822, %rd2767;
	cvt.u32.u64 	%r7471, %rd2823;
	shr.u64 	%rd2824, %rd2823, 32;
	and.b64  	%rd2825, %rd2803, 4294967295;
	add.s64 	%rd2826, %rd2824, %rd2825;
	add.s64 	%rd2827, %rd2826, %rd2770;
	cvt.u32.u64 	%r7470, %rd2827;
	shr.u64 	%rd2828, %rd2827, 32;
	and.b64  	%rd2829, %rd2808, 4294967295;
	add.s64 	%rd2830, %rd2828, %rd2829;
	add.s64 	%rd2831, %rd2830, %rd2773;
	cvt.u32.u64 	%r7469, %rd2831;
	shr.u64 	%rd2832, %rd2831, 32;
	cvt.u32.u64 	%r2708, %rd2832;
	cvt.u32.u64 	%r2709, %rd2809;
	cvt.u32.u64 	%r2710, %rd2722;
	add.s32 	%r2711, %r2709, %r2710;
	cvt.u32.u64 	%r2712, %rd2778;
	cvt.u32.u64 	%r2713, %rd2757;
	mov.b64 	%rd2833, 977;
	cvt.u32.u64 	%r2714, %rd2833;
	mad.lo.s32 	%r2715, %r2713, %r2714, %r2712;
	add.s32 	%r2716, %r2711, %r2715;
	add.s32 	%r2717, %r2708, %r2716;
	cvt.u32.u64 	%r2718, %rd2756;
	add.s32 	%r7468, %r2717, %r2718;
	setp.lt.u32 	%p65, %r7721, %r7468;
	@%p65 bra 	$L__BB2_67;
	setp.gt.u32 	%p66, %r7721, %r7468;
	@%p66 bra 	$L__BB2_68;
	ld.const.u32 	%r2719, [const_p+24];
	setp.lt.u32 	%p67, %r2719, %r7469;
	@%p67 bra 	$L__BB2_67;
	ld.const.u32 	%r2720, [const_p+24];
	setp.gt.u32 	%p68, %r2720, %r7469;
	@%p68 bra 	$L__BB2_68;
	ld.const.u32 	%r2721, [const_p+20];
	setp.lt.u32 	%p69, %r2721, %r7470;
	@%p69 bra 	$L__BB2_67;
	ld.const.u32 	%r2722, [const_p+20];
	setp.gt.u32 	%p70, %r2722, %r7470;
	@%p70 bra 	$L__BB2_68;
	ld.const.u32 	%r2723, [const_p+16];
	setp.lt.u32 	%p71, %r2723, %r7471;
	@%p71 bra 	$L__BB2_67;
	ld.const.u32 	%r2724, [const_p+16];
	setp.gt.u32 	%p72, %r2724, %r7471;
	@%p72 bra 	$L__BB2_68;
	ld.const.u32 	%r2725, [const_p+12];
	setp.lt.u32 	%p73, %r2725, %r7472;
	@%p73 bra 	$L__BB2_67;
	ld.const.u32 	%r2726, [const_p+12];
	setp.gt.u32 	%p74, %r2726, %r7472;
	@%p74 bra 	$L__BB2_68;
	ld.const.u32 	%r2727, [const_p+8];
	setp.lt.u32 	%p75, %r2727, %r7473;
	@%p75 bra 	$L__BB2_67;
	ld.const.u32 	%r2728, [const_p+8];
	setp.gt.u32 	%p76, %r2728, %r7473;
	@%p76 bra 	$L__BB2_68;
	ld.const.u32 	%r2729, [const_p+4];
	setp.lt.u32 	%p77, %r2729, %r7474;
	@%p77 bra 	$L__BB2_67;
	ld.const.u32 	%r2730, [const_p+4];
	setp.gt.u32 	%p78, %r2730, %r7474;
	ld.const.u32 	%r2731, [const_p];
	setp.lt.u32 	%p79, %r7475, %r2731;
	or.pred  	%p80, %p78, %p79;
	@%p80 bra 	$L__BB2_68;
$L__BB2_67:
	ld.const.u32 	%r2749, [const_p];
	ld.const.u32 	%r2756, [const_p+28];
	ld.const.u32 	%r2750, [const_p+4];
	ld.const.u32 	%r2753, [const_p+16];
	ld.const.u32 	%r2751, [const_p+8];
	ld.const.u32 	%r2754, [const_p+20];
	ld.const.u32 	%r2752, [const_p+12];
	ld.const.u32 	%r2755, [const_p+24];
	// begin inline asm
	sub.cc.u32 %r7475, %r7475, %r2749; 
	subc.cc.u32 %r7474, %r7474, %r2750; 
	subc.cc.u32 %r7473, %r7473, %r2751; 
	subc.cc.u32 %r7472, %r7472, %r2752; 
	subc.cc.u32 %r7471, %r7471, %r2753; 
	subc.cc.u32 %r7470, %r7470, %r2754; 
	subc.cc.u32 %r7469, %r7469, %r2755; 
	subc.u32    %r7468, %r7468, %r2756; 
	
	// end inline asm
$L__BB2_68:
	mul.wide.u32 	%rd2834, %r7443, 100;
	mov.u64 	%rd2835, const_G_table;
	add.s64 	%rd2836, %rd2835, %rd2834;
	ld.global.u32 	%r2757, [%rd2836+64];
	mul.wide.u32 	%rd2837, %r2757, %r105;
	cvt.u32.u64 	%r2758, %rd2837;
	shr.u64 	%rd2838, %rd2837, 32;
	ld.global.u32 	%r2759, [%rd2836+68];
	mul.wide.u32 	%rd2839, %r2759, %r105;
	add.s64 	%rd2840, %rd2838, %rd2839;
	shr.u64 	%rd2841, %rd2840, 32;
	ld.global.u32 	%r2760, [%rd2836+72];
	mul.wide.u32 	%rd2842, %r2760, %r105;
	add.s64 	%rd2843, %rd2841, %rd2842;
	shr.u64 	%rd2844, %rd2843, 32;
	ld.global.u32 	%r2761, [%rd2836+76];
	mul.wide.u32 	%rd2845, %r2761, %r105;
	add.s64 	%rd2846, %rd2844, %rd2845;
	shr.u64 	%rd2847, %rd2846, 32;
	ld.global.u32 	%r2762, [%rd2836+80];
	mul.wide.u32 	%rd2848, %r2762, %r105;
	add.s64 	%rd2849, %rd2847, %rd2848;
	shr.u64 	%rd2850, %rd2849, 32;
	ld.global.u32 	%r2763, [%rd2836+84];
	mul.wide.u32 	%rd2851, %r2763, %r105;
	add.s64 	%rd2852, %rd2850, %rd2851;
	shr.u64 	%rd2853, %rd2852, 32;
	ld.global.u32 	%r2764, [%rd2836+88];
	mul.wide.u32 	%rd2854, %r2764, %r105;
	add.s64 	%rd2855, %rd2853, %rd2854;
	shr.u64 	%rd2856, %rd2855, 32;
	ld.global.u32 	%r2765, [%rd2836+92];
	mul.wide.u32 	%rd2857, %r2765, %r105;
	add.s64 	%rd2858, %rd2856, %rd2857;
	shr.u64 	%rd2859, %rd2858, 32;
	and.b64  	%rd2860, %rd2840, 4294967295;
	mul.wide.u32 	%rd2861, %r2757, %r104;
	add.s64 	%rd2862, %rd2861, %rd2860;
	shr.u64 	%rd2863, %rd2862, 32;
	and.b64  	%rd2864, %rd2843, 4294967295;
	mul.wide.u32 	%rd2865, %r2759, %r104;
	add.s64 	%rd2866, %rd2863, %rd2864;
	add.s64 	%rd2867, %rd2866, %rd2865;
	shr.u64 	%rd2868, %rd2867, 32;
	and.b64  	%rd2869, %rd2846, 4294967295;
	mul.wide.u32 	%rd2870, %r2760, %r104;
	add.s64 	%rd2871, %rd2868, %rd2869;
	add.s64 	%rd2872, %rd2871, %rd2870;
	shr.u64 	%rd2873, %rd2872, 32;
	and.b64  	%rd2874, %rd2849, 4294967295;
	mul.wide.u32 	%rd2875, %r2761, %r104;
	add.s64 	%rd2876, %rd2873, %rd2874;
	add.s64 	%rd2877, %rd2876, %rd2875;
	shr.u64 	%rd2878, %rd2877, 32;
	and.b64  	%rd2879, %rd2852, 4294967295;
	mul.wide.u32 	%rd2880, %r2762, %r104;
	add.s64 	%rd2881, %rd2878, %rd2879;
	add.s64 	%rd2882, %rd2881, %rd2880;
	shr.u64 	%rd2883, %rd2882, 32;
	and.b64  	%rd2884, %rd2855, 4294967295;
	mul.wide.u32 	%rd2885, %r2763, %r104;
	add.s64 	%rd2886, %rd2883, %rd2884;
	add.s64 	%rd2887, %rd2886, %rd2885;
	shr.u64 	%rd2888, %rd2887, 32;
	and.b64  	%rd2889, %rd2858, 4294967295;
	mul.wide.u32 	%rd2890, %r2764, %r104;
	add.s64 	%rd2891, %rd2888, %rd2889;
	add.s64 	%rd2892, %rd2891, %rd2890;
	shr.u64 	%rd2893, %rd2892, 32;
	mul.wide.u32 	%rd2894, %r2765, %r104;
	add.s64 	%rd2895, %rd2893, %rd2859;
	add.s64 	%rd2896, %rd2895, %rd2894;
	shr.u64 	%rd2897, %rd2896, 32;
	and.b64  	%rd2898, %rd2867, 4294967295;
	mul.wide.u32 	%rd2899, %r2757, %r103;
	add.s64 	%rd2900, %rd2899, %rd2898;
	shr.u64 	%rd2901, %rd2900, 32;
	and.b64  	%rd2902, %rd2872, 4294967295;
	mul.wide.u32 	%rd2903, %r2759, %r103;
	add.s64 	%rd2904, %rd2901, %rd2902;
	add.s64 	%rd2905, %rd2904, %rd2903;
	shr.u64 	%rd2906, %rd2905, 32;
	and.b64  	%rd2907, %rd2877, 4294967295;
	mul.wide.u32 	%rd2908, %r2760, %r103;
	add.s64 	%rd2909, %rd2906, %rd2907;
	add.s64 	%rd2910, %rd2909, %rd2908;
	shr.u64 	%rd2911, %rd2910, 32;
	and.b64  	%rd2912, %rd2882, 4294967295;
	mul.wide.u32 	%rd2913, %r2761, %r103;
	add.s64 	%rd2914, %rd2911, %rd2912;
	add.s64 	%rd2915, %rd2914, %rd2913;
	shr.u64 	%rd2916, %rd2915, 32;
	and.b64  	%rd2917, %rd2887, 4294967295;
	mul.wide.u32 	%rd2918, %r2762, %r103;
	add.s64 	%rd2919, %rd2916, %rd2917;
	add.s64 	%rd2920, %rd2919, %rd2918;
	shr.u64 	%rd2921, %rd2920, 32;
	and.b64  	%rd2922, %rd2892, 4294967295;
	mul.wide.u32 	%rd2923, %r2763, %r103;
	add.s64 	%rd2924, %rd2921, %rd2922;
	add.s64 	%rd2925, %rd2924, %rd2923;
	shr.u64 	%rd2926, %rd2925, 32;
	and.b64  	%rd2927, %rd2896, 4294967295;
	mul.wide.u32 	%rd2928, %r2764, %r103;
	add.s64 	%rd2929, %rd2926, %rd2927;
	add.s64 	%rd2930, %rd2929, %rd2928;
	shr.u64 	%rd2931, %rd2930, 32;
	mul.wide.u32 	%rd2932, %r2765, %r103;
	add.s64 	%rd2933, %rd2931, %rd2897;
	add.s64 	%rd2934, %rd2933, %rd2932;
	shr.u64 	%rd2935, %rd2934, 32;
	and.b64  	%rd2936, %rd2905, 4294967295;
	mul.wide.u32 	%rd2937, %r2757, %r102;
	add.s64 	%rd2938, %rd2937, %rd2936;
	shr.u64 	%rd2939, %rd2938, 32;
	and.b64  	%rd2940, %rd2910, 4294967295;
	mul.wide.u32 	%rd2941, %r2759, %r102;
	add.s64 	%rd2942, %rd2939, %rd2940;
	add.s64 	%rd2943, %rd2942, %rd2941;
	shr.u64 	%rd2944, %rd2943, 32;
	and.b64  	%rd2945, %rd2915, 4294967295;
	mul.wide.u32 	%rd2946, %r2760, %r102;
	add.s64 	%rd2947, %rd2944, %rd2945;
	add.s64 	%rd2948, %rd2947, %rd2946;
	shr.u64 	%rd2949, %rd2948, 32;
	and.b64  	%rd2950, %rd2920, 4294967295;
	mul.wide.u32 	%rd2951, %r2761, %r102;
	add.s64 	%rd2952, %rd2949, %rd2950;
	add.s64 	%rd2953, %rd2952, %rd2951;
	shr.u64 	%rd2954, %rd2953, 32;
	and.b64  	%rd2955, %rd2925, 4294967295;
	mul.wide.u32 	%rd2956, %r2762, %r102;
	add.s64 	%rd2957, %rd2954, %rd2955;
	add.s64 	%rd2958, %rd2957, %rd2956;
	shr.u64 	%rd2959, %rd2958, 32;
	and.b64  	%rd2960, %rd2930, 4294967295;
	mul.wide.u32 	%rd2961, %r2763, %r102;
	add.s64 	%rd2962, %rd2959, %rd2960;
	add.s64 	%rd2963, %rd2962, %rd2961;
	shr.u64 	%rd2964, %rd2963, 32;
	and.b64  	%rd2965, %rd2934, 4294967295;
	mul.wide.u32 	%rd2966, %r2764, %r102;
	add.s64 	%rd2967, %rd2964, %rd2965;
	add.s64 	%rd2968, %rd2967, %rd2966;
	shr.u64 	%rd2969, %rd2968, 32;
	mul.wide.u32 	%rd2970, %r2765, %r102;
	add.s64 	%rd2971, %rd2969, %rd2935;
	add.s64 	%rd2972, %rd2971, %rd2970;
	shr.u64 	%rd2973, %rd2972, 32;
	and.b64  	%rd2974, %rd2943, 4294967295;
	mul.wide.u32 	%rd2975, %r2757, %r101;
	add.s64 	%rd2976, %rd2975, %rd2974;
	shr.u64 	%rd2977, %rd2976, 32;
	and.b64  	%rd2978, %rd2948, 4294967295;
	mul.wide.u32 	%rd2979, %r2759, %r101;
	add.s64 	%rd2980, %rd2977, %rd2978;
	add.s64 	%rd2981, %rd2980, %rd2979;
	shr.u64 	%rd2982, %rd2981, 32;
	and.b64  	%rd2983, %rd2953, 4294967295;
	mul.wide.u32 	%rd2984, %r2760, %r101;
	add.s64 	%rd2985, %rd2982, %rd2983;
	add.s64 	%rd2986, %rd2985, %rd2984;
	shr.u64 	%rd2987, %rd2986, 32;
	and.b64  	%rd2988, %rd2958, 4294967295;
	mul.wide.u32 	%rd2989, %r2761, %r101;
	add.s64 	%rd2990, %rd2987, %rd2988;
	add.s64 	%rd2991, %rd2990, %rd2989;
	shr.u64 	%rd2992, %rd2991, 32;
	and.b64  	%rd2993, %rd2963, 4294967295;
	mul.wide.u32 	%rd2994, %r2762, %r101;
	add.s64 	%rd2995, %rd2992, %rd2993;
	add.s64 	%rd2996, %rd2995, %rd2994;
	shr.u64 	%rd2997, %rd2996, 32;
	and.b64  	%rd2998, %rd2968, 4294967295;
	mul.wide.u32 	%rd2999, %r2763, %r101;
	add.s64 	%rd3000, %rd2997, %rd2998;
	add.s64 	%rd3001, %rd3000, %rd2999;
	shr.u64 	%rd3002, %rd3001, 32;
	and.b64  	%rd3003, %rd2972, 4294967295;
	mul.wide.u32 	%rd3004, %r2764, %r101;
	add.s64 	%rd3005, %rd3002, %rd3003;
	add.s64 	%rd3006, %rd3005, %rd3004;
	shr.u64 	%rd3007, %rd3006, 32;
	mul.wide.u32 	%rd3008, %r2765, %r101;
	add.s64 	%rd3009, %rd3007, %rd2973;
	add.s64 	%rd3010, %rd3009, %rd3008;
	shr.u64 	%rd3011, %rd3010, 32;
	and.b64  	%rd3012, %rd2981, 4294967295;
	mul.wide.u32 	%rd3013, %r2757, %r100;
	add.s64 	%rd3014, %rd3013, %rd3012;
	shr.u64 	%rd3015, %rd3014, 32;
	and.b64  	%rd3016, %rd2986, 4294967295;
	mul.wide.u32 	%rd3017, %r2759, %r100;
	add.s64 	%rd3018, %rd3015, %rd3016;
	add.s64 	%rd3019, %rd3018, %rd3017;
	shr.u64 	%rd3020, %rd3019, 32;
	and.b64  	%rd3021, %rd2991, 4294967295;
	mul.wide.u32 	%rd3022, %r2760, %r100;
	add.s64 	%rd3023, %rd3020, %rd3021;
	add.s64 	%rd3024, %rd3023, %rd3022;
	shr.u64 	%rd3025, %rd3024, 32;
	and.b64  	%rd3026, %rd2996, 4294967295;
	mul.wide.u32 	%rd3027, %r2761, %r100;
	add.s64 	%rd3028, %rd3025, %rd3026;
	add.s64 	%rd3029, %rd3028, %rd3027;
	shr.u64 	%rd3030, %rd3029, 32;
	and.b64  	%rd3031, %rd3001, 4294967295;
	mul.wide.u32 	%rd3032, %r2762, %r100;
	add.s64 	%rd3033, %rd3030, %rd3031;
	add.s64 	%rd3034, %rd3033, %rd3032;
	shr.u64 	%rd3035, %rd3034, 32;
	and.b64  	%rd3036, %rd3006, 4294967295;
	mul.wide.u32 	%rd3037, %r2763, %r100;
	add.s64 	%rd3038, %rd3035, %rd3036;
	add.s64 	%rd3039, %rd3038, %rd3037;
	shr.u64 	%rd3040, %rd3039, 32;
	and.b64  	%rd3041, %rd3010, 4294967295;
	mul.wide.u32 	%rd3042, %r2764, %r100;
	add.s64 	%rd3043, %rd3040, %rd3041;
	add.s64 	%rd3044, %rd3043, %rd3042;
	shr.u64 	%rd3045, %rd3044, 32;
	mul.wide.u32 	%rd3046, %r2765, %r100;
	add.s64 	%rd3047, %rd3045, %rd3011;
	add.s64 	%rd3048, %rd3047, %rd3046;
	shr.u64 	%rd3049, %rd3048, 32;
	and.b64  	%rd3050, %rd3019, 4294967295;
	mul.wide.u32 	%rd3051, %r2757, %r99;
	add.s64 	%rd3052, %rd3051, %rd3050;
	shr.u64 	%rd3053, %rd3052, 32;
	and.b64  	%rd3054, %rd3024, 4294967295;
	mul.wide.u32 	%rd3055, %r2759, %r99;
	add.s64 	%rd3056, %rd3053, %rd3054;
	add.s64 	%rd3057, %rd3056, %rd3055;
	shr.u64 	%rd3058, %rd3057, 32;
	and.b64  	%rd3059, %rd3029, 4294967295;
	mul.wide.u32 	%rd3060, %r2760, %r99;
	add.s64 	%rd3061, %rd3058, %rd3059;
	add.s64 	%rd3062, %rd3061, %rd3060;
	shr.u64 	%rd3063, %rd3062, 32;
	and.b64  	%rd3064, %rd3034, 4294967295;
	mul.wide.u32 	%rd3065, %r2761, %r99;
	add.s64 	%rd3066, %rd3063, %rd3064;
	add.s64 	%rd3067, %rd3066, %rd3065;
	shr.u64 	%rd3068, %rd3067, 32;
	and.b64  	%rd3069, %rd3039, 4294967295;
	mul.wide.u32 	%rd3070, %r2762, %r99;
	add.s64 	%rd3071, %rd3068, %rd3069;
	add.s64 	%rd3072, %rd3071, %rd3070;
	shr.u64 	%rd3073, %rd3072, 32;
	and.b64  	%rd3074, %rd3044, 4294967295;
	mul.wide.u32 	%rd3075, %r2763, %r99;
	add.s64 	%rd3076, %rd3073, %rd3074;
	add.s64 	%rd3077, %rd3076, %rd3075;
	shr.u64 	%rd3078, %rd3077, 32;
	and.b64  	%rd3079, %rd3048, 4294967295;
	mul.wide.u32 	%rd3080, %r2764, %r99;
	add.s64 	%rd3081, %rd3078, %rd3079;
	add.s64 	%rd3082, %rd3081, %rd3080;
	shr.u64 	%rd3083, %rd3082, 32;
	mul.wide.u32 	%rd3084, %r2765, %r99;
	add.s64 	%rd3085, %rd3083, %rd3049;
	add.s64 	%rd3086, %rd3085, %rd3084;
	shr.u64 	%rd3087, %rd3086, 32;
	and.b64  	%rd3088, %rd3057, 4294967295;
	mul.wide.u32 	%rd3089, %r2757, %r98;
	add.s64 	%rd3090, %rd3089, %rd3088;
	shr.u64 	%rd3091, %rd3090, 32;
	and.b64  	%rd3092, %rd3062, 4294967295;
	mul.wide.u32 	%rd3093, %r2759, %r98;
	add.s64 	%rd3094, %rd3091, %rd3092;
	add.s64 	%rd3095, %rd3094, %rd3093;
	shr.u64 	%rd3096, %rd3095, 32;
	and.b64  	%rd3097, %rd3067, 4294967295;
	mul.wide.u32 	%rd3098, %r2760, %r98;
	add.s64 	%rd3099, %rd3096, %rd3097;
	add.s64 	%rd3100, %rd3099, %rd3098;
	shr.u64 	%rd3101, %rd3100, 32;
	and.b64  	%rd3102, %rd3072, 4294967295;
	mul.wide.u32 	%rd3103, %r2761, %r98;
	add.s64 	%rd3104, %rd3101, %rd3102;
	add.s64 	%rd3105, %rd3104, %rd3103;
	shr.u64 	%rd3106, %rd3105, 32;
	and.b64  	%rd3107, %rd3077, 4294967295;
	mul.wide.u32 	%rd3108, %r2762, %r98;
	add.s64 	%rd3109, %rd3106, %rd3107;
	add.s64 	%rd3110, %rd3109, %rd3108;
	shr.u64 	%rd3111, %rd3110, 32;
	and.b64  	%rd3112, %rd3082, 4294967295;
	mul.wide.u32 	%rd3113, %r2763, %r98;
	add.s64 	%rd3114, %rd3111, %rd3112;
	add.s64 	%rd3115, %rd3114, %rd3113;
	shr.u64 	%rd3116, %rd3115, 32;
	and.b64  	%rd3117, %rd3086, 4294967295;
	mul.wide.u32 	%rd3118, %r2764, %r98;
	add.s64 	%rd3119, %rd3116, %rd3117;
	add.s64 	%rd3120, %rd3119, %rd3118;
	shr.u64 	%rd3121, %rd3120, 32;
	mul.wide.u32 	%rd3122, %r2765, %r98;
	add.s64 	%rd3123, %rd3121, %rd3087;
	add.s64 	%rd3124, %rd3123, %rd3122;
	shr.u64 	%rd3125, %rd3124, 32;
	and.b64  	%rd3126, %rd3095, 4294967295;
	mul.lo.s64 	%rd3127, %rd3126, 977;
	cvt.u32.u64 	%r2766, %rd3127;
	shr.u64 	%rd3128, %rd3127, 32;
	and.b64  	%rd3129, %rd3100, 4294967295;
	mad.lo.s64 	%rd3130, %rd3129, 977, %rd3128;
	shr.u64 	%rd3131, %rd3130, 32;
	and.b64  	%rd3132, %rd3105, 4294967295;
	mad.lo.s64 	%rd3133, %rd3132, 977, %rd3131;
	shr.u64 	%rd3134, %rd3133, 32;
	and.b64  	%rd3135, %rd3110, 4294967295;
	mad.lo.s64 	%rd3136, %rd3135, 977, %rd3134;
	shr.u64 	%rd3137, %rd3136, 32;
	and.b64  	%rd3138, %rd3115, 4294967295;
	mad.lo.s64 	%rd3139, %rd3138, 977, %rd3137;
	shr.u64 	%rd3140, %rd3139, 32;
	and.b64  	%rd3141, %rd3120, 4294967295;
	mad.lo.s64 	%rd3142, %rd3141, 977, %rd3140;
	shr.u64 	%rd3143, %rd3142, 32;
	and.b64  	%rd3144, %rd3124, 4294967295;
	mad.lo.s64 	%rd3145, %rd3144, 977, %rd3143;
	shr.u64 	%rd3146, %rd3145, 32;
	add.s32 	%r7483, %r2758, %r2766;
	setp.lt.u32 	%p81, %r7483, %r2758;
	selp.u64 	%rd3147, 1, 0, %p81;
	and.b64  	%rd3148, %rd2862, 4294967295;
	and.b64  	%rd3149, %rd3130, 4294967295;
	add.s64 	%rd3150, %rd3148, %rd3147;
	add.s64 	%rd3151, %rd3150, %rd3149;
	shr.u64 	%rd3152, %rd3151, 32;
	and.b64  	%rd3153, %rd2900, 4294967295;
	and.b64  	%rd3154, %rd3133, 4294967295;
	add.s64 	%rd3155, %rd3152, %rd3153;
	add.s64 	%rd3156, %rd3155, %rd3154;
	shr.u64 	%rd3157, %rd3156, 32;
	and.b64  	%rd3158, %rd2938, 4294967295;
	and.b64  	%rd3159, %rd3136, 4294967295;
	add.s64 	%rd3160, %rd3157, %rd3158;
	add.s64 	%rd3161, %rd3160, %rd3159;
	shr.u64 	%rd3162, %rd3161, 32;
	and.b64  	%rd3163, %rd2976, 4294967295;
	and.b64  	%rd3164, %rd3139, 4294967295;
	add.s64 	%rd3165, %rd3162, %rd3163;
	add.s64 	%rd3166, %rd3165, %rd3164;
	shr.u64 	%rd3167, %rd3166, 32;
	and.b64  	%rd3168, %rd3014, 4294967295;
	and.b64  	%rd3169, %rd3142, 4294967295;
	add.s64 	%rd3170, %rd3167, %rd3168;
	add.s64 	%rd3171, %rd3170, %rd3169;
	shr.u64 	%rd3172, %rd3171, 32;
	and.b64  	%rd3173, %rd3052, 4294967295;
	and.b64  	%rd3174, %rd3145, 4294967295;
	add.s64 	%rd3175, %rd3172, %rd3173;
	add.s64 	%rd3176, %rd3175, %rd3174;
	shr.u64 	%rd3177, %rd3176, 32;
	and.b64  	%rd3178, %rd3151, 4294967295;
	add.s64 	%rd3179, %rd3178, %rd3126;
	cvt.u32.u64 	%r7482, %rd3179;
	shr.u64 	%rd3180, %rd3179, 32;
	and.b64  	%rd3181, %rd3156, 4294967295;
	add.s64 	%rd3182, %rd3180, %rd3181;
	add.s64 	%rd3183, %rd3182, %rd3129;
	cvt.u32.u64 	%r7481, %rd3183;
	shr.u64 	%rd3184, %rd3183, 32;
	and.b64  	%rd3185, %rd3161, 4294967295;
	add.s64 	%rd3186, %rd3184, %rd3185;
	add.s64 	%rd3187, %rd3186, %rd3132;
	cvt.u32.u64 	%r7480, %rd3187;
	shr.u64 	%rd3188, %rd3187, 32;
	and.b64  	%rd3189, %rd3166, 4294967295;
	add.s64 	%rd3190, %rd3188, %rd3189;
	add.s64 	%rd3191, %rd3190, %rd3135;
	cvt.u32.u64 	%r7479, %rd3191;
	shr.u64 	%rd3192, %rd3191, 32;
	and.b64  	%rd3193, %rd3171, 4294967295;
	add.s64 	%rd3194, %rd3192, %rd3193;
	add.s64 	%rd3195, %rd3194, %rd3138;
	cvt.u32.u64 	%r7478, %rd3195;
	shr.u64 	%rd3196, %rd3195, 32;
	and.b64  	%rd3197, %rd3176, 4294967295;
	add.s64 	%rd3198, %rd3196, %rd3197;
	add.s64 	%rd3199, %rd3198, %rd3141;
	cvt.u32.u64 	%r7477, %rd3199;
	shr.u64 	%rd3200, %rd3199, 32;
	cvt.u32.u64 	%r2767, %rd3200;
	cvt.u32.u64 	%r2768, %rd3177;
	cvt.u32.u64 	%r2769, %rd3090;
	add.s32 	%r2770, %r2768, %r2769;
	cvt.u32.u64 	%r2771, %rd3146;
	cvt.u32.u64 	%r2772, %rd3125;
	mov.b64 	%rd3201, 977;
	cvt.u32.u64 	%r2773, %rd3201;
	mad.lo.s32 	%r2774, %r2772, %r2773, %r2771;
	add.s32 	%r2775, %r2770, %r2774;
	add.s32 	%r2776, %r2767, %r2775;
	cvt.u32.u64 	%r2777, %rd3124;
	add.s32 	%r7476, %r2776, %r2777;
	setp.lt.u32 	%p82, %r7721, %r7476;
	@%p82 bra 	$L__BB2_82;
	setp.gt.u32 	%p83, %r7721, %r7476;
	@%p83 bra 	$L__BB2_83;
	ld.const.u32 	%r2778, [const_p+24];
	setp.lt.u32 	%p84, %r2778, %r7477;
	@%p84 bra 	$L__BB2_82;
	ld.const.u32 	%r2779, [const_p+24];
	setp.gt.u32 	%p85, %r2779, %r7477;
	@%p85 bra 	$L__BB2_83;
	ld.const.u32 	%r2780, [const_p+20];
	setp.lt.u32 	%p86, %r2780, %r7478;
	@%p86 bra 	$L__BB2_82;
	ld.const.u32 	%r2781, [const_p+20];
	setp.gt.u32 	%p87, %r2781, %r7478;
	@%p87 bra 	$L__BB2_83;
	ld.const.u32 	%r2782, [const_p+16];
	setp.lt.u32 	%p88, %r2782, %r7479;
	@%p88 bra 	$L__BB2_82;
	ld.const.u32 	%r2783, [const_p+16];
	setp.gt.u32 	%p89, %r2783, %r7479;
	@%p89 bra 	$L__BB2_83;
	ld.const.u32 	%r2784, [const_p+12];
	setp.lt.u32 	%p90, %r2784, %r7480;
	@%p90 bra 	$L__BB2_82;
	ld.const.u32 	%r2785, [const_p+12];
	setp.gt.u32 	%p91, %r2785, %r7480;
	@%p91 bra 	$L__BB2_83;
	ld.const.u32 	%r2786, [const_p+8];
	setp.lt.u32 	%p92, %r2786, %r7481;
	@%p92 bra 	$L__BB2_82;
	ld.const.u32 	%r2787, [const_p+8];
	setp.gt.u32 	%p93, %r2787, %r7481;
	@%p93 bra 	$L__BB2_83;
	ld.const.u32 	%r2788, [const_p+4];
	setp.lt.u32 	%p94, %r2788, %r7482;
	@%p94 bra 	$L__BB2_82;
	ld.const.u32 	%r2789, [const_p+4];
	setp.gt.u32 	%p95, %r2789, %r7482;
	ld.const.u32 	%r2790, [const_p];
	setp.lt.u32 	%p96, %r7483, %r2790;
	or.pred  	%p97, %p95, %p96;
	@%p97 bra 	$L__BB2_83;
$L__BB2_82:
	ld.const.u32 	%r2808, [const_p];
	ld.const.u32 	%r2815, [const_p+28];
	ld.const.u32 	%r2809, [const_p+4];
	ld.const.u32 	%r2812, [const_p+16];
	ld.const.u32 	%r2810, [const_p+8];
	ld.const.u32 	%r2813, [const_p+20];
	ld.const.u32 	%r2811, [const_p+12];
	ld.const.u32 	%r2814, [const_p+24];
	// begin inline asm
	sub.cc.u32 %r7483, %r7483, %r2808; 
	subc.cc.u32 %r7482, %r7482, %r2809; 
	subc.cc.u32 %r7481, %r7481, %r2810; 
	subc.cc.u32 %r7480, %r7480, %r2811; 
	subc.cc.u32 %r7479, %r7479, %r2812; 
	subc.cc.u32 %r7478, %r7478, %r2813; 
	subc.cc.u32 %r7477, %r7477, %r2814; 
	subc.u32    %r7476, %r7476, %r2815; 
	
	// end inline asm
$L__BB2_83:
	mul.wide.u32 	%rd3202, %r7459, %r7483;
	cvt.u32.u64 	%r2816, %rd3202;
	shr.u64 	%rd3203, %rd3202, 32;
	mul.wide.u32 	%rd3204, %r7458, %r7483;
	add.s64 	%rd3205, %rd3203, %rd3204;
	shr.u64 	%rd3206, %rd3205, 32;
	mul.wide.u32 	%rd3207, %r7457, %r7483;
	add.s64 	%rd3208, %rd3206, %rd3207;
	shr.u64 	%rd3209, %rd3208, 32;
	mul.wide.u32 	%rd3210, %r7456, %r7483;
	add.s64 	%rd3211, %rd3209, %rd3210;
	shr.u64 	%rd3212, %rd3211, 32;
	mul.wide.u32 	%rd3213, %r7455, %r7483;
	add.s64 	%rd3214, %rd3212, %rd3213;
	shr.u64 	%rd3215, %rd3214, 32;
	mul.wide.u32 	%rd3216, %r7454, %r7483;
	add.s64 	%rd3217, %rd3215, %rd3216;
	shr.u64 	%rd3218, %rd3217, 32;
	mul.wide.u32 	%rd3219, %r7453, %r7483;
	add.s64 	%rd3220, %rd3218, %rd3219;
	shr.u64 	%rd3221, %rd3220, 32;
	mul.wide.u32 	%rd3222, %r7452, %r7483;
	add.s64 	%rd3223, %rd3221, %rd3222;
	shr.u64 	%rd3224, %rd3223, 32;
	and.b64  	%rd3225, %rd3205, 4294967295;
	mul.wide.u32 	%rd3226, %r7459, %r7482;
	add.s64 	%rd3227, %rd3226, %rd3225;
	shr.u64 	%rd3228, %rd3227, 32;
	and.b64  	%rd3229, %rd3208, 4294967295;
	mul.wide.u32 	%rd3230, %r7458, %r7482;
	add.s64 	%rd3231, %rd3228, %rd3229;
	add.s64 	%rd3232, %rd3231, %rd3230;
	shr.u64 	%rd3233, %rd3232, 32;
	and.b64  	%rd3234, %rd3211, 4294967295;
	mul.wide.u32 	%rd3235, %r7457, %r7482;
	add.s64 	%rd3236, %rd3233, %rd3234;
	add.s64 	%rd3237, %rd3236, %rd3235;
	shr.u64 	%rd3238, %rd3237, 32;
	and.b64  	%rd3239, %rd3214, 4294967295;
	mul.wide.u32 	%rd3240, %r7456, %r7482;
	add.s64 	%rd3241, %rd3238, %rd3239;
	add.s64 	%rd3242, %rd3241, %rd3240;
	shr.u64 	%rd3243, %rd3242, 32;
	and.b64  	%rd3244, %rd3217, 4294967295;
	mul.wide.u32 	%rd3245, %r7455, %r7482;
	add.s64 	%rd3246, %rd3243, %rd3244;
	add.s64 	%rd3247, %rd3246, %rd3245;
	shr.u64 	%rd3248, %rd3247, 32;
	and.b64  	%rd3249, %rd3220, 4294967295;
	mul.wide.u32 	%rd3250, %r7454, %r7482;
	add.s64 	%rd3251, %rd3248, %rd3249;
	add.s64 	%rd3252, %rd3251, %rd3250;
	shr.u64 	%rd3253, %rd3252, 32;
	and.b64  	%rd3254, %rd3223, 4294967295;
	mul.wide.u32 	%rd3255, %r7453, %r7482;
	add.s64 	%rd3256, %rd3253, %rd3254;
	add.s64 	%rd3257, %rd3256, %rd3255;
	shr.u64 	%rd3258, %rd3257, 32;
	mul.wide.u32 	%rd3259, %r7452, %r7482;
	add.s64 	%rd3260, %rd3258, %rd3224;
	add.s64 	%rd3261, %rd3260, %rd3259;
	shr.u64 	%rd3262, %rd3261, 32;
	and.b64  	%rd3263, %rd3232, 4294967295;
	mul.wide.u32 	%rd3264, %r7459, %r7481;
	add.s64 	%rd3265, %rd3264, %rd3263;
	shr.u64 	%rd3266, %rd3265, 32;
	and.b64  	%rd3267, %rd3237, 4294967295;
	mul.wide.u32 	%rd3268, %r7458, %r7481;
	add.s64 	%rd3269, %rd3266, %rd3267;
	add.s64 	%rd3270, %rd3269, %rd3268;
	shr.u64 	%rd3271, %rd3270, 32;
	and.b64  	%rd3272, %rd3242, 4294967295;
	mul.wide.u32 	%rd3273, %r7457, %r7481;
	add.s64 	%rd3274, %rd3271, %rd3272;
	add.s64 	%rd3275, %rd3274, %rd3273;
	shr.u64 	%rd3276, %rd3275, 32;
	and.b64  	%rd3277, %rd3247, 4294967295;
	mul.wide.u32 	%rd3278, %r7456, %r7481;
	add.s64 	%rd3279, %rd3276, %rd3277;
	add.s64 	%rd3280, %rd3279, %rd3278;
	shr.u64 	%rd3281, %rd3280, 32;
	and.b64  	%rd3282, %rd3252, 4294967295;
	mul.wide.u32 	%rd3283, %r7455, %r7481;
	add.s64 	%rd3284, %rd3281, %rd3282;
	add.s64 	%rd3285, %rd3284, %rd3283;
	shr.u64 	%rd3286, %rd3285, 32;
	and.b64  	%rd3287, %rd3257, 4294967295;
	mul.wide.u32 	%rd3288, %r7454, %r7481;
	add.s64 	%rd3289, %rd3286, %rd3287;
	add.s64 	%rd3290, %rd3289, %rd3288;
	shr.u64 	%rd3291, %rd3290, 32;
	and.b64  	%rd3292, %rd3261, 4294967295;
	mul.wide.u32 	%rd3293, %r7453, %r7481;
	add.s64 	%rd3294, %rd3291, %rd3292;
	add.s64 	%rd3295, %rd3294, %rd3293;
	shr.u64 	%rd3296, %rd3295, 32;
	mul.wide.u32 	%rd3297, %r7452, %r7481;
	add.s64 	%rd3298, %rd3296, %rd3262;
	add.s64 	%rd3299, %rd3298, %rd3297;
	shr.u64 	%rd3300, %rd3299, 32;
	and.b64  	%rd3301, %rd3270, 4294967295;
	mul.wide.u32 	%rd3302, %r7459, %r7480;
	add.s64 	%rd3303, %rd3302, %rd3301;
	shr.u64 	%rd3304, %rd3303, 32;
	and.b64  	%rd3305, %rd3275, 4294967295;
	mul.wide.u32 	%rd3306, %r7458, %r7480;
	add.s64 	%rd3307, %rd3304, %rd3305;
	add.s64 	%rd3308, %rd3307, %rd3306;
	shr.u64 	%rd3309, %rd3308, 32;
	and.b64  	%rd3310, %rd3280, 4294967295;
	mul.wide.u32 	%rd3311, %r7457, %r7480;
	add.s64 	%rd3312, %rd3309, %rd3310;
	add.s64 	%rd3313, %rd3312, %rd3311;
	shr.u64 	%rd3314, %rd3313, 32;
	and.b64  	%rd3315, %rd3285, 4294967295;
	mul.wide.u32 	%rd3316, %r7456, %r7480;
	add.s64 	%rd3317, %rd3314, %rd3315;
	add.s64 	%rd3318, %rd3317, %rd3316;
	shr.u64 	%rd3319, %rd3318, 32;
	and.b64  	%rd3320, %rd3290, 4294967295;
	mul.wide.u32 	%rd3321, %r7455, %r7480;
	add.s64 	%rd3322, %rd3319, %rd3320;
	add.s64 	%rd3323, %rd3322, %rd3321;
	shr.u64 	%rd3324, %rd3323, 32;
	and.b64  	%rd3325, %rd3295, 4294967295;
	mul.wide.u32 	%rd3326, %r7454, %r7480;
	add.s64 	%rd3327, %rd3324, %rd3325;
	add.s64 	%rd3328, %rd3327, %rd3326;
	shr.u64 	%rd3329, %rd3328, 32;
	and.b64  	%rd3330, %rd3299, 4294967295;
	mul.wide.u32 	%rd3331, %r7453, %r7480;
	add.s64 	%rd3332, %rd3329, %rd3330;
	add.s64 	%rd3333, %rd3332, %rd3331;
	shr.u64 	%rd3334, %rd3333, 32;
	mul.wide.u32 	%rd3335, %r7452, %r7480;
	add.s64 	%rd3336, %rd3334, %rd3300;
	add.s64 	%rd3337, %rd3336, %rd3335;
	shr.u64 	%rd3338, %rd3337, 32;
	and.b64  	%rd3339, %rd3308, 4294967295;
	mul.wide.u32 	%rd3340, %r7459, %r7479;
	add.s64 	%rd3341, %rd3340, %rd3339;
	shr.u64 	%rd3342, %rd3341, 32;
	and.b64  	%rd3343, %rd3313, 4294967295;
	mul.wide.u32 	%rd3344, %r7458, %r7479;
	add.s64 	%rd3345, %rd3342, %rd3343;
	add.s64 	%rd3346, %rd3345, %rd3344;
	shr.u64 	%rd3347, %rd3346, 32;
	and.b64  	%rd3348, %rd3318, 4294967295;
	mul.wide.u32 	%rd3349, %r7457, %r7479;
	add.s64 	%rd3350, %rd3347, %rd3348;
	add.s64 	%rd3351, %rd3350, %rd3349;
	shr.u64 	%rd3352, %rd3351, 32;
	and.b64  	%rd3353, %rd3323, 4294967295;
	mul.wide.u32 	%rd3354, %r7456, %r7479;
	add.s64 	%rd3355, %rd3352, %rd3353;
	add.s64 	%rd3356, %rd3355, %rd3354;
	shr.u64 	%rd3357, %rd3356, 32;
	and.b64  	%rd3358, %rd3328, 4294967295;
	mul.wide.u32 	%rd3359, %r7455, %r7479;
	add.s64 	%rd3360, %rd3357, %rd3358;
	add.s64 	%rd3361, %rd3360, %rd3359;
	shr.u64 	%rd3362, %rd3361, 32;
	and.b64  	%rd3363, %rd3333, 4294967295;
	mul.wide.u32 	%rd3364, %r7454, %r7479;
	add.s64 	%rd3365, %rd3362, %rd3363;
	add.s64 	%rd3366, %rd3365, %rd3364;
	shr.u64 	%rd3367, %rd3366, 32;
	and.b64  	%rd3368, %rd3337, 4294967295;
	mul.wide.u32 	%rd3369, %r7453, %r7479;
	add.s64 	%rd3370, %rd3367, %rd3368;
	add.s64 	%rd3371, %rd3370, %rd3369;
	shr.u64 	%rd3372, %rd3371, 32;
	mul.wide.u32 	%rd3373, %r7452, %r7479;
	add.s64 	%rd3374, %rd3372, %rd3338;
	add.s64 	%rd3375, %rd3374, %rd3373;
	shr.u64 	%rd3376, %rd3375, 32;
	and.b64  	%rd3377, %rd3346, 4294967295;
	mul.wide.u32 	%rd3378, %r7459, %r7478;
	add.s64 	%rd3379, %rd3378, %rd3377;
	shr.u64 	%rd3380, %rd3379, 32;
	and.b64  	%rd3381, %rd3351, 4294967295;
	mul.wide.u32 	%rd3382, %r7458, %r7478;
	add.s64 	%rd3383, %rd3380, %rd3381;
	add.s64 	%rd3384, %rd3383, %rd3382;
	shr.u64 	%rd3385, %rd3384, 32;
	and.b64  	%rd3386, %rd3356, 4294967295;
	mul.wide.u32 	%rd3387, %r7457, %r7478;
	add.s64 	%rd3388, %rd3385, %rd3386;
	add.s64 	%rd3389, %rd3388, %rd3387;
	shr.u64 	%rd3390, %rd3389, 32;
	and.b64  	%rd3391, %rd3361, 4294967295;
	mul.wide.u32 	%rd3392, %r7456, %r7478;
	add.s64 	%rd3393, %rd3390, %rd3391;
	add.s64 	%rd3394, %rd3393, %rd3392;
	shr.u64 	%rd3395, %rd3394, 32;
	and.b64  	%rd3396, %rd3366, 4294967295;
	mul.wide.u32 	%rd3397, %r7455, %r7478;
	add.s64 	%rd3398, %rd3395, %rd3396;
	add.s64 	%rd3399, %rd3398, %rd3397;
	shr.u64 	%rd3400, %rd3399, 32;
	and.b64  	%rd3401, %rd3371, 4294967295;
	mul.wide.u32 	%rd3402, %r7454, %r7478;
	add.s64 	%rd3403, %rd3400, %rd3401;
	add.s64 	%rd3404, %rd3403, %rd3402;
	shr.u64 	%rd3405, %rd3404, 32;
	and.b64  	%rd3406, %rd3375, 4294967295;
	mul.wide.u32 	%rd3407, %r7453, %r7478;
	add.s64 	%rd3408, %rd3405, %rd3406;
	add.s64 	%rd3409, %rd3408, %rd3407;
	shr.u64 	%rd3410, %rd3409, 32;
	mul.wide.u32 	%rd3411, %r7452, %r7478;
	add.s64 	%rd3412, %rd3410, %rd3376;
	add.s64 	%rd3413, %rd3412, %rd3411;
	shr.u64 	%rd3414, %rd3413, 32;
	and.b64  	%rd3415, %rd3384, 4294967295;
	mul.wide.u32 	%rd3416, %r7459, %r7477;
	add.s64 	%rd3417, %rd3416, %rd3415;
	shr.u64 	%rd3418, %rd3417, 32;
	and.b64  	%rd3419, %rd3389, 4294967295;
	mul.wide.u32 	%rd3420, %r7458, %r7477;
	add.s64 	%rd3421, %rd3418, %rd3419;
	add.s64 	%rd3422, %rd3421, %rd3420;
	shr.u64 	%rd3423, %rd3422, 32;
	and.b64  	%rd3424, %rd3394, 4294967295;
	mul.wide.u32 	%rd3425, %r7457, %r7477;
	add.s64 	%rd3426, %rd3423, %rd3424;
	add.s64 	%rd3427, %rd3426, %rd3425;
	shr.u64 	%rd3428, %rd3427, 32;
	and.b64  	%rd3429, %rd3399, 4294967295;
	mul.wide.u32 	%rd3430, %r7456, %r7477;
	add.s64 	%rd3431, %rd3428, %rd3429;
	add.s64 	%rd3432, %rd3431, %rd3430;
	shr.u64 	%rd3433, %rd3432, 32;
	and.b64  	%rd3434, %rd3404, 4294967295;
	mul.wide.u32 	%rd3435, %r7455, %r7477;
	add.s64 	%rd3436, %rd3433, %rd3434;
	add.s64 	%rd3437, %rd3436, %rd3435;
	shr.u64 	%rd3438, %rd3437, 32;
	and.b64  	%rd3439, %rd3409, 4294967295;
	mul.wide.u32 	%rd3440, %r7454, %r7477;
	add.s64 	%rd3441, %rd3438, %rd3439;
	add.s64 	%rd3442, %rd3441, %rd3440;
	shr.u64 	%rd3443, %rd3442, 32;
	and.b64  	%rd3444, %rd3413, 4294967295;
	mul.wide.u32 	%rd3445, %r7453, %r7477;
	add.s64 	%rd3446, %rd3443, %rd3444;
	add.s64 	%rd3447, %rd3446, %rd3445;
	shr.u64 	%rd3448, %rd3447, 32;
	mul.wide.u32 	%rd3449, %r7452, %r7477;
	add.s64 	%rd3450, %rd3448, %rd3414;
	add.s64 	%rd3451, %rd3450, %rd3449;
	shr.u64 	%rd3452, %rd3451, 32;
	and.b64  	%rd3453, %rd3422, 4294967295;
	mul.wide.u32 	%rd3454, %r7459, %r7476;
	add.s64 	%rd3455, %rd3454, %rd3453;
	shr.u64 	%rd3456, %rd3455, 32;
	and.b64  	%rd3457, %rd3427, 4294967295;
	mul.wide.u32 	%rd3458, %r7458, %r7476;
	add.s64 	%rd3459, %rd3456, %rd3457;
	add.s64 	%rd3460, %rd3459, %rd3458;
	shr.u64 	%rd3461, %rd3460, 32;
	and.b64  	%rd3462, %rd3432, 4294967295;
	mul.wide.u32 	%rd3463, %r7457, %r7476;
	add.s64 	%rd3464, %rd3461, %rd3462;
	add.s64 	%rd3465, %rd3464, %rd3463;
	shr.u64 	%rd3466, %rd3465, 32;
	and.b64  	%rd3467, %rd3437, 4294967295;
	mul.wide.u32 	%rd3468, %r7456, %r7476;
	add.s64 	%rd3469, %rd3466, %rd3467;
	add.s64 	%rd3470, %rd3469, %rd3468;
	shr.u64 	%rd3471, %rd3470, 32;
	and.b64  	%rd3472, %rd3442, 4294967295;
	mul.wide.u32 	%rd3473, %r7455, %r7476;
	add.s64 	%rd3474, %rd3471, %rd3472;
	add.s64 	%rd3475, %rd3474, %rd3473;
	shr.u64 	%rd3476, %rd3475, 32;
	and.b64  	%rd3477, %rd3447, 4294967295;
	mul.wide.u32 	%rd3478, %r7454, %r7476;
	add.s64 	%rd3479, %rd3476, %rd3477;
	add.s64 	%rd3480, %rd3479, %rd3478;
	shr.u64 	%rd3481, %rd3480, 32;
	and.b64  	%rd3482, %rd3451, 4294967295;
	mul.wide.u32 	%rd3483, %r7453, %r7476;
	add.s64 	%rd3484, %rd3481, %rd3482;
	add.s64 	%rd3485, %rd3484, %rd3483;
	shr.u64 	%rd3486, %rd3485, 32;
	mul.wide.u32 	%rd3487, %r7452, %r7476;
	add.s64 	%rd3488, %rd3486, %rd3452;
	add.s64 	%rd3489, %rd3488, %rd3487;
	shr.u64 	%rd3490, %rd3489, 32;
	and.b64  	%rd3491, %rd3460, 4294967295;
	mul.lo.s64 	%rd3492, %rd3491, 977;
	cvt.u32.u64 	%r2817, %rd3492;
	shr.u64 	%rd3493, %rd3492, 32;
	and.b64  	%rd3494, %rd3465, 4294967295;
	mad.lo.s64 	%rd3495, %rd3494, 977, %rd3493;
	shr.u64 	%rd3496, %rd3495, 32;
	and.b64  	%rd3497, %rd3470, 4294967295;
	mad.lo.s64 	%rd3498, %rd3497, 977, %rd3496;
	shr.u64 	%rd3499, %rd3498, 32;
	and.b64  	%rd3500, %rd3475, 4294967295;
	mad.lo.s64 	%rd3501, %rd3500, 977, %rd3499;
	shr.u64 	%rd3502, %rd3501, 32;
	and.b64  	%rd3503, %rd3480, 4294967295;
	mad.lo.s64 	%rd3504, %rd3503, 977, %rd3502;
	shr.u64 	%rd3505, %rd3504, 32;
	and.b64  	%rd3506, %rd3485, 4294967295;
	mad.lo.s64 	%rd3507, %rd3506, 977, %rd3505;
	shr.u64 	%rd3508, %rd3507, 32;
	and.b64  	%rd3509, %rd3489, 4294967295;
	mad.lo.s64 	%rd3510, %rd3509, 977, %rd3508;
	shr.u64 	%rd3511, %rd3510, 32;
	add.s32 	%r7491, %r2816, %r2817;
	setp.lt.u32 	%p98, %r7491, %r2816;
	selp.u64 	%rd3512, 1, 0, %p98;
	and.b64  	%rd3513, %rd3227, 4294967295;
	and.b64  	%rd3514, %rd3495, 4294967295;
	add.s64 	%rd3515, %rd3513, %rd3512;
	add.s64 	%rd3516, %rd3515, %rd3514;
	shr.u64 	%rd3517, %rd3516, 32;
	and.b64  	%rd3518, %rd3265, 4294967295;
	and.b64  	%rd3519, %rd3498, 4294967295;
	add.s64 	%rd3520, %rd3517, %rd3518;
	add.s64 	%rd3521, %rd3520, %rd3519;
	shr.u64 	%rd3522, %rd3521, 32;
	and.b64  	%rd3523, %rd3303, 4294967295;
	and.b64  	%rd3524, %rd3501, 4294967295;
	add.s64 	%rd3525, %rd3522, %rd3523;
	add.s64 	%rd3526, %rd3525, %rd3524;
	shr.u64 	%rd3527, %rd3526, 32;
	and.b64  	%rd3528, %rd3341, 4294967295;
	and.b64  	%rd3529, %rd3504, 4294967295;
	add.s64 	%rd3530, %rd3527, %rd3528;
	add.s64 	%rd3531, %rd3530, %rd3529;
	shr.u64 	%rd3532, %rd3531, 32;
	and.b64  	%rd3533, %rd3379, 4294967295;
	and.b64  	%rd3534, %rd3507, 4294967295;
	add.s64 	%rd3535, %rd3532, %rd3533;
	add.s64 	%rd3536, %rd3535, %rd3534;
	shr.u64 	%rd3537, %rd3536, 32;
	and.b64  	%rd3538, %rd3417, 4294967295;
	and.b64  	%rd3539, %rd3510, 4294967295;
	add.s64 	%rd3540, %rd3537, %rd3538;
	add.s64 	%rd3541, %rd3540, %rd3539;
	shr.u64 	%rd3542, %rd3541, 32;
	and.b64  	%rd3543, %rd3516, 4294967295;
	add.s64 	%rd3544, %rd3543, %rd3491;
	cvt.u32.u64 	%r7490, %rd3544;
	shr.u64 	%rd3545, %rd3544, 32;
	and.b64  	%rd3546, %rd3521, 4294967295;
	add.s64 	%rd3547, %rd3545, %rd3546;
	add.s64 	%rd3548, %rd3547, %rd3494;
	cvt.u32.u64 	%r7489, %rd3548;
	shr.u64 	%rd3549, %rd3548, 32;
	and.b64  	%rd3550, %rd3526, 4294967295;
	add.s64 	%rd3551, %rd3549, %rd3550;
	add.s64 	%rd3552, %rd3551, %rd3497;
	cvt.u32.u64 	%r7488, %rd3552;
	shr.u64 	%rd3553, %rd3552, 32;
	and.b64  	%rd3554, %rd3531, 4294967295;
	add.s64 	%rd3555, %rd3553, %rd3554;
	add.s64 	%rd3556, %rd3555, %rd3500;
	cvt.u32.u64 	%r7487, %rd3556;
	shr.u64 	%rd3557, %rd3556, 32;
	and.b64  	%rd3558, %rd3536, 4294967295;
	add.s64 	%rd3559, %rd3557, %rd3558;
	add.s64 	%rd3560, %rd3559, %rd3503;
	cvt.u32.u64 	%r7486, %rd3560;
	shr.u64 	%rd3561, %rd3560, 32;
	and.b64  	%rd3562, %rd3541, 4294967295;
	add.s64 	%rd3563, %rd3561, %rd3562;
	add.s64 	%rd3564, %rd3563, %rd3506;
	cvt.u32.u64 	%r7485, %rd3564;
	shr.u64 	%rd3565, %rd3564, 32;
	cvt.u32.u64 	%r2818, %rd3565;
	cvt.u32.u64 	%r2819, %rd3542;
	cvt.u32.u64 	%r2820, %rd3455;
	add.s32 	%r2821, %r2819, %r2820;
	cvt.u32.u64 	%r2822, %rd3511;
	cvt.u32.u64 	%r2823, %rd3490;
	mov.b64 	%rd3566, 977;
	cvt.u32.u64 	%r2824, %rd3566;
	mad.lo.s32 	%r2825, %r2823, %r2824, %r2822;
	add.s32 	%r2826, %r2821, %r2825;
	add.s32 	%r2827, %r2818, %r2826;
	cvt.u32.u64 	%r2828, %rd3489;
	add.s32 	%r7484, %r2827, %r2828;
	setp.lt.u32 	%p99, %r7721, %r7484;
	@%p99 bra 	$L__BB2_97;
	setp.gt.u32 	%p100, %r7721, %r7484;
	@%p100 bra 	$L__BB2_98;
	ld.const.u32 	%r2829, [const_p+24];
	setp.lt.u32 	%p101, %r2829, %r7485;
	@%p101 bra 	$L__BB2_97;
	ld.const.u32 	%r2830, [const_p+24];
	setp.gt.u32 	%p102, %r2830, %r7485;
	@%p102 bra 	$L__BB2_98;
	ld.const.u32 	%r2831, [const_p+20];
	setp.lt.u32 	%p103, %r2831, %r7486;
	@%p103 bra 	$L__BB2_97;
	ld.const.u32 	%r2832, [const_p+20];
	setp.gt.u32 	%p104, %r2832, %r7486;
	@%p104 bra 	$L__BB2_98;
	ld.const.u32 	%r2833, [const_p+16];
	setp.lt.u32 	%p105, %r2833, %r7487;
	@%p105 bra 	$L__BB2_97;
	ld.const.u32 	%r2834, [const_p+16];
	setp.gt.u32 	%p106, %r2834, %r7487;
	@%p106 bra 	$L__BB2_98;
	ld.const.u32 	%r2835, [const_p+12];
	setp.lt.u32 	%p107, %r2835, %r7488;
	@%p107 bra 	$L__BB2_97;
	ld.const.u32 	%r2836, [const_p+12];
	setp.gt.u32 	%p108, %r2836, %r7488;
	@%p108 bra 	$L__BB2_98;
	ld.const.u32 	%r2837, [const_p+8];
	setp.lt.u32 	%p109, %r2837, %r7489;
	@%p109 bra 	$L__BB2_97;
	ld.const.u32 	%r2838, [const_p+8];
	setp.gt.u32 	%p110, %r2838, %r7489;
	@%p110 bra 	$L__BB2_98;
	ld.const.u32 	%r2839, [const_p+4];
	setp.lt.u32 	%p111, %r2839, %r7490;
	@%p111 bra 	$L__BB2_97;
	ld.const.u32 	%r2840, [const_p+4];
	setp.gt.u32 	%p112, %r2840, %r7490;
	ld.const.u32 	%r2841, [const_p];
	setp.lt.u32 	%p113, %r7491, %r2841;
	or.pred  	%p114, %p112, %p113;
	@%p114 bra 	$L__BB2_98;
$L__BB2_97:
	ld.const.u32 	%r2859, [const_p];
	ld.const.u32 	%r2866, [const_p+28];
	ld.const.u32 	%r2860, [const_p+4];
	ld.const.u32 	%r2863, [const_p+16];
	ld.const.u32 	%r2861, [const_p+8];
	ld.const.u32 	%r2864, [const_p+20];
	ld.const.u32 	%r2862, [const_p+12];
	ld.const.u32 	%r2865, [const_p+24];
	// begin inline asm
	sub.cc.u32 %r7491, %r7491, %r2859; 
	subc.cc.u32 %r7490, %r7490, %r2860; 
	subc.cc.u32 %r7489, %r7489, %r2861; 
	subc.cc.u32 %r7488, %r7488, %r2862; 
	subc.cc.u32 %r7487, %r7487, %r2863; 
	subc.cc.u32 %r7486, %r7486, %r2864; 
	subc.cc.u32 %r7485, %r7485, %r2865; 
	subc.u32    %r7484, %r7484, %r2866; 
	
	// end inline asm
$L__BB2_98:
	mul.wide.u32 	%rd3567, %r7443, 100;
	mov.u64 	%rd3568, const_G_table;
	add.s64 	%rd3569, %rd3568, %rd3567;
	ld.global.u32 	%r2867, [%rd3569+32];
	mul.wide.u32 	%rd3570, %r7729, %r2867;
	cvt.u32.u64 	%r2868, %rd3570;
	shr.u64 	%rd3571, %rd3570, 32;
	mul.wide.u32 	%rd3572, %r7728, %r2867;
	add.s64 	%rd3573, %rd3571, %rd3572;
	shr.u64 	%rd3574, %rd3573, 32;
	mul.wide.u32 	%rd3575, %r7727, %r2867;
	add.s64 	%rd3576, %rd3574, %rd3575;
	shr.u64 	%rd3577, %rd3576, 32;
	mul.wide.u32 	%rd3578, %r7726, %r2867;
	add.s64 	%rd3579, %rd3577, %rd3578;
	shr.u64 	%rd3580, %rd3579, 32;
	mul.wide.u32 	%rd3581, %r7725, %r2867;
	add.s64 	%rd3582, %rd3580, %rd3581;
	shr.u64 	%rd3583, %rd3582, 32;
	mul.wide.u32 	%rd3584, %r7724, %r2867;
	add.s64 	%rd3585, %rd3583, %rd3584;
	shr.u64 	%rd3586, %rd3585, 32;
	mul.wide.u32 	%rd3587, %r7723, %r2867;
	add.s64 	%rd3588, %rd3586, %rd3587;
	shr.u64 	%rd3589, %rd3588, 32;
	mul.wide.u32 	%rd3590, %r7722, %r2867;
	add.s64 	%rd3591, %rd3589, %rd3590;
	shr.u64 	%rd3592, %rd3591, 32;
	ld.global.u32 	%r2869, [%rd3569+36];
	and.b64  	%rd3593, %rd3573, 4294967295;
	mul.wide.u32 	%rd3594, %r7729, %r2869;
	add.s64 	%rd3595, %rd3594, %rd3593;
	shr.u64 	%rd3596, %rd3595, 32;
	and.b64  	%rd3597, %rd3576, 4294967295;
	mul.wide.u32 	%rd3598, %r7728, %r2869;
	add.s64 	%rd3599, %rd3596, %rd3597;
	add.s64 	%rd3600, %rd3599, %rd3598;
	shr.u64 	%rd3601, %rd3600, 32;
	and.b64  	%rd3602, %rd3579, 4294967295;
	mul.wide.u32 	%rd3603, %r7727, %r2869;
	add.s64 	%rd3604, %rd3601, %rd3602;
	add.s64 	%rd3605, %rd3604, %rd3603;
	shr.u64 	%rd3606, %rd3605, 32;
	and.b64  	%rd3607, %rd3582, 4294967295;
	mul.wide.u32 	%rd3608, %r7726, %r2869;
	add.s64 	%rd3609, %rd3606, %rd3607;
	add.s64 	%rd3610, %rd3609, %rd3608;
	shr.u64 	%rd3611, %rd3610, 32;
	and.b64  	%rd3612, %rd3585, 4294967295;
	mul.wide.u32 	%rd3613, %r7725, %r2869;
	add.s64 	%rd3614, %rd3611, %rd3612;
	add.s64 	%rd3615, %rd3614, %rd3613;
	shr.u64 	%rd3616, %rd3615, 32;
	and.b64  	%rd3617, %rd3588, 4294967295;
	mul.wide.u32 	%rd3618, %r7724, %r2869;
	add.s64 	%rd3619, %rd3616, %rd3617;
	add.s64 	%rd3620, %rd3619, %rd3618;
	shr.u64 	%rd3621, %rd3620, 32;
	and.b64  	%rd3622, %rd3591, 4294967295;
	mul.wide.u32 	%rd3623, %r7723, %r2869;
	add.s64 	%rd3624, %rd3621, %rd3622;
	add.s64 	%rd3625, %rd3624, %rd3623;
	shr.u64 	%rd3626, %rd3625, 32;
	mul.wide.u32 	%rd3627, %r7722, %r2869;
	add.s64 	%rd3628, %rd3626, %rd3592;
	add.s64 	%rd3629, %rd3628, %rd3627;
	shr.u64 	%rd3630, %rd3629, 32;
	ld.global.u32 	%r2870, [%rd3569+40];
	and.b64  	%rd3631, %rd3600, 4294967295;
	mul.wide.u32 	%rd3632, %r7729, %r2870;
	add.s64 	%rd3633, %rd3632, %rd3631;
	shr.u64 	%rd3634, %rd3633, 32;
	and.b64  	%rd3635, %rd3605, 4294967295;
	mul.wide.u32 	%rd3636, %r7728, %r2870;
	add.s64 	%rd3637, %rd3634, %rd3635;
	add.s64 	%rd3638, %rd3637, %rd3636;
	shr.u64 	%rd3639, %rd3638, 32;
	and.b64  	%rd3640, %rd3610, 4294967295;
	mul.wide.u32 	%rd3641, %r7727, %r2870;
	add.s64 	%rd3642, %rd3639, %rd3640;
	add.s64 	%rd3643, %rd3642, %rd3641;
	shr.u64 	%rd3644, %rd3643, 32;
	and.b64  	%rd3645, %rd3615, 4294967295;
	mul.wide.u32 	%rd3646, %r7726, %r2870;
	add.s64 	%rd3647, %rd3644, %rd3645;
	add.s64 	%rd3648, %rd3647, %rd3646;
	shr.u64 	%rd3649, %rd3648, 32;
	and.b64  	%rd3650, %rd3620, 4294967295;
	mul.wide.u32 	%rd3651, %r7725, %r2870;
	add.s64 	%rd3652, %rd3649, %rd3650;
	add.s64 	%rd3653, %rd3652, %rd3651;
	shr.u64 	%rd3654, %rd3653, 32;
	and.b64  	%rd3655, %rd3625, 4294967295;
	mul.wide.u32 	%rd3656, %r7724, %r2870;
	add.s64 	%rd3657, %rd3654, %rd3655;
	add.s64 	%rd3658, %rd3657, %rd3656;
	shr.u64 	%rd3659, %rd3658, 32;
	and.b64  	%rd3660, %rd3629, 4294967295;
	mul.wide.u32 	%rd3661, %r7723, %r2870;
	add.s64 	%rd3662, %rd3659, %rd3660;
	add.s64 	%rd3663, %rd3662, %rd3661;
	shr.u64 	%rd3664, %rd3663, 32;
	mul.wide.u32 	%rd3665, %r7722, %r2870;
	add.s64 	%rd3666, %rd3664, %rd3630;
	add.s64 	%rd3667, %rd3666, %rd3665;
	shr.u64 	%rd3668, %rd3667, 32;
	ld.global.u32 	%r2871, [%rd3569+44];
	and.b64  	%rd3669, %rd3638, 4294967295;
	mul.wide.u32 	%rd3670, %r7729, %r2871;
	add.s64 	%rd3671, %rd3670, %rd3669;
	shr.u64 	%rd3672, %rd3671, 32;
	and.b64  	%rd3673, %rd3643, 4294967295;
	mul.wide.u32 	%rd3674, %r7728, %r2871;
	add.s64 	%rd3675, %rd3672, %rd3673;
	add.s64 	%rd3676, %rd3675, %rd3674;
	shr.u64 	%rd3677, %rd3676, 32;
	and.b64  	%rd3678, %rd3648, 4294967295;
	mul.wide.u32 	%rd3679, %r7727, %r2871;
	add.s64 	%rd3680, %rd3677, %rd3678;
	add.s64 	%rd3681, %rd3680, %rd3679;
	shr.u64 	%rd3682, %rd3681, 32;
	and.b64  	%rd3683, %rd3653, 4294967295;
	mul.wide.u32 	%rd3684, %r7726, %r2871;
	add.s64 	%rd3685, %rd3682, %rd3683;
	add.s64 	%rd3686, %rd3685, %rd3684;
	shr.u64 	%rd3687, %rd3686, 32;
	and.b64  	%rd3688, %rd3658, 4294967295;
	mul.wide.u32 	%rd3689, %r7725, %r2871;
	add.s64 	%rd3690, %rd3687, %rd3688;
	add.s64 	%rd3691, %rd3690, %rd3689;
	shr.u64 	%rd3692, %rd3691, 32;
	and.b64  	%rd3693, %rd3663, 4294967295;
	mul.wide.u32 	%rd3694, %r7724, %r2871;
	add.s64 	%rd3695, %rd3692, %rd3693;
	add.s64 	%rd3696, %rd3695, %rd3694;
	shr.u64 	%rd3697, %rd3696, 32;
	and.b64  	%rd3698, %rd3667, 4294967295;
	mul.wide.u32 	%rd3699, %r7723, %r2871;
	add.s64 	%rd3700, %rd3697, %rd3698;
	add.s64 	%rd3701, %rd3700, %rd3699;
	shr.u64 	%rd3702, %rd3701, 32;
	mul.wide.u32 	%rd3703, %r7722, %r2871;
	add.s64 	%rd3704, %rd3702, %rd3668;
	add.s64 	%rd3705, %rd3704, %rd3703;
	shr.u64 	%rd3706, %rd3705, 32;
	ld.global.u32 	%r2872, [%rd3569+48];
	and.b64  	%rd3707, %rd3676, 4294967295;
	mul.wide.u32 	%rd3708, %r7729, %r2872;
	add.s64 	%rd3709, %rd3708, %rd3707;
	shr.u64 	%rd3710, %rd3709, 32;
	and.b64  	%rd3711, %rd3681, 4294967295;
	mul.wide.u32 	%rd3712, %r7728, %r2872;
	add.s64 	%rd3713, %rd3710, %rd3711;
	add.s64 	%rd3714, %rd3713, %rd3712;
	shr.u64 	%rd3715, %rd3714, 32;
	and.b64  	%rd3716, %rd3686, 4294967295;
	mul.wide.u32 	%rd3717, %r7727, %r2872;
	add.s64 	%rd3718, %rd3715, %rd3716;
	add.s64 	%rd3719, %rd3718, %rd3717;
	shr.u64 	%rd3720, %rd3719, 32;
	and.b64  	%rd3721, %rd3691, 4294967295;
	mul.wide.u32 	%rd3722, %r7726, %r2872;
	add.s64 	%rd3723, %rd3720, %rd3721;
	add.s64 	%rd3724, %rd3723, %rd3722;
	shr.u64 	%rd3725, %rd3724, 32;
	and.b64  	%rd3726, %rd3696, 4294967295;
	mul.wide.u32 	%rd3727, %r7725, %r2872;
	add.s64 	%rd3728, %rd3725, %rd3726;
	add.s64 	%rd3729, %rd3728, %rd3727;
	shr.u64 	%rd3730, %rd3729, 32;
	and.b64  	%rd3731, %rd3701, 4294967295;
	mul.wide.u32 	%rd3732, %r7724, %r2872;
	add.s64 	%rd3733, %rd3730, %rd3731;
	add.s64 	%rd3734, %rd3733, %rd3732;
	shr.u64 	%rd3735, %rd3734, 32;
	and.b64  	%rd3736, %rd3705, 4294967295;
	mul.wide.u32 	%rd3737, %r7723, %r2872;
	add.s64 	%rd3738, %rd3735, %rd3736;
	add.s64 	%rd3739, %rd3738, %rd3737;
	shr.u64 	%rd3740, %rd3739, 32;
	mul.wide.u32 	%rd3741, %r7722, %r2872;
	add.s64 	%rd3742, %rd3740, %rd3706;
	add.s64 	%rd3743, %rd3742, %rd3741;
	shr.u64 	%rd3744, %rd3743, 32;
	ld.global.u32 	%r2873, [%rd3569+52];
	and.b64  	%rd3745, %rd3714, 4294967295;
	mul.wide.u32 	%rd3746, %r7729, %r2873;
	add.s64 	%rd3747, %rd3746, %rd3745;
	shr.u64 	%rd3748, %rd3747, 32;
	and.b64  	%rd3749, %rd3719, 4294967295;
	mul.wide.u32 	%rd3750, %r7728, %r2873;
	add.s64 	%rd3751, %rd3748, %rd3749;
	add.s64 	%rd3752, %rd3751, %rd3750;
	shr.u64 	%rd3753, %rd3752, 32;
	and.b64  	%rd3754, %rd3724, 4294967295;
	mul.wide.u32 	%rd3755, %r7727, %r2873;
	add.s64 	%rd3756, %rd3753, %rd3754;
	add.s64 	%rd3757, %rd3756, %rd3755;
	shr.u64 	%rd3758, %rd3757, 32;
	and.b64  	%rd3759, %rd3729, 4294967295;
	mul.wide.u32 	%rd3760, %r7726, %r2873;
	add.s64 	%rd3761, %rd3758, %rd3759;
	add.s64 	%rd3762, %rd3761, %rd3760;
	shr.u64 	%rd3763, %rd3762, 32;
	and.b64  	%rd3764, %rd3734, 4294967295;
	mul.wide.u32 	%rd3765, %r7725, %r2873;
	add.s64 	%rd3766, %rd3763, %rd3764;
	add.s64 	%rd3767, %rd3766, %rd3765;
	shr.u64 	%rd3768, %rd3767, 32;
	and.b64  	%rd3769, %rd3739, 4294967295;
	mul.wide.u32 	%rd3770, %r7724, %r2873;
	add.s64 	%rd3771, %rd3768, %rd3769;
	add.s64 	%rd3772, %rd3771, %rd3770;
	shr.u64 	%rd3773, %rd3772, 32;
	and.b64  	%rd3774, %rd3743, 4294967295;
	mul.wide.u32 	%rd3775, %r7723, %r2873;
	add.s64 	%rd3776, %rd3773, %rd3774;
	add.s64 	%rd3777, %rd3776, %rd3775;
	shr.u64 	%rd3778, %rd3777, 32;
	mul.wide.u32 	%rd3779, %r7722, %r2873;
	add.s64 	%rd3780, %rd3778, %rd3744;
	add.s64 	%rd3781, %rd3780, %rd3779;
	shr.u64 	%rd3782, %rd3781, 32;
	ld.global.u32 	%r2874, [%rd3569+56];
	and.b64  	%rd3783, %rd3752, 4294967295;
	mul.wide.u32 	%rd3784, %r7729, %r2874;
	add.s64 	%rd3785, %rd3784, %rd3783;
	shr.u64 	%rd3786, %rd3785, 32;
	and.b64  	%rd3787, %rd3757, 4294967295;
	mul.wide.u32 	%rd3788, %r7728, %r2874;
	add.s64 	%rd3789, %rd3786, %rd3787;
	add.s64 	%rd3790, %rd3789, %rd3788;
	shr.u64 	%rd3791, %rd3790, 32;
	and.b64  	%rd3792, %rd3762, 4294967295;
	mul.wide.u32 	%rd3793, %r7727, %r2874;
	add.s64 	%rd3794, %rd3791, %rd3792;
	add.s64 	%rd3795, %rd3794, %rd3793;
	shr.u64 	%rd3796, %rd3795, 32;
	and.b64  	%rd3797, %rd3767, 4294967295;
	mul.wide.u32 	%rd3798, %r7726, %r2874;
	add.s64 	%rd3799, %rd3796, %rd3797;
	add.s64 	%rd3800, %rd3799, %rd3798;
	shr.u64 	%rd3801, %rd3800, 32;
	and.b64  	%rd3802, %rd3772, 4294967295;
	mul.wide.u32 	%rd3803, %r7725, %r2874;
	add.s64 	%rd3804, %rd3801, %rd3802;
	add.s64 	%rd3805, %rd3804, %rd3803;
	shr.u64 	%rd3806, %rd3805, 32;
	and.b64  	%rd3807, %rd3777, 4294967295;
	mul.wide.u32 	%rd3808, %r7724, %r2874;
	add.s64 	%rd3809, %rd3806, %rd3807;
	add.s64 	%rd3810, %rd3809, %rd3808;
	shr.u64 	%rd3811, %rd3810, 32;
	and.b64  	%rd3812, %rd3781, 4294967295;
	mul.wide.u32 	%rd3813, %r7723, %r2874;
	add.s64 	%rd3814, %rd3811, %rd3812;
	add.s64 	%rd3815, %rd3814, %rd3813;
	shr.u64 	%rd3816, %rd3815, 32;
	mul.wide.u32 	%rd3817, %r7722, %r2874;
	add.s64 	%rd3818, %rd3816, %rd3782;
	add.s64 	%rd3819, %rd3818, %rd3817;
	shr.u64 	%rd3820, %rd3819, 32;
	ld.global.u32 	%r2875, [%rd3569+60];
	and.b64  	%rd3821, %rd3790, 4294967295;
	mul.wide.u32 	%rd3822, %r7729, %r2875;
	add.s64 	%rd3823, %rd3822, %rd3821;
	shr.u64 	%rd3824, %rd3823, 32;
	and.b64  	%rd3825, %rd3795, 4294967295;
	mul.wide.u32 	%rd3826, %r7728, %r2875;
	add.s64 	%rd3827, %rd3824, %rd3825;
	add.s64 	%rd3828, %rd3827, %rd3826;
	shr.u64 	%rd3829, %rd3828, 32;
	and.b64  	%rd3830, %rd3800, 4294967295;
	mul.wide.u32 	%rd3831, %r7727, %r2875;
	add.s64 	%rd3832, %rd3829, %rd3830;
	add.s64 	%rd3833, %rd3832, %rd3831;
	shr.u64 	%rd3834, %rd3833, 32;
	and.b64  	%rd3835, %rd3805, 4294967295;
	mul.wide.u32 	%rd3836, %r7726, %r2875;
	add.s64 	%rd3837, %rd3834, %rd3835;
	add.s64 	%rd3838, %rd3837, %rd3836;
	shr.u64 	%rd3839, %rd3838, 32;
	and.b64  	%rd3840, %rd3810, 4294967295;
	mul.wide.u32 	%rd3841, %r7725, %r2875;
	add.s64 	%rd3842, %rd3839, %rd3840;
	add.s64 	%rd3843, %rd3842, %rd3841;
	shr.u64 	%rd3844, %rd3843, 32;
	and.b64  	%rd3845, %rd3815, 4294967295;
	mul.wide.u32 	%rd3846, %r7724, %r2875;
	add.s64 	%rd3847, %rd3844, %rd3845;
	add.s64 	%rd3848, %rd3847, %rd3846;
	shr.u64 	%rd3849, %rd3848, 32;
	and.b64  	%rd3850, %rd3819, 4294967295;
	mul.wide.u32 	%rd3851, %r7723, %r2875;
	add.s64 	%rd3852, %rd3849, %rd3850;
	add.s64 	%rd3853, %rd3852, %rd3851;
	shr.u64 	%rd3854, %rd3853, 32;
	mul.wide.u32 	%rd3855, %r7722, %r2875;
	add.s64 	%rd3856, %rd3854, %rd3820;
	add.s64 	%rd3857, %rd3856, %rd3855;
	shr.u64 	%rd3858, %rd3857, 32;
	and.b64  	%rd3859, %rd3828, 4294967295;
	mul.lo.s64 	%rd3860, %rd3859, 977;
	cvt.u32.u64 	%r2876, %rd3860;
	shr.u64 	%rd3861, %rd3860, 32;
	and.b64  	%rd3862, %rd3833, 4294967295;
	mad.lo.s64 	%rd3863, %rd3862, 977, %rd3861;
	shr.u64 	%rd3864, %rd3863, 32;
	and.b64  	%rd3865, %rd3838, 4294967295;
	mad.lo.s64 	%rd3866, %rd3865, 977, %rd3864;
	shr.u64 	%rd3867, %rd3866, 32;
	and.b64  	%rd3868, %rd3843, 4294967295;
	mad.lo.s64 	%rd3869, %rd3868, 977, %rd3867;
	shr.u64 	%rd3870, %rd3869, 32;
	and.b64  	%rd3871, %rd3848, 4294967295;
	mad.lo.s64 	%rd3872, %rd3871, 977, %rd3870;
	shr.u64 	%rd3873, %rd3872, 32;
	and.b64  	%rd3874, %rd3853, 4294967295;
	mad.lo.s64 	%rd3875, %rd3874, 977, %rd3873;
	shr.u64 	%rd3876, %rd3875, 32;
	and.b64  	%rd3877, %rd3857, 4294967295;
	mad.lo.s64 	%rd3878, %rd3877, 977, %rd3876;
	shr.u64 	%rd3879, %rd3878, 32;
	add.s32 	%r7499, %r2868, %r2876;
	setp.lt.u32 	%p115, %r7499, %r2868;
	selp.u64 	%rd3880, 1, 0, %p115;
	and.b64  	%rd3881, %rd3595, 4294967295;
	and.b64  	%rd3882, %rd3863, 4294967295;
	add.s64 	%rd3883, %rd3881, %rd3880;
	add.s64 	%rd3884, %rd3883, %rd3882;
	shr.u64 	%rd3885, %rd3884, 32;
	and.b64  	%rd3886, %rd3633, 4294967295;
	and.b64  	%rd3887, %rd3866, 4294967295;
	add.s64 	%rd3888, %rd3885, %rd3886;
	add.s64 	%rd3889, %rd3888, %rd3887;
	shr.u64 	%rd3890, %rd3889, 32;
	and.b64  	%rd3891, %rd3671, 4294967295;
	and.b64  	%rd3892, %rd3869, 4294967295;
	add.s64 	%rd3893, %rd3890, %rd3891;
	add.s64 	%rd3894, %rd3893, %rd3892;
	shr.u64 	%rd3895, %rd3894, 32;
	and.b64  	%rd3896, %rd3709, 4294967295;
	and.b64  	%rd3897, %rd3872, 4294967295;
	add.s64 	%rd3898, %rd3895, %rd3896;
	add.s64 	%rd3899, %rd3898, %rd3897;
	shr.u64 	%rd3900, %rd3899, 32;
	and.b64  	%rd3901, %rd3747, 4294967295;
	and.b64  	%rd3902, %rd3875, 4294967295;
	add.s64 	%rd3903, %rd3900, %rd3901;
	add.s64 	%rd3904, %rd3903, %rd3902;
	shr.u64 	%rd3905, %rd3904, 32;
	and.b64  	%rd3906, %rd3785, 4294967295;
	and.b64  	%rd3907, %rd3878, 4294967295;
	add.s64 	%rd3908, %rd3905, %rd3906;
	add.s64 	%rd3909, %rd3908, %rd3907;
	shr.u64 	%rd3910, %rd3909, 32;
	and.b64  	%rd3911, %rd3884, 4294967295;
	add.s64 	%rd3912, %rd3911, %rd3859;
	cvt.u32.u64 	%r7498, %rd3912;
	shr.u64 	%rd3913, %rd3912, 32;
	and.b64  	%rd3914, %rd3889, 4294967295;
	add.s64 	%rd3915, %rd3913, %rd3914;
	add.s64 	%rd3916, %rd3915, %rd3862;
	cvt.u32.u64 	%r7497, %rd3916;
	shr.u64 	%rd3917, %rd3916, 32;
	and.b64  	%rd3918, %rd3894, 4294967295;
	add.s64 	%rd3919, %rd3917, %rd3918;
	add.s64 	%rd3920, %rd3919, %rd3865;
	cvt.u32.u64 	%r7496, %rd3920;
	shr.u64 	%rd3921, %rd3920, 32;
	and.b64  	%rd3922, %rd3899, 4294967295;
	add.s64 	%rd3923, %rd3921, %rd3922;
	add.s64 	%rd3924, %rd3923, %rd3868;
	cvt.u32.u64 	%r7495, %rd3924;
	shr.u64 	%rd3925, %rd3924, 32;
	and.b64  	%rd3926, %rd3904, 4294967295;
	add.s64 	%rd3927, %rd3925, %rd3926;
	add.s64 	%rd3928, %rd3927, %rd3871;
	cvt.u32.u64 	%r7494, %rd3928;
	shr.u64 	%rd3929, %rd3928, 32;
	and.b64  	%rd3930, %rd3909, 4294967295;
	add.s64 	%rd3931, %rd3929, %rd3930;
	add.s64 	%rd3932, %rd3931, %rd3874;
	cvt.u32.u64 	%r7493, %rd3932;
	shr.u64 	%rd3933, %rd3932, 32;
	cvt.u32.u64 	%r2877, %rd3933;
	cvt.u32.u64 	%r2878, %rd3910;
	cvt.u32.u64 	%r2879, %rd3823;
	add.s32 	%r2880, %r2878, %r2879;
	cvt.u32.u64 	%r2881, %rd3879;
	cvt.u32.u64 	%r2882, %rd3858;
	mov.b64 	%rd3934, 977;
	cvt.u32.u64 	%r2883, %rd3934;
	mad.lo.s32 	%r2884, %r2882, %r2883, %r2881;
	add.s32 	%r2885, %r2880, %r2884;
	add.s32 	%r2886, %r2877, %r2885;
	cvt.u32.u64 	%r2887, %rd3857;
	add.s32 	%r7492, %r2886, %r2887;
	setp.lt.u32 	%p116, %r7721, %r7492;
	@%p116 bra 	$L__BB2_112;
	setp.gt.u32 	%p117, %r7721, %r7492;
	@%p117 bra 	$L__BB2_113;
	ld.const.u32 	%r2888, [const_p+24];
	setp.lt.u32 	%p118, %r2888, %r7493;
	@%p118 bra 	$L__BB2_112;
	ld.const.u32 	%r2889, [const_p+24];
	setp.gt.u32 	%p119, %r2889, %r7493;
	@%p119 bra 	$L__BB2_113;
	ld.const.u32 	%r2890, [const_p+20];
	setp.lt.u32 	%p120, %r2890, %r7494;
	@%p120 bra 	$L__BB2_112;
	ld.const.u32 	%r2891, [const_p+20];
	setp.gt.u32 	%p121, %r2891, %r7494;
	@%p121 bra 	$L__BB2_113;
	ld.const.u32 	%r2892, [const_p+16];
	setp.lt.u32 	%p122, %r2892, %r7495;
	@%p122 bra 	$L__BB2_112;
	ld.const.u32 	%r2893, [const_p+16];
	setp.gt.u32 	%p123, %r2893, %r7495;
	@%p123 bra 	$L__BB2_113;
	ld.const.u32 	%r2894, [const_p+12];
	setp.lt.u32 	%p124, %r2894, %r7496;
	@%p124 bra 	$L__BB2_112;
	ld.const.u32 	%r2895, [const_p+12];
	setp.gt.u32 	%p125, %r2895, %r7496;
	@%p125 bra 	$L__BB2_113;
	ld.const.u32 	%r2896, [const_p+8];
	setp.lt.u32 	%p126, %r2896, %r7497;
	@%p126 bra 	$L__BB2_112;
	ld.const.u32 	%r2897, [const_p+8];
	setp.gt.u32 	%p127, %r2897, %r7497;
	@%p127 bra 	$L__BB2_113;
	ld.const.u32 	%r2898, [const_p+4];
	setp.lt.u32 	%p128, %r2898, %r7498;
	@%p128 bra 	$L__BB2_112;
	ld.const.u32 	%r2899, [const_p+4];
	setp.gt.u32 	%p129, %r2899, %r7498;
	ld.const.u32 	%r2900, [const_p];
	setp.lt.u32 	%p130, %r7499, %r2900;
	or.pred  	%p131, %p129, %p130;
	@%p131 bra 	$L__BB2_113;
$L__BB2_112:
	ld.const.u32 	%r2918, [const_p];
	ld.const.u32 	%r2925, [const_p+28];
	ld.const.u32 	%r2919, [const_p+4];
	ld.const.u32 	%r2922, [const_p+16];
	ld.const.u32 	%r2920, [const_p+8];
	ld.const.u32 	%r2923, [const_p+20];
	ld.const.u32 	%r2921, [const_p+12];
	ld.const.u32 	%r2924, [const_p+24];
	// begin inline asm
	sub.cc.u32 %r7499, %r7499, %r2918; 
	subc.cc.u32 %r7498, %r7498, %r2919; 
	subc.cc.u32 %r7497, %r7497, %r2920; 
	subc.cc.u32 %r7496, %r7496, %r2921; 
	subc.cc.u32 %r7495, %r7495, %r2922; 
	subc.cc.u32 %r7494, %r7494, %r2923; 
	subc.cc.u32 %r7493, %r7493, %r2924; 
	subc.u32    %r7492, %r7492, %r2925; 
	
	// end inline asm
$L__BB2_113:
	mul.wide.u32 	%rd3935, %r7451, %r7499;
	cvt.u32.u64 	%r2926, %rd3935;
	shr.u64 	%rd3936, %rd3935, 32;
	mul.wide.u32 	%rd3937, %r7450, %r7499;
	add.s64 	%rd3938, %rd3936, %rd3937;
	shr.u64 	%rd3939, %rd3938, 32;
	mul.wide.u32 	%rd3940, %r7449, %r7499;
	add.s64 	%rd3941, %rd3939, %rd3940;
	shr.u64 	%rd3942, %rd3941, 32;
	mul.wide.u32 	%rd3943, %r7448, %r7499;
	add.s64 	%rd3944, %rd3942, %rd3943;
	shr.u64 	%rd3945, %rd3944, 32;
	mul.wide.u32 	%rd3946, %r7447, %r7499;
	add.s64 	%rd3947, %rd3945, %rd3946;
	shr.u64 	%rd3948, %rd3947, 32;
	mul.wide.u32 	%rd3949, %r7446, %r7499;
	add.s64 	%rd3950, %rd3948, %rd3949;
	shr.u64 	%rd3951, %rd3950, 32;
	mul.wide.u32 	%rd3952, %r7445, %r7499;
	add.s64 	%rd3953, %rd3951, %rd3952;
	shr.u64 	%rd3954, %rd3953, 32;
	mul.wide.u32 	%rd3955, %r7444, %r7499;
	add.s64 	%rd3956, %rd3954, %rd3955;
	shr.u64 	%rd3957, %rd3956, 32;
	and.b64  	%rd3958, %rd3938, 4294967295;
	mul.wide.u32 	%rd3959, %r7451, %r7498;
	add.s64 	%rd3960, %rd3959, %rd3958;
	shr.u64 	%rd3961, %rd3960, 32;
	and.b64  	%rd3962, %rd3941, 4294967295;
	mul.wide.u32 	%rd3963, %r7450, %r7498;
	add.s64 	%rd3964, %rd3961, %rd3962;
	add.s64 	%rd3965, %rd3964, %rd3963;
	shr.u64 	%rd3966, %rd3965, 32;
	and.b64  	%rd3967, %rd3944, 4294967295;
	mul.wide.u32 	%rd3968, %r7449, %r7498;
	add.s64 	%rd3969, %rd3966, %rd3967;
	add.s64 	%rd3970, %rd3969, %rd3968;
	shr.u64 	%rd3971, %rd3970, 32;
	and.b64  	%rd3972, %rd3947, 4294967295;
	mul.wide.u32 	%rd3973, %r7448, %r7498;
	add.s64 	%rd3974, %rd3971, %rd3972;
	add.s64 	%rd3975, %rd3974, %rd3973;
	shr.u64 	%rd3976, %rd3975, 32;
	and.b64  	%rd3977, %rd3950, 4294967295;
	mul.wide.u32 	%rd3978, %r7447, %r7498;
	add.s64 	%rd3979, %rd3976, %rd3977;
	add.s64 	%rd3980, %rd3979, %rd3978;
	shr.u64 	%rd3981, %rd3980, 32;
	and.b64  	%rd3982, %rd3953, 4294967295;
	mul.wide.u32 	%rd3983, %r7446, %r7498;
	add.s64 	%rd3984, %rd3981, %rd3982;
	add.s64 	%rd3985, %rd3984, %rd3983;
	shr.u64 	%rd3986, %rd3985, 32;
	and.b64  	%rd3987, %rd3956, 4294967295;
	mul.wide.u32 	%rd3988, %r7445, %r7498;
	add.s64 	%rd3989, %rd3986, %rd3987;
	add.s64 	%rd3990, %rd3989, %rd3988;
	shr.u64 	%rd3991, %rd3990, 32;
	mul.wide.u32 	%rd3992, %r7444, %r7498;
	add.s64 	%rd3993, %rd3991, %rd3957;
	add.s64 	%rd3994, %rd3993, %rd3992;
	shr.u64 	%rd3995, %rd3994, 32;
	and.b64  	%rd3996, %rd3965, 4294967295;
	mul.wide.u32 	%rd3997, %r7451, %r7497;
	add.s64 	%rd3998, %rd3997, %rd3996;
	shr.u64 	%rd3999, %rd3998, 32;
	and.b64  	%rd4000, %rd3970, 4294967295;
	mul.wide.u32 	%rd4001, %r7450, %r7497;
	add.s64 	%rd4002, %rd3999, %rd4000;
	add.s64 	%rd4003, %rd4002, %rd4001;
	shr.u64 	%rd4004, %rd4003, 32;
	and.b64  	%rd4005, %rd3975, 4294967295;
	mul.wide.u32 	%rd4006, %r7449, %r7497;
	add.s64 	%rd4007, %rd4004, %rd4005;
	add.s64 	%rd4008, %rd4007, %rd4006;
	shr.u64 	%rd4009, %rd4008, 32;
	and.b64  	%rd4010, %rd3980, 4294967295;
	mul.wide.u32 	%rd4011, %r7448, %r7497;
	add.s64 	%rd4012, %rd4009, %rd4010;
	add.s64 	%rd4013, %rd4012, %rd4011;
	shr.u64 	%rd4014, %rd4013, 32;
	and.b64  	%rd4015, %rd3985, 4294967295;
	mul.wide.u32 	%rd4016, %r7447, %r7497;
	add.s64 	%rd4017, %rd4014, %rd4015;
	add.s64 	%rd4018, %rd4017, %rd4016;
	shr.u64 	%rd4019, %rd4018, 32;
	and.b64  	%rd4020, %rd3990, 4294967295;
	mul.wide.u32 	%rd4021, %r7446, %r7497;
	add.s64 	%rd4022, %rd4019, %rd4020;
	add.s64 	%rd4023, %rd4022, %rd4021;
	shr.u64 	%rd4024, %rd4023, 32;
	and.b64  	%rd4025, %rd3994, 4294967295;
	mul.wide.u32 	%rd4026, %r7445, %r7497;
	add.s64 	%rd4027, %rd4024, %rd4025;
	add.s64 	%rd4028, %rd4027, %rd4026;
	shr.u64 	%rd4029, %rd4028, 32;
	mul.wide.u32 	%rd4030, %r7444, %r7497;
	add.s64 	%rd4031, %rd4029, %rd3995;
	add.s64 	%rd4032, %rd4031, %rd4030;
	shr.u64 	%rd4033, %rd4032, 32;
	and.b64  	%rd4034, %rd4003, 4294967295;
	mul.wide.u32 	%rd4035, %r7451, %r7496;
	add.s64 	%rd4036, %rd4035, %rd4034;
	shr.u64 	%rd4037, %rd4036, 32;
	and.b64  	%rd4038, %rd4008, 4294967295;
	mul.wide.u32 	%rd4039, %r7450, %r7496;
	add.s64 	%rd4040, %rd4037, %rd4038;
	add.s64 	%rd4041, %rd4040, %rd4039;
	shr.u64 	%rd4042, %rd4041, 32;
	and.b64  	%rd4043, %rd4013, 4294967295;
	mul.wide.u32 	%rd4044, %r7449, %r7496;
	add.s64 	%rd4045, %rd4042, %rd4043;
	add.s64 	%rd4046, %rd4045, %rd4044;
	shr.u64 	%rd4047, %rd4046, 32;
	and.b64  	%rd4048, %rd4018, 4294967295;
	mul.wide.u32 	%rd4049, %r7448, %r7496;
	add.s64 	%rd4050, %rd4047, %rd4048;
	add.s64 	%rd4051, %rd4050, %rd4049;
	shr.u64 	%rd4052, %rd4051, 32;
	and.b64  	%rd4053, %rd4023, 4294967295;
	mul.wide.u32 	%rd4054, %r7447, %r7496;
	add.s64 	%rd4055, %rd4052, %rd4053;
	add.s64 	%rd4056, %rd4055, %rd4054;
	shr.u64 	%rd4057, %rd4056, 32;
	and.b64  	%rd4058, %rd4028, 4294967295;
	mul.wide.u32 	%rd4059, %r7446, %r7496;
	add.s64 	%rd4060, %rd4057, %rd4058;
	add.s64 	%rd4061, %rd4060, %rd4059;
	shr.u64 	%rd4062, %rd4061, 32;
	and.b64  	%rd4063, %rd4032, 4294967295;
	mul.wide.u32 	%rd4064, %r7445, %r7496;
	add.s64 	%rd4065, %rd4062, %rd4063;
	add.s64 	%rd4066, %rd4065, %rd4064;
	shr.u64 	%rd4067, %rd4066, 32;
	mul.wide.u32 	%rd4068, %r7444, %r7496;
	add.s64 	%rd4069, %rd4067, %rd4033;
	add.s64 	%rd4070, %rd4069, %rd4068;
	shr.u64 	%rd4071, %rd4070, 32;
	and.b64  	%rd4072, %rd4041, 4294967295;
	mul.wide.u32 	%rd4073, %r7451, %r7495;
	add.s64 	%rd4074, %rd4073, %rd4072;
	shr.u64 	%rd4075, %rd4074, 32;
	and.b64  	%rd4076, %rd4046, 4294967295;
	mul.wide.u32 	%rd4077, %r7450, %r7495;
	add.s64 	%rd4078, %rd4075, %rd4076;
	add.s64 	%rd4079, %rd4078, %rd4077;
	shr.u64 	%rd4080, %rd4079, 32;
	and.b64  	%rd4081, %rd4051, 4294967295;
	mul.wide.u32 	%rd4082, %r7449, %r7495;
	add.s64 	%rd4083, %rd4080, %rd4081;
	add.s64 	%rd4084, %rd4083, %rd4082;
	shr.u64 	%rd4085, %rd4084, 32;
	and.b64  	%rd4086, %rd4056, 4294967295;
	mul.wide.u32 	%rd4087, %r7448, %r7495;
	add.s64 	%rd4088, %rd4085, %rd4086;
	add.s64 	%rd4089, %rd4088, %rd4087;
	shr.u64 	%rd4090, %rd4089, 32;
	and.b64  	%rd4091, %rd4061, 4294967295;
	mul.wide.u32 	%rd4092, %r7447, %r7495;
	add.s64 	%rd4093, %rd4090, %rd4091;
	add.s64 	%rd4094, %rd4093, %rd4092;
	shr.u64 	%rd4095, %rd4094, 32;
	and.b64  	%rd4096, %rd4066, 4294967295;
	mul.wide.u32 	%rd4097, %r7446, %r7495;
	add.s64 	%rd4098, %rd4095, %rd4096;
	add.s64 	%rd4099, %rd4098, %rd4097;
	shr.u64 	%rd4100, %rd4099, 32;
	and.b64  	%rd4101, %rd4070, 4294967295;
	mul.wide.u32 	%rd4102, %r7445, %r7495;
	add.s64 	%rd4103, %rd4100, %rd4101;
	add.s64 	%rd4104, %rd4103, %rd4102;
	shr.u64 	%rd4105, %rd4104, 32;
	mul.wide.u32 	%rd4106, %r7444, %r7495;
	add.s64 	%rd4107, %rd4105, %rd4071;
	add.s64 	%rd4108, %rd4107, %rd4106;
	shr.u64 	%rd4109, %rd4108, 32;
	and.b64  	%rd4110, %rd4079, 4294967295;
	mul.wide.u32 	%rd4111, %r7451, %r7494;
	add.s64 	%rd4112, %rd4111, %rd4110;
	shr.u64 	%rd4113, %rd4112, 32;
	and.b64  	%rd4114, %rd4084, 4294967295;
	mul.wide.u32 	%rd4115, %r7450, %r7494;
	add.s64 	%rd4116, %rd4113, %rd4114;
	add.s64 	%rd4117, %rd4116, %rd4115;
	shr.u64 	%rd4118, %rd4117, 32;
	and.b64  	%rd4119, %rd4089, 4294967295;
	mul.wide.u32 	%rd4120, %r7449, %r7494;
	add.s64 	%rd4121, %rd4118, %rd4119;
	add.s64 	%rd4122, %rd4121, %rd4120;
	shr.u64 	%rd4123, %rd4122, 32;
	and.b64  	%rd4124, %rd4094, 4294967295;
	mul.wide.u32 	%rd4125, %r7448, %r7494;
	add.s64 	%rd4126, %rd4123, %rd4124;
	add.s64 	%rd4127, %rd4126, %rd4125;
	shr.u64 	%rd4128, %rd4127, 32;
	and.b64  	%rd4129, %rd4099, 4294967295;
	mul.wide.u32 	%rd4130, %r7447, %r7494;
	add.s64 	%rd4131, %rd4128, %rd4129;
	add.s64 	%rd4132, %rd4131, %rd4130;
	shr.u64 	%rd4133, %rd4132, 32;
	and.b64  	%rd4134, %rd4104, 4294967295;
	mul.wide.u32 	%rd4135, %r7446, %r7494;
	add.s64 	%rd4136, %rd4133, %rd4134;
	add.s64 	%rd4137, %rd4136, %rd4135;
	shr.u64 	%rd4138, %rd4137, 32;
	and.b64  	%rd4139, %rd4108, 4294967295;
	mul.wide.u32 	%rd4140, %r7445, %r7494;
	add.s64 	%rd4141, %rd4138, %rd4139;
	add.s64 	%rd4142, %rd4141, %rd4140;
	shr.u64 	%rd4143, %rd4142, 32;
	mul.wide.u32 	%rd4144, %r7444, %r7494;
	add.s64 	%rd4145, %rd4143, %rd4109;
	add.s64 	%rd4146, %rd4145, %rd4144;
	shr.u64 	%rd4147, %rd4146, 32;
	and.b64  	%rd4148, %rd4117, 4294967295;
	mul.wide.u32 	%rd4149, %r7451, %r7493;
	add.s64 	%rd4150, %rd4149, %rd4148;
	shr.u64 	%rd4151, %rd4150, 32;
	and.b64  	%rd4152, %rd4122, 4294967295;
	mul.wide.u32 	%rd4153, %r7450, %r7493;
	add.s64 	%rd4154, %rd4151, %rd4152;
	add.s64 	%rd4155, %rd4154, %rd4153;
	shr.u64 	%rd4156, %rd4155, 32;
	and.b64  	%rd4157, %rd4127, 4294967295;
	mul.wide.u32 	%rd4158, %r7449, %r7493;
	add.s64 	%rd4159, %rd4156, %rd4157;
	add.s64 	%rd4160, %rd4159, %rd4158;
	shr.u64 	%rd4161, %rd4160, 32;
	and.b64  	%rd4162, %rd4132, 4294967295;
	mul.wide.u32 	%rd4163, %r7448, %r7493;
	add.s64 	%rd4164, %rd4161, %rd4162;
	add.s64 	%rd4165, %rd4164, %rd4163;
	shr.u64 	%rd4166, %rd4165, 32;
	and.b64  	%rd4167, %rd4137, 4294967295;
	mul.wide.u32 	%rd4168, %r7447, %r7493;
	add.s64 	%rd4169, %rd4166, %rd4167;
	add.s64 	%rd4170, %rd4169, %rd4168;
	shr.u64 	%rd4171, %rd4170, 32;
	and.b64  	%rd4172, %rd4142, 4294967295;
	mul.wide.u32 	%rd4173, %r7446, %r7493;
	add.s64 	%rd4174, %rd4171, %rd4172;
	add.s64 	%rd4175, %rd4174, %rd4173;
	shr.u64 	%rd4176, %rd4175, 32;
	and.b64  	%rd4177, %rd4146, 4294967295;
	mul.wide.u32 	%rd4178, %r7445, %r7493;
	add.s64 	%rd4179, %rd4176, %rd4177;
	add.s64 	%rd4180, %rd4179, %rd4178;
	shr.u64 	%rd4181, %rd4180, 32;
	mul.wide.u32 	%rd4182, %r7444, %r7493;
	add.s64 	%rd4183, %rd4181, %rd4147;
	add.s64 	%rd4184, %rd4183, %rd4182;
	shr.u64 	%rd4185, %rd4184, 32;
	and.b64  	%rd4186, %rd4155, 4294967295;
	mul.wide.u32 	%rd4187, %r7451, %r7492;
	add.s64 	%rd4188, %rd4187, %rd4186;
	shr.u64 	%rd4189, %rd4188, 32;
	and.b64  	%rd4190, %rd4160, 4294967295;
	mul.wide.u32 	%rd4191, %r7450, %r7492;
	add.s64 	%rd4192, %rd4189, %rd4190;
	add.s64 	%rd4193, %rd4192, %rd4191;
	shr.u64 	%rd4194, %rd4193, 32;
	and.b64  	%rd4195, %rd4165, 4294967295;
	mul.wide.u32 	%rd4196, %r7449, %r7492;
	add.s64 	%rd4197, %rd4194, %rd4195;
	add.s64 	%rd4198, %rd4197, %rd4196;
	shr.u64 	%rd4199, %rd4198, 32;
	and.b64  	%rd4200, %rd4170, 4294967295;
	mul.wide.u32 	%rd4201, %r7448, %r7492;
	add.s64 	%rd4202, %rd4199, %rd4200;
	add.s64 	%rd4203, %rd4202, %rd4201;
	shr.u64 	%rd4204, %rd4203, 32;
	and.b64  	%rd4205, %rd4175, 4294967295;
	mul.wide.u32 	%rd4206, %r7447, %r7492;
	add.s64 	%rd4207, %rd4204, %rd4205;
	add.s64 	%rd4208, %rd4207, %rd4206;
	shr.u64 	%rd4209, %rd4208, 32;
	and.b64  	%rd4210, %rd4180, 4294967295;
	mul.wide.u32 	%rd4211, %r7446, %r7492;
	add.s64 	%rd4212, %rd4209, %rd4210;
	add.s64 	%rd4213, %rd4212, %rd4211;
	shr.u64 	%rd4214, %rd4213, 32;
	and.b64  	%rd4215, %rd4184, 4294967295;
	mul.wide.u32 	%rd4216, %r7445, %r7492;
	add.s64 	%rd4217, %rd4214, %rd4215;
	add.s64 	%rd4218, %rd4217, %rd4216;
	shr.u64 	%rd4219, %rd4218, 32;
	mul.wide.u32 	%rd4220, %r7444, %r7492;
	add.s64 	%rd4221, %rd4219, %rd4185;
	add.s64 	%rd4222, %rd4221, %rd4220;
	shr.u64 	%rd4223, %rd4222, 32;
	and.b64  	%rd4224, %rd4193, 4294967295;
	mul.lo.s64 	%rd4225, %rd4224, 977;
	cvt.u32.u64 	%r2927, %rd4225;
	shr.u64 	%rd4226, %rd4225, 32;
	and.b64  	%rd4227, %rd4198, 4294967295;
	mad.lo.s64 	%rd4228, %rd4227, 977, %rd4226;
	shr.u64 	%rd4229, %rd4228, 32;
	and.b64  	%rd4230, %rd4203, 4294967295;
	mad.lo.s64 	%rd4231, %rd4230, 977, %rd4229;
	shr.u64 	%rd4232, %rd4231, 32;
	and.b64  	%rd4233, %rd4208, 4294967295;
	mad.lo.s64 	%rd4234, %rd4233, 977, %rd4232;
	shr.u64 	%rd4235, %rd4234, 32;
	and.b64  	%rd4236, %rd4213, 4294967295;
	mad.lo.s64 	%rd4237, %rd4236, 977, %rd4235;
	shr.u64 	%rd4238, %rd4237, 32;
	and.b64  	%rd4239, %rd4218, 4294967295;
	mad.lo.s64 	%rd4240, %rd4239, 977, %rd4238;
	shr.u64 	%rd4241, %rd4240, 32;
	and.b64  	%rd4242, %rd4222, 4294967295;
	mad.lo.s64 	%rd4243, %rd4242, 977, %rd4241;
	shr.u64 	%rd4244, %rd4243, 32;
	add.s32 	%r7509, %r2926, %r2927;
	setp.lt.u32 	%p132, %r7509, %r2926;
	selp.u64 	%rd4245, 1, 0, %p132;
	and.b64  	%rd4246, %rd3960, 4294967295;
	and.b64  	%rd4247, %rd4228, 4294967295;
	add.s64 	%rd4248, %rd4246, %rd4245;
	add.s64 	%rd4249, %rd4248, %rd4247;
	shr.u64 	%rd4250, %rd4249, 32;
	and.b64  	%rd4251, %rd3998, 4294967295;
	and.b64  	%rd4252, %rd4231, 4294967295;
	add.s64 	%rd4253, %rd4250, %rd4251;
	add.s64 	%rd4254, %rd4253, %rd4252;
	shr.u64 	%rd4255, %rd4254, 32;
	and.b64  	%rd4256, %rd4036, 4294967295;
	and.b64  	%rd4257, %rd4234, 4294967295;
	add.s64 	%rd4258, %rd4255, %rd4256;
	add.s64 	%rd4259, %rd4258, %rd4257;
	shr.u64 	%rd4260, %rd4259, 32;
	and.b64  	%rd4261, %rd4074, 4294967295;
	and.b64  	%rd4262, %rd4237, 4294967295;
	add.s64 	%rd4263, %rd4260, %rd4261;
	add.s64 	%rd4264, %rd4263, %rd4262;
	shr.u64 	%rd4265, %rd4264, 32;
	and.b64  	%rd4266, %rd4112, 4294967295;
	and.b64  	%rd4267, %rd4240, 4294967295;
	add.s64 	%rd4268, %rd4265, %rd4266;
	add.s64 	%rd4269, %rd4268, %rd4267;
	shr.u64 	%rd4270, %rd4269, 32;
	and.b64  	%rd4271, %rd4150, 4294967295;
	and.b64  	%rd4272, %rd4243, 4294967295;
	add.s64 	%rd4273, %rd4270, %rd4271;
	add.s64 	%rd4274, %rd4273, %rd4272;
	shr.u64 	%rd4275, %rd4274, 32;
	and.b64  	%rd4276, %rd4249, 4294967295;
	add.s64 	%rd4277, %rd4276, %rd4224;
	cvt.u32.u64 	%r7508, %rd4277;
	shr.u64 	%rd4278, %rd4277, 32;
	and.b64  	%rd4279, %rd4254, 4294967295;
	add.s64 	%rd4280, %rd4278, %rd4279;
	add.s64 	%rd4281, %rd4280, %rd4227;
	cvt.u32.u64 	%r7507, %rd4281;
	shr.u64 	%rd4282, %rd4281, 32;
	and.b64  	%rd4283, %rd4259, 4294967295;
	add.s64 	%rd4284, %rd4282, %rd4283;
	add.s64 	%rd4285, %rd4284, %rd4230;
	cvt.u32.u64 	%r7506, %rd4285;
	shr.u64 	%rd4286, %rd4285, 32;
	and.b64  	%rd4287, %rd4264, 4294967295;
	add.s64 	%rd4288, %rd4286, %rd4287;
	add.s64 	%rd4289, %rd4288, %rd4233;
	cvt.u32.u64 	%r7505, %rd4289;
	shr.u64 	%rd4290, %rd4289, 32;
	and.b64  	%rd4291, %rd4269, 4294967295;
	add.s64 	%rd4292, %rd4290, %rd4291;
	add.s64 	%rd4293, %rd4292, %rd4236;
	cvt.u32.u64 	%r7504, %rd4293;
	shr.u64 	%rd4294, %rd4293, 32;
	and.b64  	%rd4295, %rd4274, 4294967295;
	add.s64 	%rd4296, %rd4294, %rd4295;
	add.s64 	%rd4297, %rd4296, %rd4239;
	cvt.u32.u64 	%r7503, %rd4297;
	shr.u64 	%rd4298, %rd4297, 32;
	cvt.u32.u64 	%r2928, %rd4298;
	cvt.u32.u64 	%r2929, %rd4275;
	cvt.u32.u64 	%r2930, %rd4188;
	add.s32 	%r2931, %r2929, %r2930;
	cvt.u32.u64 	%r2932, %rd4244;
	cvt.u32.u64 	%r2933, %rd4223;
	mov.b64 	%rd4299, 977;
	cvt.u32.u64 	%r2934, %rd4299;
	mad.lo.s32 	%r2935, %r2933, %r2934, %r2932;
	add.s32 	%r2936, %r2931, %r2935;
	add.s32 	%r2937, %r2928, %r2936;
	cvt.u32.u64 	%r2938, %rd4222;
	add.s32 	%r7502, %r2937, %r2938;
	setp.lt.u32 	%p133, %r7721, %r7502;
	@%p133 bra 	$L__BB2_127;
	setp.gt.u32 	%p134, %r7721, %r7502;
	@%p134 bra 	$L__BB2_128;
	ld.const.u32 	%r2939, [const_p+24];
	setp.lt.u32 	%p135, %r2939, %r7503;
	@%p135 bra 	$L__BB2_127;
	ld.const.u32 	%r2940, [const_p+24];
	setp.gt.u32 	%p136, %r2940, %r7503;
	@%p136 bra 	$L__BB2_128;
	ld.const.u32 	%r2941, [const_p+20];
	setp.lt.u32 	%p137, %r2941, %r7504;
	@%p137 bra 	$L__BB2_127;
	ld.const.u32 	%r2942, [const_p+20];
	setp.gt.u32 	%p138, %r2942, %r7504;
	@%p138 bra 	$L__BB2_128;
	ld.const.u32 	%r2943, [const_p+16];
	setp.lt.u32 	%p139, %r2943, %r7505;
	@%p139 bra 	$L__BB2_127;
	ld.const.u32 	%r2944, [const_p+16];
	setp.gt.u32 	%p140, %r2944, %r7505;
	@%p140 bra 	$L__BB2_128;
	ld.const.u32 	%r2945, [const_p+12];
	setp.lt.u32 	%p141, %r2945, %r7506;
	@%p141 bra 	$L__BB2_127;
	ld.const.u32 	%r2946, [const_p+12];
	setp.gt.u32 	%p142, %r2946, %r7506;
	@%p142 bra 	$L__BB2_128;
	ld.const.u32 	%r2947, [const_p+8];
	setp.lt.u32 	%p143, %r2947, %r7507;
	@%p143 bra 	$L__BB2_127;
	ld.const.u32 	%r2948, [const_p+8];
	setp.gt.u32 	%p144, %r2948, %r7507;
	@%p144 bra 	$L__BB2_128;
	ld.const.u32 	%r2949, [const_p+4];
	setp.lt.u32 	%p145, %r2949, %r7508;
	@%p145 bra 	$L__BB2_127;
	ld.const.u32 	%r2950, [const_p+4];
	setp.gt.u32 	%p146, %r2950, %r7508;
	ld.const.u32 	%r2951, [const_p];
	setp.lt.u32 	%p147, %r7509, %r2951;
	or.pred  	%p148, %p146, %p147;
	@%p148 bra 	$L__BB2_128;
$L__BB2_127:
	ld.const.u32 	%r2969, [const_p];
	ld.const.u32 	%r2976, [const_p+28];
	ld.const.u32 	%r2970, [const_p+4];
	ld.const.u32 	%r2973, [const_p+16];
	ld.const.u32 	%r2971, [const_p+8];
	ld.const.u32 	%r2974, [const_p+20];
	ld.const.u32 	%r2972, [const_p+12];
	ld.const.u32 	%r2975, [const_p+24];
	// begin inline asm
	sub.cc.u32 %r7509, %r7509, %r2969; 
	subc.cc.u32 %r7508, %r7508, %r2970; 
	subc.cc.u32 %r7507, %r7507, %r2971; 
	subc.cc.u32 %r7506, %r7506, %r2972; 
	subc.cc.u32 %r7505, %r7505, %r2973; 
	subc.cc.u32 %r7504, %r7504, %r2974; 
	subc.cc.u32 %r7503, %r7503, %r2975; 
	subc.u32    %r7502, %r7502, %r2976; 
	
	// end inline asm
$L__BB2_128:
	setp.gt.u32 	%p149, %r7460, %r7468;
	@%p149 bra 	$L__BB2_314;
	setp.lt.u32 	%p150, %r7460, %r7468;
	setp.ne.s32 	%p151, %r7461, %r7469;
	setp.ne.s32 	%p152, %r7462, %r7470;
	or.pred  	%p153, %p151, %p152;
	or.pred  	%p154, %p153, %p150;
	setp.ne.s32 	%p155, %r7463, %r7471;
	or.pred  	%p156, %p154, %p155;
	setp.ne.s32 	%p157, %r7464, %r7472;
	or.pred  	%p158, %p156, %p157;
	setp.ne.s32 	%p159, %r7465, %r7473;
	or.pred  	%p160, %p158, %p159;
	setp.ne.s32 	%p161, %r7466, %r7474;
	or.pred  	%p162, %p160, %p161;
	setp.ne.s32 	%p163, %r7467, %r7475;
	or.pred  	%p164, %p162, %p163;
	@%p164 bra 	$L__BB2_314;
	setp.gt.u32 	%p165, %r7484, %r7502;
	mov.b16 	%rs27, 1;
	mov.u32 	%r7730, %r98;
	mov.u32 	%r7731, %r99;
	mov.u32 	%r7732, %r100;
	mov.u32 	%r7733, %r101;
	mov.u32 	%r7734, %r102;
	mov.u32 	%r7735, %r103;
	mov.u32 	%r7736, %r104;
	mov.u32 	%r7737, %r105;
	@%p165 bra 	$L__BB2_549;
	setp.lt.u32 	%p166, %r7484, %r7502;
	setp.ne.s32 	%p167, %r7485, %r7503;
	setp.ne.s32 	%p168, %r7486, %r7504;
	or.pred  	%p169, %p167, %p168;
	or.pred  	%p170, %p169, %p166;
	setp.ne.s32 	%p171, %r7487, %r7505;
	or.pred  	%p172, %p170, %p171;
	setp.ne.s32 	%p173, %r7488, %r7506;
	or.pred  	%p174, %p172, %p173;
	setp.ne.s32 	%p175, %r7489, %r7507;
	or.pred  	%p176, %p174, %p175;
	setp.ne.s32 	%p177, %r7490, %r7508;
	or.pred  	%p178, %p176, %p177;
	setp.ne.s32 	%p179, %r7491, %r7509;
	or.pred  	%p180, %p178, %p179;
	mov.u32 	%r7730, %r98;
	mov.u32 	%r7731, %r99;
	mov.u32 	%r7732, %r100;
	mov.u32 	%r7733, %r101;
	mov.u32 	%r7734, %r102;
	mov.u32 	%r7735, %r103;
	mov.u32 	%r7736, %r104;
	mov.u32 	%r7737, %r105;
	@%p180 bra 	$L__BB2_549;
	ld.const.u32 	%r342, [const_p+24];
	ld.const.u32 	%r343, [const_p+12];
	ld.const.u32 	%r344, [const_p+20];
	ld.const.u32 	%r345, [const_p+8];
	ld.const.u32 	%r346, [const_p+16];
	ld.const.u32 	%r347, [const_p+4];
	ld.const.u32 	%r348, [const_p];
	mul.wide.u32 	%rd4300, %r105, %r105;
	cvt.u32.u64 	%r2977, %rd4300;
	shr.u64 	%rd4301, %rd4300, 32;
	mul.wide.u32 	%rd4302, %r104, %r105;
	add.s64 	%rd4303, %rd4301, %rd4302;
	shr.u64 	%rd4304, %rd4303, 32;
	mul.wide.u32 	%rd4305, %r103, %r105;
	add.s64 	%rd4306, %rd4304, %rd4305;
	shr.u64 	%rd4307, %rd4306, 32;
	mul.wide.u32 	%rd4308, %r102, %r105;
	add.s64 	%rd4309, %rd4307, %rd4308;
	shr.u64 	%rd4310, %rd4309, 32;
	mul.wide.u32 	%rd4311, %r101, %r105;
	add.s64 	%rd4312, %rd4310, %rd4311;
	shr.u64 	%rd4313, %rd4312, 32;
	mul.wide.u32 	%rd4314, %r100, %r105;
	add.s64 	%rd4315, %rd4313, %rd4314;
	shr.u64 	%rd4316, %rd4315, 32;
	mul.wide.u32 	%rd4317, %r99, %r105;
	add.s64 	%rd4318, %rd4316, %rd4317;
	shr.u64 	%rd4319, %rd4318, 32;
	mul.wide.u32 	%rd4320, %r98, %r105;
	add.s64 	%rd4321, %rd4319, %rd4320;
	shr.u64 	%rd4322, %rd4321, 32;
	and.b64  	%rd4323, %rd4303, 4294967295;
	add.s64 	%rd4324, %rd4302, %rd4323;
	shr.u64 	%rd4325, %rd4324, 32;
	and.b64  	%rd4326, %rd4306, 4294967295;
	mul.wide.u32 	%rd4327, %r104, %r104;
	add.s64 	%rd4328, %rd4325, %rd4326;
	add.s64 	%rd4329, %rd4328, %rd4327;
	shr.u64 	%rd4330, %rd4329, 32;
	and.b64  	%rd4331, %rd4309, 4294967295;
	mul.wide.u32 	%rd4332, %r103, %r104;
	add.s64 	%rd4333, %rd4330, %rd4331;
	add.s64 	%rd4334, %rd4333, %rd4332;
	shr.u64 	%rd4335, %rd4334, 32;
	and.b64  	%rd4336, %rd4312, 4294967295;
	mul.wide.u32 	%rd4337, %r102, %r104;
	add.s64 	%rd4338, %rd4335, %rd4336;
	add.s64 	%rd4339, %rd4338, %rd4337;
	shr.u64 	%rd4340, %rd4339, 32;
	and.b64  	%rd4341, %rd4315, 4294967295;
	mul.wide.u32 	%rd4342, %r101, %r104;
	add.s64 	%rd4343, %rd4340, %rd4341;
	add.s64 	%rd4344, %rd4343, %rd4342;
	shr.u64 	%rd4345, %rd4344, 32;
	and.b64  	%rd4346, %rd4318, 4294967295;
	mul.wide.u32 	%rd4347, %r100, %r104;
	add.s64 	%rd4348, %rd4345, %rd4346;
	add.s64 	%rd4349, %rd4348, %rd4347;
	shr.u64 	%rd4350, %rd4349, 32;
	and.b64  	%rd4351, %rd4321, 4294967295;
	mul.wide.u32 	%rd4352, %r99, %r104;
	add.s64 	%rd4353, %rd4350, %rd4351;
	add.s64 	%rd4354, %rd4353, %rd4352;
	shr.u64 	%rd4355, %rd4354, 32;
	mul.wide.u32 	%rd4356, %r98, %r104;
	add.s64 	%rd4357, %rd4355, %rd4322;
	add.s64 	%rd4358, %rd4357, %rd4356;
	shr.u64 	%rd4359, %rd4358, 32;
	and.b64  	%rd4360, %rd4329, 4294967295;
	add.s64 	%rd4361, %rd4305, %rd4360;
	shr.u64 	%rd4362, %rd4361, 32;
	and.b64  	%rd4363, %rd4334, 4294967295;
	add.s64 	%rd4364, %rd4362, %rd4363;
	add.s64 	%rd4365, %rd4364, %rd4332;
	shr.u64 	%rd4366, %rd4365, 32;
	and.b64  	%rd4367, %rd4339, 4294967295;
	mul.wide.u32 	%rd4368, %r103, %r103;
	add.s64 	%rd4369, %rd4366, %rd4367;
	add.s64 	%rd4370, %rd4369, %rd4368;
	shr.u64 	%rd4371, %rd4370, 32;
	and.b64  	%rd4372, %rd4344, 4294967295;
	mul.wide.u32 	%rd4373, %r102, %r103;
	add.s64 	%rd4374, %rd4371, %rd4372;
	add.s64 	%rd4375, %rd4374, %rd4373;
	shr.u64 	%rd4376, %rd4375, 32;
	and.b64  	%rd4377, %rd4349, 4294967295;
	mul.wide.u32 	%rd4378, %r101, %r103;
	add.s64 	%rd4379, %rd4376, %rd4377;
	add.s64 	%rd4380, %rd4379, %rd4378;
	shr.u64 	%rd4381, %rd4380, 32;
	and.b64  	%rd4382, %rd4354, 4294967295;
	mul.wide.u32 	%rd4383, %r100, %r103;
	add.s64 	%rd4384, %rd4381, %rd4382;
	add.s64 	%rd4385, %rd4384, %rd4383;
	shr.u64 	%rd4386, %rd4385, 32;
	and.b64  	%rd4387, %rd4358, 4294967295;
	mul.wide.u32 	%rd4388, %r99, %r103;
	add.s64 	%rd4389, %rd4386, %rd4387;
	add.s64 	%rd4390, %rd4389, %rd4388;
	shr.u64 	%rd4391, %rd4390, 32;
	mul.wide.u32 	%rd4392, %r98, %r103;
	add.s64 	%rd4393, %rd4391, %rd4359;
	add.s64 	%rd4394, %rd4393, %rd4392;
	shr.u64 	%rd4395, %rd4394, 32;
	and.b64  	%rd4396, %rd4365, 4294967295;
	add.s64 	%rd4397, %rd4308, %rd4396;
	shr.u64 	%rd4398, %rd4397, 32;
	and.b64  	%rd4399, %rd4370, 4294967295;
	add.s64 	%rd4400, %rd4398, %rd4399;
	add.s64 	%rd4401, %rd4400, %rd4337;
	shr.u64 	%rd4402, %rd4401, 32;
	and.b64  	%rd4403, %rd4375, 4294967295;
	add.s64 	%rd4404, %rd4402, %rd4403;
	add.s64 	%rd4405, %rd4404, %rd4373;
	shr.u64 	%rd4406, %rd4405, 32;
	and.b64  	%rd4407, %rd4380, 4294967295;
	mul.wide.u32 	%rd4408, %r102, %r102;
	add.s64 	%rd4409, %rd4406, %rd4407;
	add.s64 	%rd4410, %rd4409, %rd4408;
	shr.u64 	%rd4411, %rd4410, 32;
	and.b64  	%rd4412, %rd4385, 4294967295;
	mul.wide.u32 	%rd4413, %r101, %r102;
	add.s64 	%rd4414, %rd4411, %rd4412;
	add.s64 	%rd4415, %rd4414, %rd4413;
	shr.u64 	%rd4416, %rd4415, 32;
	and.b64  	%rd4417, %rd4390, 4294967295;
	mul.wide.u32 	%rd4418, %r100, %r102;
	add.s64 	%rd4419, %rd4416, %rd4417;
	add.s64 	%rd4420, %rd4419, %rd4418;
	shr.u64 	%rd4421, %rd4420, 32;
	and.b64  	%rd4422, %rd4394, 4294967295;
	mul.wide.u32 	%rd4423, %r99, %r102;
	add.s64 	%rd4424, %rd4421, %rd4422;
	add.s64 	%rd4425, %rd4424, %rd4423;
	shr.u64 	%rd4426, %rd4425, 32;
	mul.wide.u32 	%rd4427, %r98, %r102;
	add.s64 	%rd4428, %rd4426, %rd4395;
	add.s64 	%rd4429, %rd4428, %rd4427;
	shr.u64 	%rd4430, %rd4429, 32;
	and.b64  	%rd4431, %rd4401, 4294967295;
	add.s64 	%rd4432, %rd4311, %rd4431;
	shr.u64 	%rd4433, %rd4432, 32;
	and.b64  	%rd4434, %rd4405, 4294967295;
	add.s64 	%rd4435, %rd4433, %rd4434;
	add.s64 	%rd4436, %rd4435, %rd4342;
	shr.u64 	%rd4437, %rd4436, 32;
	and.b64  	%rd4438, %rd4410, 4294967295;
	add.s64 	%rd4439, %rd4437, %rd4438;
	add.s64 	%rd4440, %rd4439, %rd4378;
	shr.u64 	%rd4441, %rd4440, 32;
	and.b64  	%rd4442, %rd4415, 4294967295;
	add.s64 	%rd4443, %rd4441, %rd4442;
	add.s64 	%rd4444, %rd4443, %rd4413;
	shr.u64 	%rd4445, %rd4444, 32;
	and.b64  	%rd4446, %rd4420, 4294967295;
	mul.wide.u32 	%rd4447, %r101, %r101;
	add.s64 	%rd4448, %rd4445, %rd4446;
	add.s64 	%rd4449, %rd4448, %rd4447;
	shr.u64 	%rd4450, %rd4449, 32;
	and.b64  	%rd4451, %rd4425, 4294967295;
	mul.wide.u32 	%rd4452, %r100, %r101;
	add.s64 	%rd4453, %rd4450, %rd4451;
	add.s64 	%rd4454, %rd4453, %rd4452;
	shr.u64 	%rd4455, %rd4454, 32;
	and.b64  	%rd4456, %rd4429, 4294967295;
	mul.wide.u32 	%rd4457, %r99, %r101;
	add.s64 	%rd4458, %rd4455, %rd4456;
	add.s64 	%rd4459, %rd4458, %rd4457;
	shr.u64 	%rd4460, %rd4459, 32;
	mul.wide.u32 	%rd4461, %r98, %r101;
	add.s64 	%rd4462, %rd4460, %rd4430;
	add.s64 	%rd4463, %rd4462, %rd4461;
	shr.u64 	%rd4464, %rd4463, 32;
	and.b64  	%rd4465, %rd4436, 4294967295;
	add.s64 	%rd4466, %rd4314, %rd4465;
	shr.u64 	%rd4467, %rd4466, 32;
	and.b64  	%rd4468, %rd4440, 4294967295;
	add.s64 	%rd4469, %rd4467, %rd4468;
	add.s64 	%rd4470, %rd4469, %rd4347;
	shr.u64 	%rd4471, %rd4470, 32;
	and.b64  	%rd4472, %rd4444, 4294967295;
	add.s64 	%rd4473, %rd4471, %rd4472;
	add.s64 	%rd4474, %rd4473, %rd4383;
	shr.u64 	%rd4475, %rd4474, 32;
	and.b64  	%rd4476, %rd4449, 4294967295;
	add.s64 	%rd4477, %rd4475, %rd4476;
	add.s64 	%rd4478, %rd4477, %rd4418;
	shr.u64 	%rd4479, %rd4478, 32;
	and.b64  	%rd4480, %rd4454, 4294967295;
	add.s64 	%rd4481, %rd4479, %rd4480;
	add.s64 	%rd4482, %rd4481, %rd4452;
	shr.u64 	%rd4483, %rd4482, 32;
	and.b64  	%rd4484, %rd4459, 4294967295;
	mul.wide.u32 	%rd4485, %r100, %r100;
	add.s64 	%rd4486, %rd4483, %rd4484;
	add.s64 	%rd4487, %rd4486, %rd4485;
	shr.u64 	%rd4488, %rd4487, 32;
	and.b64  	%rd4489, %rd4463, 4294967295;
	mul.wide.u32 	%rd4490, %r99, %r100;
	add.s64 	%rd4491, %rd4488, %rd4489;
	add.s64 	%rd4492, %rd4491, %rd4490;
	shr.u64 	%rd4493, %rd4492, 32;
	mul.wide.u32 	%rd4494, %r98, %r100;
	add.s64 	%rd4495, %rd4493, %rd4464;
	add.s64 	%rd4496, %rd4495, %rd4494;
	shr.u64 	%rd4497, %rd4496, 32;
	and.b64  	%rd4498, %rd4470, 4294967295;
	add.s64 	%rd4499, %rd4317, %rd4498;
	shr.u64 	%rd4500, %rd4499, 32;
	and.b64  	%rd4501, %rd4474, 4294967295;
	add.s64 	%rd4502, %rd4500, %rd4501;
	add.s64 	%rd4503, %rd4502, %rd4352;
	shr.u64 	%rd4504, %rd4503, 32;
	and.b64  	%rd4505, %rd4478, 4294967295;
	add.s64 	%rd4506, %rd4504, %rd4505;
	add.s64 	%rd4507, %rd4506, %rd4388;
	shr.u64 	%rd4508, %rd4507, 32;
	and.b64  	%rd4509, %rd4482, 4294967295;
	add.s64 	%rd4510, %rd4508, %rd4509;
	add.s64 	%rd4511, %rd4510, %rd4423;
	shr.u64 	%rd4512, %rd4511, 32;
	and.b64  	%rd4513, %rd4487, 4294967295;
	add.s64 	%rd4514, %rd4512, %rd4513;
	add.s64 	%rd4515, %rd4514, %rd4457;
	shr.u64 	%rd4516, %rd4515, 32;
	and.b64  	%rd4517, %rd4492, 4294967295;
	add.s64 	%rd4518, %rd4516, %rd4517;
	add.s64 	%rd4519, %rd4518, %rd4490;
	shr.u64 	%rd4520, %rd4519, 32;
	and.b64  	%rd4521, %rd4496, 4294967295;
	mul.wide.u32 	%rd4522, %r99, %r99;
	add.s64 	%rd4523, %rd4520, %rd4521;
	add.s64 	%rd4524, %rd4523, %rd4522;
	shr.u64 	%rd4525, %rd4524, 32;
	mul.wide.u32 	%rd4526, %r98, %r99;
	add.s64 	%rd4527, %rd4525, %rd4497;
	add.s64 	%rd4528, %rd4527, %rd4526;
	shr.u64 	%rd4529, %rd4528, 32;
	and.b64  	%rd4530, %rd4503, 4294967295;
	add.s64 	%rd4531, %rd4320, %rd4530;
	shr.u64 	%rd4532, %rd4531, 32;
	and.b64  	%rd4533, %rd4507, 4294967295;
	add.s64 	%rd4534, %rd4532, %rd4533;
	add.s64 	%rd4535, %rd4534, %rd4356;
	shr.u64 	%rd4536, %rd4535, 32;
	and.b64  	%rd4537, %rd4511, 4294967295;
	add.s64 	%rd4538, %rd4536, %rd4537;
	add.s64 	%rd4539, %rd4538, %rd4392;
	shr.u64 	%rd4540, %rd4539, 32;
	and.b64  	%rd4541, %rd4515, 4294967295;
	add.s64 	%rd4542, %rd4540, %rd4541;
	add.s64 	%rd4543, %rd4542, %rd4427;
	shr.u64 	%rd4544, %rd4543, 32;
	and.b64  	%rd4545, %rd4519, 4294967295;
	add.s64 	%rd4546, %rd4544, %rd4545;
	add.s64 	%rd4547, %rd4546, %rd4461;
	shr.u64 	%rd4548, %rd4547, 32;
	and.b64  	%rd4549, %rd4524, 4294967295;
	add.s64 	%rd4550, %rd4548, %rd4549;
	add.s64 	%rd4551, %rd4550, %rd4494;
	shr.u64 	%rd4552, %rd4551, 32;
	and.b64  	%rd4553, %rd4528, 4294967295;
	add.s64 	%rd4554, %rd4552, %rd4553;
	add.s64 	%rd4555, %rd4554, %rd4526;
	shr.u64 	%rd4556, %rd4555, 32;
	mul.wide.u32 	%rd4557, %r98, %r98;
	add.s64 	%rd4558, %rd4556, %rd4529;
	add.s64 	%rd4559, %rd4558, %rd4557;
	shr.u64 	%rd4560, %rd4559, 32;
	and.b64  	%rd4561, %rd4535, 4294967295;
	mul.lo.s64 	%rd4562, %rd4561, 977;
	cvt.u32.u64 	%r2978, %rd4562;
	shr.u64 	%rd4563, %rd4562, 32;
	and.b64  	%rd4564, %rd4539, 4294967295;
	mad.lo.s64 	%rd4565, %rd4564, 977, %rd4563;
	shr.u64 	%rd4566, %rd4565, 32;
	and.b64  	%rd4567, %rd4543, 4294967295;
	mad.lo.s64 	%rd4568, %rd4567, 977, %rd4566;
	shr.u64 	%rd4569, %rd4568, 32;
	and.b64  	%rd4570, %rd4547, 4294967295;
	mad.lo.s64 	%rd4571, %rd4570, 977, %rd4569;
	shr.u64 	%rd4572, %rd4571, 32;
	and.b64  	%rd4573, %rd4551, 4294967295;
	mad.lo.s64 	%rd4574, %rd4573, 977, %rd4572;
	shr.u64 	%rd4575, %rd4574, 32;
	and.b64  	%rd4576, %rd4555, 4294967295;
	mad.lo.s64 	%rd4577, %rd4576, 977, %rd4575;
	shr.u64 	%rd4578, %rd4577, 32;
	and.b64  	%rd4579, %rd4559, 4294967295;
	mad.lo.s64 	%rd4580, %rd4579, 977, %rd4578;
	shr.u64 	%rd4581, %rd4580, 32;
	add.s32 	%r7510, %r2977, %r2978;
	setp.lt.u32 	%p181, %r7510, %r2977;
	selp.u64 	%rd4582, 1, 0, %p181;
	and.b64  	%rd4583, %rd4324, 4294967295;
	and.b64  	%rd4584, %rd4565, 4294967295;
	add.s64 	%rd4585, %rd4583, %rd4582;
	add.s64 	%rd4586, %rd4585, %rd4584;
	shr.u64 	%rd4587, %rd4586, 32;
	and.b64  	%rd4588, %rd4361, 4294967295;
	and.b64  	%rd4589, %rd4568, 4294967295;
	add.s64 	%rd4590, %rd4587, %rd4588;
	add.s64 	%rd4591, %rd4590, %rd4589;
	shr.u64 	%rd4592, %rd4591, 32;
	and.b64  	%rd4593, %rd4397, 4294967295;
	and.b64  	%rd4594, %rd4571, 4294967295;
	add.s64 	%rd4595, %rd4592, %rd4593;
	add.s64 	%rd4596, %rd4595, %rd4594;
	shr.u64 	%rd4597, %rd4596, 32;
	and.b64  	%rd4598, %rd4432, 4294967295;
	and.b64  	%rd4599, %rd4574, 4294967295;
	add.s64 	%rd4600, %rd4597, %rd4598;
	add.s64 	%rd4601, %rd4600, %rd4599;
	shr.u64 	%rd4602, %rd4601, 32;
	and.b64  	%rd4603, %rd4466, 4294967295;
	and.b64  	%rd4604, %rd4577, 4294967295;
	add.s64 	%rd4605, %rd4602, %rd4603;
	add.s64 	%rd4606, %rd4605, %rd4604;
	shr.u64 	%rd4607, %rd4606, 32;
	and.b64  	%rd4608, %rd4499, 4294967295;
	and.b64  	%rd4609, %rd4580, 4294967295;
	add.s64 	%rd4610, %rd4607, %rd4608;
	add.s64 	%rd4611, %rd4610, %rd4609;
	shr.u64 	%rd4612, %rd4611, 32;
	and.b64  	%rd4613, %rd4586, 4294967295;
	add.s64 	%rd4614, %rd4613, %rd4561;
	cvt.u32.u64 	%r7511, %rd4614;
	shr.u64 	%rd4615, %rd4614, 32;
	and.b64  	%rd4616, %rd4591, 4294967295;
	add.s64 	%rd4617, %rd4615, %rd4616;
	add.s64 	%rd4618, %rd4617, %rd4564;
	cvt.u32.u64 	%r7512, %rd4618;
	shr.u64 	%rd4619, %rd4618, 32;
	and.b64  	%rd4620, %rd4596, 4294967295;
	add.s64 	%rd4621, %rd4619, %rd4620;
	add.s64 	%rd4622, %rd4621, %rd4567;
	cvt.u32.u64 	%r7513, %rd4622;
	shr.u64 	%rd4623, %rd4622, 32;
	and.b64  	%rd4624, %rd4601, 4294967295;
	add.s64 	%rd4625, %rd4623, %rd4624;
	add.s64 	%rd4626, %rd4625, %rd4570;
	cvt.u32.u64 	%r7514, %rd4626;
	shr.u64 	%rd4627, %rd4626, 32;
	and.b64  	%rd4628, %rd4606, 4294967295;
	add.s64 	%rd4629, %rd4627, %rd4628;
	add.s64 	%rd4630, %rd4629, %rd4573;
	cvt.u32.u64 	%r7515, %rd4630;
	shr.u64 	%rd4631, %rd4630, 32;
	and.b64  	%rd4632, %rd4611, 4294967295;
	add.s64 	%rd4633, %rd4631, %rd4632;
	add.s64 	%rd4634, %rd4633, %rd4576;
	cvt.u32.u64 	%r7516, %rd4634;
	shr.u64 	%rd4635, %rd4634, 32;
	cvt.u32.u64 	%r2979, %rd4635;
	cvt.u32.u64 	%r2980, %rd4612;
	cvt.u32.u64 	%r2981, %rd4531;
	add.s32 	%r2982, %r2980, %r2981;
	cvt.u32.u64 	%r2983, %rd4581;
	cvt.u32.u64 	%r2984, %rd4560;
	mov.b64 	%rd4636, 977;
	cvt.u32.u64 	%r2985, %rd4636;
	mad.lo.s32 	%r2986, %r2984, %r2985, %r2983;
	add.s32 	%r2987, %r2982, %r2986;
	add.s32 	%r2988, %r2979, %r2987;
	cvt.u32.u64 	%r2989, %rd4559;
	add.s32 	%r7517, %r2988, %r2989;
	setp.lt.u32 	%p182, %r7721, %r7517;
	@%p182 bra 	$L__BB2_146;
	setp.gt.u32 	%p183, %r7721, %r7517;
	@%p183 bra 	$L__BB2_147;
	setp.lt.u32 	%p184, %r342, %r7516;
	@%p184 bra 	$L__BB2_146;
	setp.gt.u32 	%p185, %r342, %r7516;
	@%p185 bra 	$L__BB2_147;
	setp.lt.u32 	%p186, %r344, %r7515;
	@%p186 bra 	$L__BB2_146;
	setp.gt.u32 	%p187, %r344, %r7515;
	@%p187 bra 	$L__BB2_147;
	setp.lt.u32 	%p188, %r346, %r7514;
	@%p188 bra 	$L__BB2_146;
	setp.gt.u32 	%p189, %r346, %r7514;
	@%p189 bra 	$L__BB2_147;
	setp.lt.u32 	%p190, %r343, %r7513;
	@%p190 bra 	$L__BB2_146;
	setp.gt.u32 	%p191, %r343, %r7513;
	@%p191 bra 	$L__BB2_147;
	setp.lt.u32 	%p192, %r345, %r7512;
	@%p192 bra 	$L__BB2_146;
	setp.gt.u32 	%p193, %r345, %r7512;
	@%p193 bra 	$L__BB2_147;
	setp.lt.u32 	%p194, %r347, %r7511;
	@%p194 bra 	$L__BB2_146;
	setp.gt.u32 	%p195, %r347, %r7511;
	setp.lt.u32 	%p196, %r7510, %r348;
	or.pred  	%p197, %p195, %p196;
	@%p197 bra 	$L__BB2_147;
$L__BB2_146:
	ld.const.u32 	%r3013, [const_p+28];
	// begin inline asm
	sub.cc.u32 %r7510, %r7510, %r348; 
	subc.cc.u32 %r7511, %r7511, %r347; 
	subc.cc.u32 %r7512, %r7512, %r345; 
	subc.cc.u32 %r7513, %r7513, %r343; 
	subc.cc.u32 %r7514, %r7514, %r346; 
	subc.cc.u32 %r7515, %r7515, %r344; 
	subc.cc.u32 %r7516, %r7516, %r342; 
	subc.u32    %r7517, %r7517, %r3013; 
	
	// end inline asm
$L__BB2_147:
	ld.const.u32 	%r373, [const_p+24];
	ld.const.u32 	%r374, [const_p+12];
	ld.const.u32 	%r375, [const_p+20];
	ld.const.u32 	%r376, [const_p+8];
	ld.const.u32 	%r377, [const_p+16];
	mul.wide.u32 	%rd4637, %r7510, %r7745;
	cvt.u32.u64 	%r3014, %rd4637;
	shr.u64 	%rd4638, %rd4637, 32;
	mul.wide.u32 	%rd4639, %r7511, %r7745;
	add.s64 	%rd4640, %rd4638, %rd4639;
	shr.u64 	%rd4641, %rd4640, 32;
	mul.wide.u32 	%rd4642, %r7512, %r7745;
	add.s64 	%rd4643, %rd4641, %rd4642;
	shr.u64 	%rd4644, %rd4643, 32;
	mul.wide.u32 	%rd4645, %r7513, %r7745;
	add.s64 	%rd4646, %rd4644, %rd4645;
	shr.u64 	%rd4647, %rd4646, 32;
	mul.wide.u32 	%rd4648, %r7514, %r7745;
	add.s64 	%rd4649, %rd4647, %rd4648;
	shr.u64 	%rd4650, %rd4649, 32;
	mul.wide.u32 	%rd4651, %r7515, %r7745;
	add.s64 	%rd4652, %rd4650, %rd4651;
	shr.u64 	%rd4653, %rd4652, 32;
	mul.wide.u32 	%rd4654, %r7516, %r7745;
	add.s64 	%rd4655, %rd4653, %rd4654;
	shr.u64 	%rd4656, %rd4655, 32;
	mul.wide.u32 	%rd4657, %r7517, %r7745;
	add.s64 	%rd4658, %rd4656, %rd4657;
	shr.u64 	%rd4659, %rd4658, 32;
	and.b64  	%rd4660, %rd4640, 4294967295;
	mul.wide.u32 	%rd4661, %r7510, %r7744;
	add.s64 	%rd4662, %rd4661, %rd4660;
	shr.u64 	%rd4663, %rd4662, 32;
	and.b64  	%rd4664, %rd4643, 4294967295;
	mul.wide.u32 	%rd4665, %r7511, %r7744;
	add.s64 	%rd4666, %rd4663, %rd4664;
	add.s64 	%rd4667, %rd4666, %rd4665;
	shr.u64 	%rd4668, %rd4667, 32;
	and.b64  	%rd4669, %rd4646, 4294967295;
	mul.wide.u32 	%rd4670, %r7512, %r7744;
	add.s64 	%rd4671, %rd4668, %rd4669;
	add.s64 	%rd4672, %rd4671, %rd4670;
	shr.u64 	%rd4673, %rd4672, 32;
	and.b64  	%rd4674, %rd4649, 4294967295;
	mul.wide.u32 	%rd4675, %r7513, %r7744;
	add.s64 	%rd4676, %rd4673, %rd4674;
	add.s64 	%rd4677, %rd4676, %rd4675;
	shr.u64 	%rd4678, %rd4677, 32;
	and.b64  	%rd4679, %rd4652, 4294967295;
	mul.wide.u32 	%rd4680, %r7514, %r7744;
	add.s64 	%rd4681, %rd4678, %rd4679;
	add.s64 	%rd4682, %rd4681, %rd4680;
	shr.u64 	%rd4683, %rd4682, 32;
	and.b64  	%rd4684, %rd4655, 4294967295;
	mul.wide.u32 	%rd4685, %r7515, %r7744;
	add.s64 	%rd4686, %rd4683, %rd4684;
	add.s64 	%rd4687, %rd4686, %rd4685;
	shr.u64 	%rd4688, %rd4687, 32;
	and.b64  	%rd4689, %rd4658, 4294967295;
	mul.wide.u32 	%rd4690, %r7516, %r7744;
	add.s64 	%rd4691, %rd4688, %rd4689;
	add.s64 	%rd4692, %rd4691, %rd4690;
	shr.u64 	%rd4693, %rd4692, 32;
	mul.wide.u32 	%rd4694, %r7517, %r7744;
	add.s64 	%rd4695, %rd4693, %rd4659;
	add.s64 	%rd4696, %rd4695, %rd4694;
	shr.u64 	%rd4697, %rd4696, 32;
	and.b64  	%rd4698, %rd4667, 4294967295;
	mul.wide.u32 	%rd4699, %r7510, %r7743;
	add.s64 	%rd4700, %rd4699, %rd4698;
	shr.u64 	%rd4701, %rd4700, 32;
	and.b64  	%rd4702, %rd4672, 4294967295;
	mul.wide.u32 	%rd4703, %r7511, %r7743;
	add.s64 	%rd4704, %rd4701, %rd4702;
	add.s64 	%rd4705, %rd4704, %rd4703;
	shr.u64 	%rd4706, %rd4705, 32;
	and.b64  	%rd4707, %rd4677, 4294967295;
	mul.wide.u32 	%rd4708, %r7512, %r7743;
	add.s64 	%rd4709, %rd4706, %rd4707;
	add.s64 	%rd4710, %rd4709, %rd4708;
	shr.u64 	%rd4711, %rd4710, 32;
	and.b64  	%rd4712, %rd4682, 4294967295;
	mul.wide.u32 	%rd4713, %r7513, %r7743;
	add.s64 	%rd4714, %rd4711, %rd4712;
	add.s64 	%rd4715, %rd4714, %rd4713;
	shr.u64 	%rd4716, %rd4715, 32;
	and.b64  	%rd4717, %rd4687, 4294967295;
	mul.wide.u32 	%rd4718, %r7514, %r7743;
	add.s64 	%rd4719, %rd4716, %rd4717;
	add.s64 	%rd4720, %rd4719, %rd4718;
	shr.u64 	%rd4721, %rd4720, 32;
	and.b64  	%rd4722, %rd4692, 4294967295;
	mul.wide.u32 	%rd4723, %r7515, %r7743;
	add.s64 	%rd4724, %rd4721, %rd4722;
	add.s64 	%rd4725, %rd4724, %rd4723;
	shr.u64 	%rd4726, %rd4725, 32;
	and.b64  	%rd4727, %rd4696, 4294967295;
	mul.wide.u32 	%rd4728, %r7516, %r7743;
	add.s64 	%rd4729, %rd4726, %rd4727;
	add.s64 	%rd4730, %rd4729, %rd4728;
	shr.u64 	%rd4731, %rd4730, 32;
	mul.wide.u32 	%rd4732, %r7517, %r7743;
	add.s64 	%rd4733, %rd4731, %rd4697;
	add.s64 	%rd4734, %rd4733, %rd4732;
	shr.u64 	%rd4735, %rd4734, 32;
	and.b64  	%rd4736, %rd4705, 4294967295;
	mul.wide.u32 	%rd4737, %r7510, %r7742;
	add.s64 	%rd4738, %rd4737, %rd4736;
	shr.u64 	%rd4739, %rd4738, 32;
	and.b64  	%rd4740, %rd4710, 4294967295;
	mul.wide.u32 	%rd4741, %r7511, %r7742;
	add.s64 	%rd4742, %rd4739, %rd4740;
	add.s64 	%rd4743, %rd4742, %rd4741;
	shr.u64 	%rd4744, %rd4743, 32;
	and.b64  	%rd4745, %rd4715, 4294967295;
	mul.wide.u32 	%rd4746, %r7512, %r7742;
	add.s64 	%rd4747, %rd4744, %rd4745;
	add.s64 	%rd4748, %rd4747, %rd4746;
	shr.u64 	%rd4749, %rd4748, 32;
	and.b64  	%rd4750, %rd4720, 4294967295;
	mul.wide.u32 	%rd4751, %r7513, %r7742;
	add.s64 	%rd4752, %rd4749, %rd4750;
	add.s64 	%rd4753, %rd4752, %rd4751;
	shr.u64 	%rd4754, %rd4753, 32;
	and.b64  	%rd4755, %rd4725, 4294967295;
	mul.wide.u32 	%rd4756, %r7514, %r7742;
	add.s64 	%rd4757, %rd4754, %rd4755;
	add.s64 	%rd4758, %rd4757, %rd4756;
	shr.u64 	%rd4759, %rd4758, 32;
	and.b64  	%rd4760, %rd4730, 4294967295;
	mul.wide.u32 	%rd4761, %r7515, %r7742;
	add.s64 	%rd4762, %rd4759, %rd4760;
	add.s64 	%rd4763, %rd4762, %rd4761;
	shr.u64 	%rd4764, %rd4763, 32;
	and.b64  	%rd4765, %rd4734, 4294967295;
	mul.wide.u32 	%rd4766, %r7516, %r7742;
	add.s64 	%rd4767, %rd4764, %rd4765;
	add.s64 	%rd4768, %rd4767, %rd4766;
	shr.u64 	%rd4769, %rd4768, 32;
	mul.wide.u32 	%rd4770, %r7517, %r7742;
	add.s64 	%rd4771, %rd4769, %rd4735;
	add.s64 	%rd4772, %rd4771, %rd4770;
	shr.u64 	%rd4773, %rd4772, 32;
	and.b64  	%rd4774, %rd4743, 4294967295;
	mul.wide.u32 	%rd4775, %r7510, %r7741;
	add.s64 	%rd4776, %rd4775, %rd4774;
	shr.u64 	%rd4777, %rd4776, 32;
	and.b64  	%rd4778, %rd4748, 4294967295;
	mul.wide.u32 	%rd4779, %r7511, %r7741;
	add.s64 	%rd4780, %rd4777, %rd4778;
	add.s64 	%rd4781, %rd4780, %rd4779;
	shr.u64 	%rd4782, %rd4781, 32;
	and.b64  	%rd4783, %rd4753, 4294967295;
	mul.wide.u32 	%rd4784, %r7512, %r7741;
	add.s64 	%rd4785, %rd4782, %rd4783;
	add.s64 	%rd4786, %rd4785, %rd4784;
	shr.u64 	%rd4787, %rd4786, 32;
	and.b64  	%rd4788, %rd4758, 4294967295;
	mul.wide.u32 	%rd4789, %r7513, %r7741;
	add.s64 	%rd4790, %rd4787, %rd4788;
	add.s64 	%rd4791, %rd4790, %rd4789;
	shr.u64 	%rd4792, %rd4791, 32;
	and.b64  	%rd4793, %rd4763, 4294967295;
	mul.wide.u32 	%rd4794, %r7514, %r7741;
	add.s64 	%rd4795, %rd4792, %rd4793;
	add.s64 	%rd4796, %rd4795, %rd4794;
	shr.u64 	%rd4797, %rd4796, 32;
	and.b64  	%rd4798, %rd4768, 4294967295;
	mul.wide.u32 	%rd4799, %r7515, %r7741;
	add.s64 	%rd4800, %rd4797, %rd4798;
	add.s64 	%rd4801, %rd4800, %rd4799;
	shr.u64 	%rd4802, %rd4801, 32;
	and.b64  	%rd4803, %rd4772, 4294967295;
	mul.wide.u32 	%rd4804, %r7516, %r7741;
	add.s64 	%rd4805, %rd4802, %rd4803;
	add.s64 	%rd4806, %rd4805, %rd4804;
	shr.u64 	%rd4807, %rd4806, 32;
	mul.wide.u32 	%rd4808, %r7517, %r7741;
	add.s64 	%rd4809, %rd4807, %rd4773;
	add.s64 	%rd4810, %rd4809, %rd4808;
	shr.u64 	%rd4811, %rd4810, 32;
	and.b64  	%rd4812, %rd4781, 4294967295;
	mul.wide.u32 	%rd4813, %r7510, %r7740;
	add.s64 	%rd4814, %rd4813, %rd4812;
	shr.u64 	%rd4815, %rd4814, 32;
	and.b64  	%rd4816, %rd4786, 4294967295;
	mul.wide.u32 	%rd4817, %r7511, %r7740;
	add.s64 	%rd4818, %rd4815, %rd4816;
	add.s64 	%rd4819, %rd4818, %rd4817;
	shr.u64 	%rd4820, %rd4819, 32;
	and.b64  	%rd4821, %rd4791, 4294967295;
	mul.wide.u32 	%rd4822, %r7512, %r7740;
	add.s64 	%rd4823, %rd4820, %rd4821;
	add.s64 	%rd4824, %rd4823, %rd4822;
	shr.u64 	%rd4825, %rd4824, 32;
	and.b64  	%rd4826, %rd4796, 4294967295;
	mul.wide.u32 	%rd4827, %r7513, %r7740;
	add.s64 	%rd4828, %rd4825, %rd4826;
	add.s64 	%rd4829, %rd4828, %rd4827;
	shr.u64 	%rd4830, %rd4829, 32;
	and.b64  	%rd4831, %rd4801, 4294967295;
	mul.wide.u32 	%rd4832, %r7514, %r7740;
	add.s64 	%rd4833, %rd4830, %rd4831;
	add.s64 	%rd4834, %rd4833, %rd4832;
	shr.u64 	%rd4835, %rd4834, 32;
	and.b64  	%rd4836, %rd4806, 4294967295;
	mul.wide.u32 	%rd4837, %r7515, %r7740;
	add.s64 	%rd4838, %rd4835, %rd4836;
	add.s64 	%rd4839, %rd4838, %rd4837;
	shr.u64 	%rd4840, %rd4839, 32;
	and.b64  	%rd4841, %rd4810, 4294967295;
	mul.wide.u32 	%rd4842, %r7516, %r7740;
	add.s64 	%rd4843, %rd4840, %rd4841;
	add.s64 	%rd4844, %rd4843, %rd4842;
	shr.u64 	%rd4845, %rd4844, 32;
	mul.wide.u32 	%rd4846, %r7517, %r7740;
	add.s64 	%rd4847, %rd4845, %rd4811;
	add.s64 	%rd4848, %rd4847, %rd4846;
	shr.u64 	%rd4849, %rd4848, 32;
	and.b64  	%rd4850, %rd4819, 4294967295;
	mul.wide.u32 	%rd4851, %r7510, %r7739;
	add.s64 	%rd4852, %rd4851, %rd4850;
	shr.u64 	%rd4853, %rd4852, 32;
	and.b64  	%rd4854, %rd4824, 4294967295;
	mul.wide.u32 	%rd4855, %r7511, %r7739;
	add.s64 	%rd4856, %rd4853, %rd4854;
	add.s64 	%rd4857, %rd4856, %rd4855;
	shr.u64 	%rd4858, %rd4857, 32;
	and.b64  	%rd4859, %rd4829, 4294967295;
	mul.wide.u32 	%rd4860, %r7512, %r7739;
	add.s64 	%rd4861, %rd4858, %rd4859;
	add.s64 	%rd4862, %rd4861, %rd4860;
	shr.u64 	%rd4863, %rd4862, 32;
	and.b64  	%rd4864, %rd4834, 4294967295;
	mul.wide.u32 	%rd4865, %r7513, %r7739;
	add.s64 	%rd4866, %rd4863, %rd4864;
	add.s64 	%rd4867, %rd4866, %rd4865;
	shr.u64 	%rd4868, %rd4867, 32;
	and.b64  	%rd4869, %rd4839, 4294967295;
	mul.wide.u32 	%rd4870, %r7514, %r7739;
	add.s64 	%rd4871, %rd4868, %rd4869;
	add.s64 	%rd4872, %rd4871, %rd4870;
	shr.u64 	%rd4873, %rd4872, 32;
	and.b64  	%rd4874, %rd4844, 4294967295;
	mul.wide.u32 	%rd4875, %r7515, %r7739;
	add.s64 	%rd4876, %rd4873, %rd4874;
	add.s64 	%rd4877, %rd4876, %rd4875;
	shr.u64 	%rd4878, %rd4877, 32;
	and.b64  	%rd4879, %rd4848, 4294967295;
	mul.wide.u32 	%rd4880, %r7516, %r7739;
	add.s64 	%rd4881, %rd4878, %rd4879;
	add.s64 	%rd4882, %rd4881, %rd4880;
	shr.u64 	%rd4883, %rd4882, 32;
	mul.wide.u32 	%rd4884, %r7517, %r7739;
	add.s64 	%rd4885, %rd4883, %rd4849;
	add.s64 	%rd4886, %rd4885, %rd4884;
	shr.u64 	%rd4887, %rd4886, 32;
	and.b64  	%rd4888, %rd4857, 4294967295;
	mul.wide.u32 	%rd4889, %r7510, %r7738;
	add.s64 	%rd4890, %rd4889, %rd4888;
	shr.u64 	%rd4891, %rd4890, 32;
	and.b64  	%rd4892, %rd4862, 4294967295;
	mul.wide.u32 	%rd4893, %r7511, %r7738;
	add.s64 	%rd4894, %rd4891, %rd4892;
	add.s64 	%rd4895, %rd4894, %rd4893;
	shr.u64 	%rd4896, %rd4895, 32;
	and.b64  	%rd4897, %rd4867, 4294967295;
	mul.wide.u32 	%rd4898, %r7512, %r7738;
	add.s64 	%rd4899, %rd4896, %rd4897;
	add.s64 	%rd4900, %rd4899, %rd4898;
	shr.u64 	%rd4901, %rd4900, 32;
	and.b64  	%rd4902, %rd4872, 4294967295;
	mul.wide.u32 	%rd4903, %r7513, %r7738;
	add.s64 	%rd4904, %rd4901, %rd4902;
	add.s64 	%rd4905, %rd4904, %rd4903;
	shr.u64 	%rd4906, %rd4905, 32;
	and.b64  	%rd4907, %rd4877, 4294967295;
	mul.wide.u32 	%rd4908, %r7514, %r7738;
	add.s64 	%rd4909, %rd4906, %rd4907;
	add.s64 	%rd4910, %rd4909, %rd4908;
	shr.u64 	%rd4911, %rd4910, 32;
	and.b64  	%rd4912, %rd4882, 4294967295;
	mul.wide.u32 	%rd4913, %r7515, %r7738;
	add.s64 	%rd4914, %rd4911, %rd4912;
	add.s64 	%rd4915, %rd4914, %rd4913;
	shr.u64 	%rd4916, %rd4915, 32;
	and.b64  	%rd4917, %rd4886, 4294967295;
	mul.wide.u32 	%rd4918, %r7516, %r7738;
	add.s64 	%rd4919, %rd4916, %rd4917;
	add.s64 	%rd4920, %rd4919, %rd4918;
	shr.u64 	%rd4921, %rd4920, 32;
	mul.wide.u32 	%rd4922, %r7517, %r7738;
	add.s64 	%rd4923, %rd4921, %rd4887;
	add.s64 	%rd4924, %rd4923, %rd4922;
	shr.u64 	%rd4925, %rd4924, 32;
	and.b64  	%rd4926, %rd4895, 4294967295;
	mul.lo.s64 	%rd4927, %rd4926, 977;
	cvt.u32.u64 	%r3015, %rd4927;
	shr.u64 	%rd4928, %rd4927, 32;
	and.b64  	%rd4929, %rd4900, 4294967295;
	mad.lo.s64 	%rd4930, %rd4929, 977, %rd4928;
	shr.u64 	%rd4931, %rd4930, 32;
	and.b64  	%rd4932, %rd4905, 4294967295;
	mad.lo.s64 	%rd4933, %rd4932, 977, %rd4931;
	shr.u64 	%rd4934, %rd4933, 32;
	and.b64  	%rd4935, %rd4910, 4294967295;
	mad.lo.s64 	%rd4936, %rd4935, 977, %rd4934;
	shr.u64 	%rd4937, %rd4936, 32;
	and.b64  	%rd4938, %rd4915, 4294967295;
	mad.lo.s64 	%rd4939, %rd4938, 977, %rd4937;
	shr.u64 	%rd4940, %rd4939, 32;
	and.b64  	%rd4941, %rd4920, 4294967295;
	mad.lo.s64 	%rd4942, %rd4941, 977, %rd4940;
	shr.u64 	%rd4943, %rd4942, 32;
	and.b64  	%rd4944, %rd4924, 4294967295;
	mad.lo.s64 	%rd4945, %rd4944, 977, %rd4943;
	shr.u64 	%rd4946, %rd4945, 32;
	add.s32 	%r7518, %r3014, %r3015;
	setp.lt.u32 	%p198, %r7518, %r3014;
	selp.u64 	%rd4947, 1, 0, %p198;
	and.b64  	%rd4948, %rd4662, 4294967295;
	and.b64  	%rd4949, %rd4930, 4294967295;
	add.s64 	%rd4950, %rd4948, %rd4947;
	add.s64 	%rd4951, %rd4950, %rd4949;
	shr.u64 	%rd4952, %rd4951, 32;
	and.b64  	%rd4953, %rd4700, 4294967295;
	and.b64  	%rd4954, %rd4933, 4294967295;
	add.s64 	%rd4955, %rd4952, %rd4953;
	add.s64 	%rd4956, %rd4955, %rd4954;
	shr.u64 	%rd4957, %rd4956, 32;
	and.b64  	%rd4958, %rd4738, 4294967295;
	and.b64  	%rd4959, %rd4936, 4294967295;
	add.s64 	%rd4960, %rd4957, %rd4958;
	add.s64 	%rd4961, %rd4960, %rd4959;
	shr.u64 	%rd4962, %rd4961, 32;
	and.b64  	%rd4963, %rd4776, 4294967295;
	and.b64  	%rd4964, %rd4939, 4294967295;
	add.s64 	%rd4965, %rd4962, %rd4963;
	add.s64 	%rd4966, %rd4965, %rd4964;
	shr.u64 	%rd4967, %rd4966, 32;
	and.b64  	%rd4968, %rd4814, 4294967295;
	and.b64  	%rd4969, %rd4942, 4294967295;
	add.s64 	%rd4970, %rd4967, %rd4968;
	add.s64 	%rd4971, %rd4970, %rd4969;
	shr.u64 	%rd4972, %rd4971, 32;
	and.b64  	%rd4973, %rd4852, 4294967295;
	and.b64  	%rd4974, %rd4945, 4294967295;
	add.s64 	%rd4975, %rd4972, %rd4973;
	add.s64 	%rd4976, %rd4975, %rd4974;
	shr.u64 	%rd4977, %rd4976, 32;
	and.b64  	%rd4978, %rd4951, 4294967295;
	add.s64 	%rd4979, %rd4978, %rd4926;
	cvt.u32.u64 	%r7519, %rd4979;
	shr.u64 	%rd4980, %rd4979, 32;
	and.b64  	%rd4981, %rd4956, 4294967295;
	add.s64 	%rd4982, %rd4980, %rd4981;
	add.s64 	%rd4983, %rd4982, %rd4929;
	cvt.u32.u64 	%r7520, %rd4983;
	shr.u64 	%rd4984, %rd4983, 32;
	and.b64  	%rd4985, %rd4961, 4294967295;
	add.s64 	%rd4986, %rd4984, %rd4985;
	add.s64 	%rd4987, %rd4986, %rd4932;
	cvt.u32.u64 	%r7521, %rd4987;
	shr.u64 	%rd4988, %rd4987, 32;
	and.b64  	%rd4989, %rd4966, 4294967295;
	add.s64 	%rd4990, %rd4988, %rd4989;
	add.s64 	%rd4991, %rd4990, %rd4935;
	cvt.u32.u64 	%r7522, %rd4991;
	shr.u64 	%rd4992, %rd4991, 32;
	and.b64  	%rd4993, %rd4971, 4294967295;
	add.s64 	%rd4994, %rd4992, %rd4993;
	add.s64 	%rd4995, %rd4994, %rd4938;
	cvt.u32.u64 	%r7523, %rd4995;
	shr.u64 	%rd4996, %rd4995, 32;
	and.b64  	%rd4997, %rd4976, 4294967295;
	add.s64 	%rd4998, %rd4996, %rd4997;
	add.s64 	%rd4999, %rd4998, %rd4941;
	cvt.u32.u64 	%r7524, %rd4999;
	shr.u64 	%rd5000, %rd4999, 32;
	cvt.u32.u64 	%r3016, %rd5000;
	cvt.u32.u64 	%r3017, %rd4977;
	cvt.u32.u64 	%r3018, %rd4890;
	add.s32 	%r3019, %r3017, %r3018;
	cvt.u32.u64 	%r3020, %rd4946;
	cvt.u32.u64 	%r3021, %rd4925;
	mov.b64 	%rd5001, 977;
	cvt.u32.u64 	%r3022, %rd5001;
	mad.lo.s32 	%r3023, %r3021, %r3022, %r3020;
	add.s32 	%r3024, %r3019, %r3023;
	add.s32 	%r3025, %r3016, %r3024;
	cvt.u32.u64 	%r3026, %rd4924;
	add.s32 	%r7525, %r3025, %r3026;
	setp.lt.u32 	%p199, %r7721, %r7525;
	@%p199 bra 	$L__BB2_161;
	setp.gt.u32 	%p200, %r7721, %r7525;
	@%p200 bra 	$L__BB2_162;
	setp.lt.u32 	%p201, %r373, %r7524;
	@%p201 bra 	$L__BB2_161;
	setp.gt.u32 	%p202, %r373, %r7524;
	@%p202 bra 	$L__BB2_162;
	setp.lt.u32 	%p203, %r375, %r7523;
	@%p203 bra 	$L__BB2_161;
	setp.gt.u32 	%p204, %r375, %r7523;
	@%p204 bra 	$L__BB2_162;
	setp.lt.u32 	%p205, %r377, %r7522;
	@%p205 bra 	$L__BB2_161;
	setp.gt.u32 	%p206, %r377, %r7522;
	@%p206 bra 	$L__BB2_162;
	setp.lt.u32 	%p207, %r374, %r7521;
	@%p207 bra 	$L__BB2_161;
	setp.gt.u32 	%p208, %r374, %r7521;
	@%p208 bra 	$L__BB2_162;
	setp.lt.u32 	%p209, %r376, %r7520;
	@%p209 bra 	$L__BB2_161;
	setp.gt.u32 	%p210, %r376, %r7520;
	@%p210 bra 	$L__BB2_162;
	ld.const.u32 	%r3027, [const_p+4];
	setp.lt.u32 	%p211, %r3027, %r7519;
	@%p211 bra 	$L__BB2_161;
	ld.const.u32 	%r3028, [const_p+4];
	setp.gt.u32 	%p212, %r3028, %r7519;
	ld.const.u32 	%r3029, [const_p];
	setp.lt.u32 	%p213, %r7518, %r3029;
	or.pred  	%p214, %p212, %p213;
	@%p214 bra 	$L__BB2_162;
$L__BB2_161:
	ld.const.u32 	%r3047, [const_p];
	ld.const.u32 	%r3054, [const_p+28];
	ld.const.u32 	%r3048, [const_p+4];
	// begin inline asm
	sub.cc.u32 %r7518, %r7518, %r3047; 
	subc.cc.u32 %r7519, %r7519, %r3048; 
	subc.cc.u32 %r7520, %r7520, %r376; 
	subc.cc.u32 %r7521, %r7521, %r374; 
	subc.cc.u32 %r7522, %r7522, %r377; 
	subc.cc.u32 %r7523, %r7523, %r375; 
	subc.cc.u32 %r7524, %r7524, %r373; 
	subc.u32    %r7525, %r7525, %r3054; 
	
	// end inline asm
$L__BB2_162:
	ld.const.u32 	%r402, [const_p+24];
	ld.const.u32 	%r403, [const_p+12];
	ld.const.u32 	%r404, [const_p+20];
	ld.const.u32 	%r405, [const_p+8];
	ld.const.u32 	%r406, [const_p+16];
	mul.wide.u32 	%rd5002, %r7518, %r7518;
	cvt.u32.u64 	%r3055, %rd5002;
	shr.u64 	%rd5003, %rd5002, 32;
	mul.wide.u32 	%rd5004, %r7519, %r7518;
	add.s64 	%rd5005, %rd5003, %rd5004;
	shr.u64 	%rd5006, %rd5005, 32;
	mul.wide.u32 	%rd5007, %r7520, %r7518;
	add.s64 	%rd5008, %rd5006, %rd5007;
	shr.u64 	%rd5009, %rd5008, 32;
	mul.wide.u32 	%rd5010, %r7521, %r7518;
	add.s64 	%rd5011, %rd5009, %rd5010;
	shr.u64 	%rd5012, %rd5011, 32;
	mul.wide.u32 	%rd5013, %r7522, %r7518;
	add.s64 	%rd5014, %rd5012, %rd5013;
	shr.u64 	%rd5015, %rd5014, 32;
	mul.wide.u32 	%rd5016, %r7523, %r7518;
	add.s64 	%rd5017, %rd5015, %rd5016;
	shr.u64 	%rd5018, %rd5017, 32;
	mul.wide.u32 	%rd5019, %r7524, %r7518;
	add.s64 	%rd5020, %rd5018, %rd5019;
	shr.u64 	%rd5021, %rd5020, 32;
	mul.wide.u32 	%rd5022, %r7525, %r7518;
	add.s64 	%rd5023, %rd5021, %rd5022;
	shr.u64 	%rd5024, %rd5023, 32;
	and.b64  	%rd5025, %rd5005, 4294967295;
	add.s64 	%rd5026, %rd5004, %rd5025;
	shr.u64 	%rd5027, %rd5026, 32;
	and.b64  	%rd5028, %rd5008, 4294967295;
	mul.wide.u32 	%rd5029, %r7519, %r7519;
	add.s64 	%rd5030, %rd5027, %rd5028;
	add.s64 	%rd5031, %rd5030, %rd5029;
	shr.u64 	%rd5032, %rd5031, 32;
	and.b64  	%rd5033, %rd5011, 4294967295;
	mul.wide.u32 	%rd5034, %r7520, %r7519;
	add.s64 	%rd5035, %rd5032, %rd5033;
	add.s64 	%rd5036, %rd5035, %rd5034;
	shr.u64 	%rd5037, %rd5036, 32;
	and.b64  	%rd5038, %rd5014, 4294967295;
	mul.wide.u32 	%rd5039, %r7521, %r7519;
	add.s64 	%rd5040, %rd5037, %rd5038;
	add.s64 	%rd5041, %rd5040, %rd5039;
	shr.u64 	%rd5042, %rd5041, 32;
	and.b64  	%rd5043, %rd5017, 4294967295;
	mul.wide.u32 	%rd5044, %r7522, %r7519;
	add.s64 	%rd5045, %rd5042, %rd5043;
	add.s64 	%rd5046, %rd5045, %rd5044;
	shr.u64 	%rd5047, %rd5046, 32;
	and.b64  	%rd5048, %rd5020, 4294967295;
	mul.wide.u32 	%rd5049, %r7523, %r7519;
	add.s64 	%rd5050, %rd5047, %rd5048;
	add.s64 	%rd5051, %rd5050, %rd5049;
	shr.u64 	%rd5052, %rd5051, 32;
	and.b64  	%rd5053, %rd5023, 4294967295;
	mul.wide.u32 	%rd5054, %r7524, %r7519;
	add.s64 	%rd5055, %rd5052, %rd5053;
	add.s64 	%rd5056, %rd5055, %rd5054;
	shr.u64 	%rd5057, %rd5056, 32;
	mul.wide.u32 	%rd5058, %r7525, %r7519;
	add.s64 	%rd5059, %rd5057, %rd5024;
	add.s64 	%rd5060, %rd5059, %rd5058;
	shr.u64 	%rd5061, %rd5060, 32;
	and.b64  	%rd5062, %rd5031, 4294967295;
	add.s64 	%rd5063, %rd5007, %rd5062;
	shr.u64 	%rd5064, %rd5063, 32;
	and.b64  	%rd5065, %rd5036, 4294967295;
	add.s64 	%rd5066, %rd5064, %rd5065;
	add.s64 	%rd5067, %rd5066, %rd5034;
	shr.u64 	%rd5068, %rd5067, 32;
	and.b64  	%rd5069, %rd5041, 4294967295;
	mul.wide.u32 	%rd5070, %r7520, %r7520;
	add.s64 	%rd5071, %rd5068, %rd5069;
	add.s64 	%rd5072, %rd5071, %rd5070;
	shr.u64 	%rd5073, %rd5072, 32;
	and.b64  	%rd5074, %rd5046, 4294967295;
	mul.wide.u32 	%rd5075, %r7521, %r7520;
	add.s64 	%rd5076, %rd5073, %rd5074;
	add.s64 	%rd5077, %rd5076, %rd5075;
	shr.u64 	%rd5078, %rd5077, 32;
	and.b64  	%rd5079, %rd5051, 4294967295;
	mul.wide.u32 	%rd5080, %r7522, %r7520;
	add.s64 	%rd5081, %rd5078, %rd5079;
	add.s64 	%rd5082, %rd5081, %rd5080;
	shr.u64 	%rd5083, %rd5082, 32;
	and.b64  	%rd5084, %rd5056, 4294967295;
	mul.wide.u32 	%rd5085, %r7523, %r7520;
	add.s64 	%rd5086, %rd5083, %rd5084;
	add.s64 	%rd5087, %rd5086, %rd5085;
	shr.u64 	%rd5088, %rd5087, 32;
	and.b64  	%rd5089, %rd5060, 4294967295;
	mul.wide.u32 	%rd5090, %r7524, %r7520;
	add.s64 	%rd5091, %rd5088, %rd5089;
	add.s64 	%rd5092, %rd5091, %rd5090;
	shr.u64 	%rd5093, %rd5092, 32;
	mul.wide.u32 	%rd5094, %r7525, %r7520;
	add.s64 	%rd5095, %rd5093, %rd5061;
	add.s64 	%rd5096, %rd5095, %rd5094;
	shr.u64 	%rd5097, %rd5096, 32;
	and.b64  	%rd5098, %rd5067, 4294967295;
	add.s64 	%rd5099, %rd5010, %rd5098;
	shr.u64 	%rd5100, %rd5099, 32;
	and.b64  	%rd5101, %rd5072, 4294967295;
	add.s64 	%rd5102, %rd5100, %rd5101;
	add.s64 	%rd5103, %rd5102, %rd5039;
	shr.u64 	%rd5104, %rd5103, 32;
	and.b64  	%rd5105, %rd5077, 4294967295;
	add.s64 	%rd5106, %rd5104, %rd5105;
	add.s64 	%rd5107, %rd5106, %rd5075;
	shr.u64 	%rd5108, %rd5107, 32;
	and.b64  	%rd5109, %rd5082, 4294967295;
	mul.wide.u32 	%rd5110, %r7521, %r7521;
	add.s64 	%rd5111, %rd5108, %rd5109;
	add.s64 	%rd5112, %rd5111, %rd5110;
	shr.u64 	%rd5113, %rd5112, 32;
	and.b64  	%rd5114, %rd5087, 4294967295;
	mul.wide.u32 	%rd5115, %r7522, %r7521;
	add.s64 	%rd5116, %rd5113, %rd5114;
	add.s64 	%rd5117, %rd5116, %rd5115;
	shr.u64 	%rd5118, %rd5117, 32;
	and.b64  	%rd5119, %rd5092, 4294967295;
	mul.wide.u32 	%rd5120, %r7523, %r7521;
	add.s64 	%rd5121, %rd5118, %rd5119;
	add.s64 	%rd5122, %rd5121, %rd5120;
	shr.u64 	%rd5123, %rd5122, 32;
	and.b64  	%rd5124, %rd5096, 4294967295;
	mul.wide.u32 	%rd5125, %r7524, %r7521;
	add.s64 	%rd5126, %rd5123, %rd5124;
	add.s64 	%rd5127, %rd5126, %rd5125;
	shr.u64 	%rd5128, %rd5127, 32;
	mul.wide.u32 	%rd5129, %r7525, %r7521;
	add.s64 	%rd5130, %rd5128, %rd5097;
	add.s64 	%rd5131, %rd5130, %rd5129;
	shr.u64 	%rd5132, %rd5131, 32;
	and.b64  	%rd5133, %rd5103, 4294967295;
	add.s64 	%rd5134, %rd5013, %rd5133;
	shr.u64 	%rd5135, %rd5134, 32;
	and.b64  	%rd5136, %rd5107, 4294967295;
	add.s64 	%rd5137, %rd5135, %rd5136;
	add.s64 	%rd5138, %rd5137, %rd5044;
	shr.u64 	%rd5139, %rd5138, 32;
	and.b64  	%rd5140, %rd5112, 4294967295;
	add.s64 	%rd5141, %rd5139, %rd5140;
	add.s64 	%rd5142, %rd5141, %rd5080;
	shr.u64 	%rd5143, %rd5142, 32;
	and.b64  	%rd5144, %rd5117, 4294967295;
	add.s64 	%rd5145, %rd5143, %rd5144;
	add.s64 	%rd5146, %rd5145, %rd5115;
	shr.u64 	%rd5147, %rd5146, 32;
	and.b64  	%rd5148, %rd5122, 4294967295;
	mul.wide.u32 	%rd5149, %r7522, %r7522;
	add.s64 	%rd5150, %rd5147, %rd5148;
	add.s64 	%rd5151, %rd5150, %rd5149;
	shr.u64 	%rd5152, %rd5151, 32;
	and.b64  	%rd5153, %rd5127, 4294967295;
	mul.wide.u32 	%rd5154, %r7523, %r7522;
	add.s64 	%rd5155, %rd5152, %rd5153;
	add.s64 	%rd5156, %rd5155, %rd5154;
	shr.u64 	%rd5157, %rd5156, 32;
	and.b64  	%rd5158, %rd5131, 4294967295;
	mul.wide.u32 	%rd5159, %r7524, %r7522;
	add.s64 	%rd5160, %rd5157, %rd5158;
	add.s64 	%rd5161, %rd5160, %rd5159;
	shr.u64 	%rd5162, %rd5161, 32;
	mul.wide.u32 	%rd5163, %r7525, %r7522;
	add.s64 	%rd5164, %rd5162, %rd5132;
	add.s64 	%rd5165, %rd5164, %rd5163;
	shr.u64 	%rd5166, %rd5165, 32;
	and.b64  	%rd5167, %rd5138, 4294967295;
	add.s64 	%rd5168, %rd5016, %rd5167;
	shr.u64 	%rd5169, %rd5168, 32;
	and.b64  	%rd5170, %rd5142, 4294967295;
	add.s64 	%rd5171, %rd5169, %rd5170;
	add.s64 	%rd5172, %rd5171, %rd5049;
	shr.u64 	%rd5173, %rd5172, 32;
	and.b64  	%rd5174, %rd5146, 4294967295;
	add.s64 	%rd5175, %rd5173, %rd5174;
	add.s64 	%rd5176, %rd5175, %rd5085;
	shr.u64 	%rd5177, %rd5176, 32;
	and.b64  	%rd5178, %rd5151, 4294967295;
	add.s64 	%rd5179, %rd5177, %rd5178;
	add.s64 	%rd5180, %rd5179, %rd5120;
	shr.u64 	%rd5181, %rd5180, 32;
	and.b64  	%rd5182, %rd5156, 4294967295;
	add.s64 	%rd5183, %rd5181, %rd5182;
	add.s64 	%rd5184, %rd5183, %rd5154;
	shr.u64 	%rd5185, %rd5184, 32;
	and.b64  	%rd5186, %rd5161, 4294967295;
	mul.wide.u32 	%rd5187, %r7523, %r7523;
	add.s64 	%rd5188, %rd5185, %rd5186;
	add.s64 	%rd5189, %rd5188, %rd5187;
	shr.u64 	%rd5190, %rd5189, 32;
	and.b64  	%rd5191, %rd5165, 4294967295;
	mul.wide.u32 	%rd5192, %r7524, %r7523;
	add.s64 	%rd5193, %rd5190, %rd5191;
	add.s64 	%rd5194, %rd5193, %rd5192;
	shr.u64 	%rd5195, %rd5194, 32;
	mul.wide.u32 	%rd5196, %r7525, %r7523;
	add.s64 	%rd5197, %rd5195, %rd5166;
	add.s64 	%rd5198, %rd5197, %rd5196;
	shr.u64 	%rd5199, %rd5198, 32;
	and.b64  	%rd5200, %rd5172, 4294967295;
	add.s64 	%rd5201, %rd5019, %rd5200;
	shr.u64 	%rd5202, %rd5201, 32;
	and.b64  	%rd5203, %rd5176, 4294967295;
	add.s64 	%rd5204, %rd5202, %rd5203;
	add.s64 	%rd5205, %rd5204, %rd5054;
	shr.u64 	%rd5206, %rd5205, 32;
	and.b64  	%rd5207, %rd5180, 4294967295;
	add.s64 	%rd5208, %rd5206, %rd5207;
	add.s64 	%rd5209, %rd5208, %rd5090;
	shr.u64 	%rd5210, %rd5209, 32;
	and.b64  	%rd5211, %rd5184, 4294967295;
	add.s64 	%rd5212, %rd5210, %rd5211;
	add.s64 	%rd5213, %rd5212, %rd5125;
	shr.u64 	%rd5214, %rd5213, 32;
	and.b64  	%rd5215, %rd5189, 4294967295;
	add.s64 	%rd5216, %rd5214, %rd5215;
	add.s64 	%rd5217, %rd5216, %rd5159;
	shr.u64 	%rd5218, %rd5217, 32;
	and.b64  	%rd5219, %rd5194, 4294967295;
	add.s64 	%rd5220, %rd5218, %rd5219;
	add.s64 	%rd5221, %rd5220, %rd5192;
	shr.u64 	%rd5222, %rd5221, 32;
	and.b64  	%rd5223, %rd5198, 4294967295;
	mul.wide.u32 	%rd5224, %r7524, %r7524;
	add.s64 	%rd5225, %rd5222, %rd5223;
	add.s64 	%rd5226, %rd5225, %rd5224;
	shr.u64 	%rd5227, %rd5226, 32;
	mul.wide.u32 	%rd5228, %r7525, %r7524;
	add.s64 	%rd5229, %rd5227, %rd5199;
	add.s64 	%rd5230, %rd5229, %rd5228;
	shr.u64 	%rd5231, %rd5230, 32;
	and.b64  	%rd5232, %rd5205, 4294967295;
	add.s64 	%rd5233, %rd5022, %rd5232;
	shr.u64 	%rd5234, %rd5233, 32;
	and.b64  	%rd5235, %rd5209, 4294967295;
	add.s64 	%rd5236, %rd5234, %rd5235;
	add.s64 	%rd5237, %rd5236, %rd5058;
	shr.u64 	%rd5238, %rd5237, 32;
	and.b64  	%rd5239, %rd5213, 4294967295;
	add.s64 	%rd5240, %rd5238, %rd5239;
	add.s64 	%rd5241, %rd5240, %rd5094;
	shr.u64 	%rd5242, %rd5241, 32;
	and.b64  	%rd5243, %rd5217, 4294967295;
	add.s64 	%rd5244, %rd5242, %rd5243;
	add.s64 	%rd5245, %rd5244, %rd5129;
	shr.u64 	%rd5246, %rd5245, 32;
	and.b64  	%rd5247, %rd5221, 4294967295;
	add.s64 	%rd5248, %rd5246, %rd5247;
	add.s64 	%rd5249, %rd5248, %rd5163;
	shr.u64 	%rd5250, %rd5249, 32;
	and.b64  	%rd5251, %rd5226, 4294967295;
	add.s64 	%rd5252, %rd5250, %rd5251;
	add.s64 	%rd5253, %rd5252, %rd5196;
	shr.u64 	%rd5254, %rd5253, 32;
	and.b64  	%rd5255, %rd5230, 4294967295;
	add.s64 	%rd5256, %rd5254, %rd5255;
	add.s64 	%rd5257, %rd5256, %rd5228;
	shr.u64 	%rd5258, %rd5257, 32;
	mul.wide.u32 	%rd5259, %r7525, %r7525;
	add.s64 	%rd5260, %rd5258, %rd5231;
	add.s64 	%rd5261, %rd5260, %rd5259;
	shr.u64 	%rd5262, %rd5261, 32;
	and.b64  	%rd5263, %rd5237, 4294967295;
	mul.lo.s64 	%rd5264, %rd5263, 977;
	cvt.u32.u64 	%r3056, %rd5264;
	shr.u64 	%rd5265, %rd5264, 32;
	and.b64  	%rd5266, %rd5241, 4294967295;
	mad.lo.s64 	%rd5267, %rd5266, 977, %rd5265;
	shr.u64 	%rd5268, %rd5267, 32;
	and.b64  	%rd5269, %rd5245, 4294967295;
	mad.lo.s64 	%rd5270, %rd5269, 977, %rd5268;
	shr.u64 	%rd5271, %rd5270, 32;
	and.b64  	%rd5272, %rd5249, 4294967295;
	mad.lo.s64 	%rd5273, %rd5272, 977, %rd5271;
	shr.u64 	%rd5274, %rd5273, 32;
	and.b64  	%rd5275, %rd5253, 4294967295;
	mad.lo.s64 	%rd5276, %rd5275, 977, %rd5274;
	shr.u64 	%rd5277, %rd5276, 32;
	and.b64  	%rd5278, %rd5257, 4294967295;
	mad.lo.s64 	%rd5279, %rd5278, 977, %rd5277;
	shr.u64 	%rd5280, %rd5279, 32;
	and.b64  	%rd5281, %rd5261, 4294967295;
	mad.lo.s64 	%rd5282, %rd5281, 977, %rd5280;
	shr.u64 	%rd5283, %rd5282, 32;
	add.s32 	%r7526, %r3055, %r3056;
	setp.lt.u32 	%p215, %r7526, %r3055;
	selp.u64 	%rd5284, 1, 0, %p215;
	and.b64  	%rd5285, %rd5026, 4294967295;
	and.b64  	%rd5286, %rd5267, 4294967295;
	add.s64 	%rd5287, %rd5285, %rd5284;
	add.s64 	%rd5288, %rd5287, %rd5286;
	shr.u64 	%rd5289, %rd5288, 32;
	and.b64  	%rd5290, %rd5063, 4294967295;
	and.b64  	%rd5291, %rd5270, 4294967295;
	add.s64 	%rd5292, %rd5289, %rd5290;
	add.s64 	%rd5293, %rd5292, %rd5291;
	shr.u64 	%rd5294, %rd5293, 32;
	and.b64  	%rd5295, %rd5099, 4294967295;
	and.b64  	%rd5296, %rd5273, 4294967295;
	add.s64 	%rd5297, %rd5294, %rd5295;
	add.s64 	%rd5298, %rd5297, %rd5296;
	shr.u64 	%rd5299, %rd5298, 32;
	and.b64  	%rd5300, %rd5134, 4294967295;
	and.b64  	%rd5301, %rd5276, 4294967295;
	add.s64 	%rd5302, %rd5299, %rd5300;
	add.s64 	%rd5303, %rd5302, %rd5301;
	shr.u64 	%rd5304, %rd5303, 32;
	and.b64  	%rd5305, %rd5168, 4294967295;
	and.b64  	%rd5306, %rd5279, 4294967295;
	add.s64 	%rd5307, %rd5304, %rd5305;
	add.s64 	%rd5308, %rd5307, %rd5306;
	shr.u64 	%rd5309, %rd5308, 32;
	and.b64  	%rd5310, %rd5201, 4294967295;
	and.b64  	%rd5311, %rd5282, 4294967295;
	add.s64 	%rd5312, %rd5309, %rd5310;
	add.s64 	%rd5313, %rd5312, %rd5311;
	shr.u64 	%rd5314, %rd5313, 32;
	and.b64  	%rd5315, %rd5288, 4294967295;
	add.s64 	%rd5316, %rd5315, %rd5263;
	cvt.u32.u64 	%r7527, %rd5316;
	shr.u64 	%rd5317, %rd5316, 32;
	and.b64  	%rd5318, %rd5293, 4294967295;
	add.s64 	%rd5319, %rd5317, %rd5318;
	add.s64 	%rd5320, %rd5319, %rd5266;
	cvt.u32.u64 	%r7528, %rd5320;
	shr.u64 	%rd5321, %rd5320, 32;
	and.b64  	%rd5322, %rd5298, 4294967295;
	add.s64 	%rd5323, %rd5321, %rd5322;
	add.s64 	%rd5324, %rd5323, %rd5269;
	cvt.u32.u64 	%r7529, %rd5324;
	shr.u64 	%rd5325, %rd5324, 32;
	and.b64  	%rd5326, %rd5303, 4294967295;
	add.s64 	%rd5327, %rd5325, %rd5326;
	add.s64 	%rd5328, %rd5327, %rd5272;
	cvt.u32.u64 	%r7530, %rd5328;
	shr.u64 	%rd5329, %rd5328, 32;
	and.b64  	%rd5330, %rd5308, 4294967295;
	add.s64 	%rd5331, %rd5329, %rd5330;
	add.s64 	%rd5332, %rd5331, %rd5275;
	cvt.u32.u64 	%r7531, %rd5332;
	shr.u64 	%rd5333, %rd5332, 32;
	and.b64  	%rd5334, %rd5313, 4294967295;
	add.s64 	%rd5335, %rd5333, %rd5334;
	add.s64 	%rd5336, %rd5335, %rd5278;
	cvt.u32.u64 	%r7532, %rd5336;
	shr.u64 	%rd5337, %rd5336, 32;
	cvt.u32.u64 	%r3057, %rd5337;
	cvt.u32.u64 	%r3058, %rd5314;
	cvt.u32.u64 	%r3059, %rd5233;
	add.s32 	%r3060, %r3058, %r3059;
	cvt.u32.u64 	%r3061, %rd5283;
	cvt.u32.u64 	%r3062, %rd5262;
	mov.b64 	%rd5338, 977;
	cvt.u32.u64 	%r3063, %rd5338;
	mad.lo.s32 	%r3064, %r3062, %r3063, %r3061;
	add.s32 	%r3065, %r3060, %r3064;
	add.s32 	%r3066, %r3057, %r3065;
	cvt.u32.u64 	%r3067, %rd5261;
	add.s32 	%r7533, %r3066, %r3067;
	setp.lt.u32 	%p216, %r7721, %r7533;
	@%p216 bra 	$L__BB2_176;
	setp.gt.u32 	%p217, %r7721, %r7533;
	@%p217 bra 	$L__BB2_177;
	setp.lt.u32 	%p218, %r402, %r7532;
	@%p218 bra 	$L__BB2_176;
	setp.gt.u32 	%p219, %r402, %r7532;
	@%p219 bra 	$L__BB2_177;
	setp.lt.u32 	%p220, %r404, %r7531;
	@%p220 bra 	$L__BB2_176;
	setp.gt.u32 	%p221, %r404, %r7531;
	@%p221 bra 	$L__BB2_177;
	setp.lt.u32 	%p222, %r406, %r7530;
	@%p222 bra 	$L__BB2_176;
	setp.gt.u32 	%p223, %r406, %r7530;
	@%p223 bra 	$L__BB2_177;
	setp.lt.u32 	%p224, %r403, %r7529;
	@%p224 bra 	$L__BB2_176;
	setp.gt.u32 	%p225, %r403, %r7529;
	@%p225 bra 	$L__BB2_177;
	setp.lt.u32 	%p226, %r405, %r7528;
	@%p226 bra 	$L__BB2_176;
	setp.gt.u32 	%p227, %r405, %r7528;
	@%p227 bra 	$L__BB2_177;
	ld.const.u32 	%r415, [const_p+4];
	setp.lt.u32 	%p228, %r415, %r7527;
	@%p228 bra 	$L__BB2_176;
	setp.gt.u32 	%p229, %r415, %r7527;
	ld.const.u32 	%r3068, [const_p];
	setp.lt.u32 	%p230, %r7526, %r3068;
	or.pred  	%p231, %p229, %p230;
	@%p231 bra 	$L__BB2_177;
$L__BB2_176:
	ld.const.u32 	%r3086, [const_p];
	ld.const.u32 	%r3093, [const_p+28];
	ld.const.u32 	%r3087, [const_p+4];
	// begin inline asm
	sub.cc.u32 %r7526, %r7526, %r3086; 
	subc.cc.u32 %r7527, %r7527, %r3087; 
	subc.cc.u32 %r7528, %r7528, %r405; 
	subc.cc.u32 %r7529, %r7529, %r403; 
	subc.cc.u32 %r7530, %r7530, %r406; 
	subc.cc.u32 %r7531, %r7531, %r404; 
	subc.cc.u32 %r7532, %r7532, %r402; 
	subc.u32    %r7533, %r7533, %r3093; 
	
	// end inline asm
$L__BB2_177:
	ld.const.u32 	%r432, [const_p+24];
	ld.const.u32 	%r433, [const_p+12];
	ld.const.u32 	%r434, [const_p+20];
	ld.const.u32 	%r435, [const_p+8];
	ld.const.u32 	%r436, [const_p+16];
	ld.const.u32 	%r437, [const_p+4];
	// begin inline asm
	add.cc.u32 %r3094, %r7526, %r7526; 
	addc.cc.u32 %r3095, %r7527, %r7527; 
	addc.cc.u32 %r3096, %r7528, %r7528; 
	addc.cc.u32 %r3097, %r7529, %r7529; 
	addc.cc.u32 %r3098, %r7530, %r7530; 
	addc.cc.u32 %r3099, %r7531, %r7531; 
	addc.cc.u32 %r3100, %r7532, %r7532; 
	addc.u32    %r3101, %r7533, %r7533; 
	
	// end inline asm
	// begin inline asm
	add.cc.u32 %r3118, %r3094, %r3094; 
	addc.cc.u32 %r3119, %r3095, %r3095; 
	addc.cc.u32 %r3120, %r3096, %r3096; 
	addc.cc.u32 %r3121, %r3097, %r3097; 
	addc.cc.u32 %r3122, %r3098, %r3098; 
	addc.cc.u32 %r3123, %r3099, %r3099; 
	addc.cc.u32 %r3124, %r3100, %r3100; 
	addc.u32    %r3125, %r3101, %r3101; 
	
	// end inline asm
	mul.wide.u32 	%rd5339, %r7510, %r7510;
	cvt.u32.u64 	%r3142, %rd5339;
	shr.u64 	%rd5340, %rd5339, 32;
	mul.wide.u32 	%rd5341, %r7511, %r7510;
	add.s64 	%rd5342, %rd5340, %rd5341;
	shr.u64 	%rd5343, %rd5342, 32;
	mul.wide.u32 	%rd5344, %r7512, %r7510;
	add.s64 	%rd5345, %rd5343, %rd5344;
	shr.u64 	%rd5346, %rd5345, 32;
	mul.wide.u32 	%rd5347, %r7513, %r7510;
	add.s64 	%rd5348, %rd5346, %rd5347;
	shr.u64 	%rd5349, %rd5348, 32;
	mul.wide.u32 	%rd5350, %r7514, %r7510;
	add.s64 	%rd5351, %rd5349, %rd5350;
	shr.u64 	%rd5352, %rd5351, 32;
	mul.wide.u32 	%rd5353, %r7515, %r7510;
	add.s64 	%rd5354, %rd5352, %rd5353;
	shr.u64 	%rd5355, %rd5354, 32;
	mul.wide.u32 	%rd5356, %r7516, %r7510;
	add.s64 	%rd5357, %rd5355, %rd5356;
	shr.u64 	%rd5358, %rd5357, 32;
	mul.wide.u32 	%rd5359, %r7517, %r7510;
	add.s64 	%rd5360, %rd5358, %rd5359;
	shr.u64 	%rd5361, %rd5360, 32;
	and.b64  	%rd5362, %rd5342, 4294967295;
	add.s64 	%rd5363, %rd5341, %rd5362;
	shr.u64 	%rd5364, %rd5363, 32;
	and.b64  	%rd5365, %rd5345, 4294967295;
	mul.wide.u32 	%rd5366, %r7511, %r7511;
	add.s64 	%rd5367, %rd5364, %rd5365;
	add.s64 	%rd5368, %rd5367, %rd5366;
	shr.u64 	%rd5369, %rd5368, 32;
	and.b64  	%rd5370, %rd5348, 4294967295;
	mul.wide.u32 	%rd5371, %r7512, %r7511;
	add.s64 	%rd5372, %rd5369, %rd5370;
	add.s64 	%rd5373, %rd5372, %rd5371;
	shr.u64 	%rd5374, %rd5373, 32;
	and.b64  	%rd5375, %rd5351, 4294967295;
	mul.wide.u32 	%rd5376, %r7513, %r7511;
	add.s64 	%rd5377, %rd5374, %rd5375;
	add.s64 	%rd5378, %rd5377, %rd5376;
	shr.u64 	%rd5379, %rd5378, 32;
	and.b64  	%rd5380, %rd5354, 4294967295;
	mul.wide.u32 	%rd5381, %r7514, %r7511;
	add.s64 	%rd5382, %rd5379, %rd5380;
	add.s64 	%rd5383, %rd5382, %rd5381;
	shr.u64 	%rd5384, %rd5383, 32;
	and.b64  	%rd5385, %rd5357, 4294967295;
	mul.wide.u32 	%rd5386, %r7515, %r7511;
	add.s64 	%rd5387, %rd5384, %rd5385;
	add.s64 	%rd5388, %rd5387, %rd5386;
	shr.u64 	%rd5389, %rd5388, 32;
	and.b64  	%rd5390, %rd5360, 4294967295;
	mul.wide.u32 	%rd5391, %r7516, %r7511;
	add.s64 	%rd5392, %rd5389, %rd5390;
	add.s64 	%rd5393, %rd5392, %rd5391;
	shr.u64 	%rd5394, %rd5393, 32;
	mul.wide.u32 	%rd5395, %r7517, %r7511;
	add.s64 	%rd5396, %rd5394, %rd5361;
	add.s64 	%rd5397, %rd5396, %rd5395;
	shr.u64 	%rd5398, %rd5397, 32;
	and.b64  	%rd5399, %rd5368, 4294967295;
	add.s64 	%rd5400, %rd5344, %rd5399;
	shr.u64 	%rd5401, %rd5400, 32;
	and.b64  	%rd5402, %rd5373, 4294967295;
	add.s64 	%rd5403, %rd5401, %rd5402;
	add.s64 	%rd5404, %rd5403, %rd5371;
	shr.u64 	%rd5405, %rd5404, 32;
	and.b64  	%rd5406, %rd5378, 4294967295;
	mul.wide.u32 	%rd5407, %r7512, %r7512;
	add.s64 	%rd5408, %rd5405, %rd5406;
	add.s64 	%rd5409, %rd5408, %rd5407;
	shr.u64 	%rd5410, %rd5409, 32;
	and.b64  	%rd5411, %rd5383, 4294967295;
	mul.wide.u32 	%rd5412, %r7513, %r7512;
	add.s64 	%rd5413, %rd5410, %rd5411;
	add.s64 	%rd5414, %rd5413, %rd5412;
	shr.u64 	%rd5415, %rd5414, 32;
	and.b64  	%rd5416, %rd5388, 4294967295;
	mul.wide.u32 	%rd5417, %r7514, %r7512;
	add.s64 	%rd5418, %rd5415, %rd5416;
	add.s64 	%rd5419, %rd5418, %rd5417;
	shr.u64 	%rd5420, %rd5419, 32;
	and.b64  	%rd5421, %rd5393, 4294967295;
	mul.wide.u32 	%rd5422, %r7515, %r7512;
	add.s64 	%rd5423, %rd5420, %rd5421;
	add.s64 	%rd5424, %rd5423, %rd5422;
	shr.u64 	%rd5425, %rd5424, 32;
	and.b64  	%rd5426, %rd5397, 4294967295;
	mul.wide.u32 	%rd5427, %r7516, %r7512;
	add.s64 	%rd5428, %rd5425, %rd5426;
	add.s64 	%rd5429, %rd5428, %rd5427;
	shr.u64 	%rd5430, %rd5429, 32;
	mul.wide.u32 	%rd5431, %r7517, %r7512;
	add.s64 	%rd5432, %rd5430, %rd5398;
	add.s64 	%rd5433, %rd5432, %rd5431;
	shr.u64 	%rd5434, %rd5433, 32;
	and.b64  	%rd5435, %rd5404, 4294967295;
	add.s64 	%rd5436, %rd5347, %rd5435;
	shr.u64 	%rd5437, %rd5436, 32;
	and.b64  	%rd5438, %rd5409, 4294967295;
	add.s64 	%rd5439, %rd5437, %rd5438;
	add.s64 	%rd5440, %rd5439, %rd5376;
	shr.u64 	%rd5441, %rd5440, 32;
	and.b64  	%rd5442, %rd5414, 4294967295;
	add.s64 	%rd5443, %rd5441, %rd5442;
	add.s64 	%rd5444, %rd5443, %rd5412;
	shr.u64 	%rd5445, %rd5444, 32;
	and.b64  	%rd5446, %rd5419, 4294967295;
	mul.wide.u32 	%rd5447, %r7513, %r7513;
	add.s64 	%rd5448, %rd5445, %rd5446;
	add.s64 	%rd5449, %rd5448, %rd5447;
	shr.u64 	%rd5450, %rd5449, 32;
	and.b64  	%rd5451, %rd5424, 4294967295;
	mul.wide.u32 	%rd5452, %r7514, %r7513;
	add.s64 	%rd5453, %rd5450, %rd5451;
	add.s64 	%rd5454, %rd5453, %rd5452;
	shr.u64 	%rd5455, %rd5454, 32;
	and.b64  	%rd5456, %rd5429, 4294967295;
	mul.wide.u32 	%rd5457, %r7515, %r7513;
	add.s64 	%rd5458, %rd5455, %rd5456;
	add.s64 	%rd5459, %rd5458, %rd5457;
	shr.u64 	%rd5460, %rd5459, 32;
	and.b64  	%rd5461, %rd5433, 4294967295;
	mul.wide.u32 	%rd5462, %r7516, %r7513;
	add.s64 	%rd5463, %rd5460, %rd5461;
	add.s64 	%rd5464, %rd5463, %rd5462;
	shr.u64 	%rd5465, %rd5464, 32;
	mul.wide.u32 	%rd5466, %r7517, %r7513;
	add.s64 	%rd5467, %rd5465, %rd5434;
	add.s64 	%rd5468, %rd5467, %rd5466;
	shr.u64 	%rd5469, %rd5468, 32;
	and.b64  	%rd5470, %rd5440, 4294967295;
	add.s64 	%rd5471, %rd5350, %rd5470;
	shr.u64 	%rd5472, %rd5471, 32;
	and.b64  	%rd5473, %rd5444, 4294967295;
	add.s64 	%rd5474, %rd5472, %rd5473;
	add.s64 	%rd5475, %rd5474, %rd5381;
	shr.u64 	%rd5476, %rd5475, 32;
	and.b64  	%rd5477, %rd5449, 4294967295;
	add.s64 	%rd5478, %rd5476, %rd5477;
	add.s64 	%rd5479, %rd5478, %rd5417;
	shr.u64 	%rd5480, %rd5479, 32;
	and.b64  	%rd5481, %rd5454, 4294967295;
	add.s64 	%rd5482, %rd5480, %rd5481;
	add.s64 	%rd5483, %rd5482, %rd5452;
	shr.u64 	%rd5484, %rd5483, 32;
	and.b64  	%rd5485, %rd5459, 4294967295;
	mul.wide.u32 	%rd5486, %r7514, %r7514;
	add.s64 	%rd5487, %rd5484, %rd5485;
	add.s64 	%rd5488, %rd5487, %rd5486;
	shr.u64 	%rd5489, %rd5488, 32;
	and.b64  	%rd5490, %rd5464, 4294967295;
	mul.wide.u32 	%rd5491, %r7515, %r7514;
	add.s64 	%rd5492, %rd5489, %rd5490;
	add.s64 	%rd5493, %rd5492, %rd5491;
	shr.u64 	%rd5494, %rd5493, 32;
	and.b64  	%rd5495, %rd5468, 4294967295;
	mul.wide.u32 	%rd5496, %r7516, %r7514;
	add.s64 	%rd5497, %rd5494, %rd5495;
	add.s64 	%rd5498, %rd5497, %rd5496;
	shr.u64 	%rd5499, %rd5498, 32;
	mul.wide.u32 	%rd5500, %r7517, %r7514;
	add.s64 	%rd5501, %rd5499, %rd5469;
	add.s64 	%rd5502, %rd5501, %rd5500;
	shr.u64 	%rd5503, %rd5502, 32;
	and.b64  	%rd5504, %rd5475, 4294967295;
	add.s64 	%rd5505, %rd5353, %rd5504;
	shr.u64 	%rd5506, %rd5505, 32;
	and.b64  	%rd5507, %rd5479, 4294967295;
	add.s64 	%rd5508, %rd5506, %rd5507;
	add.s64 	%rd5509, %rd5508, %rd5386;
	shr.u64 	%rd5510, %rd5509, 32;
	and.b64  	%rd5511, %rd5483, 4294967295;
	add.s64 	%rd5512, %rd5510, %rd5511;
	add.s64 	%rd5513, %rd5512, %rd5422;
	shr.u64 	%rd5514, %rd5513, 32;
	and.b64  	%rd5515, %rd5488, 4294967295;
	add.s64 	%rd5516, %rd5514, %rd5515;
	add.s64 	%rd5517, %rd5516, %rd5457;
	shr.u64 	%rd5518, %rd5517, 32;
	and.b64  	%rd5519, %rd5493, 4294967295;
	add.s64 	%rd5520, %rd5518, %rd5519;
	add.s64 	%rd5521, %rd5520, %rd5491;
	shr.u64 	%rd5522, %rd5521, 32;
	and.b64  	%rd5523, %rd5498, 4294967295;
	mul.wide.u32 	%rd5524, %r7515, %r7515;
	add.s64 	%rd5525, %rd5522, %rd5523;
	add.s64 	%rd5526, %rd5525, %rd5524;
	shr.u64 	%rd5527, %rd5526, 32;
	and.b64  	%rd5528, %rd5502, 4294967295;
	mul.wide.u32 	%rd5529, %r7516, %r7515;
	add.s64 	%rd5530, %rd5527, %rd5528;
	add.s64 	%rd5531, %rd5530, %rd5529;
	shr.u64 	%rd5532, %rd5531, 32;
	mul.wide.u32 	%rd5533, %r7517, %r7515;
	add.s64 	%rd5534, %rd5532, %rd5503;
	add.s64 	%rd5535, %rd5534, %rd5533;
	shr.u64 	%rd5536, %rd5535, 32;
	and.b64  	%rd5537, %rd5509, 4294967295;
	add.s64 	%rd5538, %rd5356, %rd5537;
	shr.u64 	%rd5539, %rd5538, 32;
	and.b64  	%rd5540, %rd5513, 4294967295;
	add.s64 	%rd5541, %rd5539, %rd5540;
	add.s64 	%rd5542, %rd5541, %rd5391;
	shr.u64 	%rd5543, %rd5542, 32;
	and.b64  	%rd5544, %rd5517, 4294967295;
	add.s64 	%rd5545, %rd5543, %rd5544;
	add.s64 	%rd5546, %rd5545, %rd5427;
	shr.u64 	%rd5547, %rd5546, 32;
	and.b64  	%rd5548, %rd5521, 4294967295;
	add.s64 	%rd5549, %rd5547, %rd5548;
	add.s64 	%rd5550, %rd5549, %rd5462;
	shr.u64 	%rd5551, %rd5550, 32;
	and.b64  	%rd5552, %rd5526, 4294967295;
	add.s64 	%rd5553, %rd5551, %rd5552;
	add.s64 	%rd5554, %rd5553, %rd5496;
	shr.u64 	%rd5555, %rd5554, 32;
	and.b64  	%rd5556, %rd5531, 4294967295;
	add.s64 	%rd5557, %rd5555, %rd5556;
	add.s64 	%rd5558, %rd5557, %rd5529;
	shr.u64 	%rd5559, %rd5558, 32;
	and.b64  	%rd5560, %rd5535, 4294967295;
	mul.wide.u32 	%rd5561, %r7516, %r7516;
	add.s64 	%rd5562, %rd5559, %rd5560;
	add.s64 	%rd5563, %rd5562, %rd5561;
	shr.u64 	%rd5564, %rd5563, 32;
	mul.wide.u32 	%rd5565, %r7517, %r7516;
	add.s64 	%rd5566, %rd5564, %rd5536;
	add.s64 	%rd5567, %rd5566, %rd5565;
	shr.u64 	%rd5568, %rd5567, 32;
	and.b64  	%rd5569, %rd5542, 4294967295;
	add.s64 	%rd5570, %rd5359, %rd5569;
	shr.u64 	%rd5571, %rd5570, 32;
	and.b64  	%rd5572, %rd5546, 4294967295;
	add.s64 	%rd5573, %rd5571, %rd5572;
	add.s64 	%rd5574, %rd5573, %rd5395;
	shr.u64 	%rd5575, %rd5574, 32;
	and.b64  	%rd5576, %rd5550, 4294967295;
	add.s64 	%rd5577, %rd5575, %rd5576;
	add.s64 	%rd5578, %rd5577, %rd5431;
	shr.u64 	%rd5579, %rd5578, 32;
	and.b64  	%rd5580, %rd5554, 4294967295;
	add.s64 	%rd5581, %rd5579, %rd5580;
	add.s64 	%rd5582, %rd5581, %rd5466;
	shr.u64 	%rd5583, %rd5582, 32;
	and.b64  	%rd5584, %rd5558, 4294967295;
	add.s64 	%rd5585, %rd5583, %rd5584;
	add.s64 	%rd5586, %rd5585, %rd5500;
	shr.u64 	%rd5587, %rd5586, 32;
	and.b64  	%rd5588, %rd5563, 4294967295;
	add.s64 	%rd5589, %rd5587, %rd5588;
	add.s64 	%rd5590, %rd5589, %rd5533;
	shr.u64 	%rd5591, %rd5590, 32;
	and.b64  	%rd5592, %rd5567, 4294967295;
	add.s64 	%rd5593, %rd5591, %rd5592;
	add.s64 	%rd5594, %rd5593, %rd5565;
	shr.u64 	%rd5595, %rd5594, 32;
	mul.wide.u32 	%rd5596, %r7517, %r7517;
	add.s64 	%rd5597, %rd5595, %rd5568;
	add.s64 	%rd5598, %rd5597, %rd5596;
	shr.u64 	%rd5599, %rd5598, 32;
	and.b64  	%rd5600, %rd5574, 4294967295;
	mul.lo.s64 	%rd5601, %rd5600, 977;
	cvt.u32.u64 	%r3143, %rd5601;
	shr.u64 	%rd5602, %rd5601, 32;
	and.b64  	%rd5603, %rd5578, 4294967295;
	mad.lo.s64 	%rd5604, %rd5603, 977, %rd5602;
	shr.u64 	%rd5605, %rd5604, 32;
	and.b64  	%rd5606, %rd5582, 4294967295;
	mad.lo.s64 	%rd5607, %rd5606, 977, %rd5605;
	shr.u64 	%rd5608, %rd5607, 32;
	and.b64  	%rd5609, %rd5586, 4294967295;
	mad.lo.s64 	%rd5610, %rd5609, 977, %rd5608;
	shr.u64 	%rd5611, %rd5610, 32;
	and.b64  	%rd5612, %rd5590, 4294967295;
	mad.lo.s64 	%rd5613, %rd5612, 977, %rd5611;
	shr.u64 	%rd5614, %rd5613, 32;
	and.b64  	%rd5615, %rd5594, 4294967295;
	mad.lo.s64 	%rd5616, %rd5615, 977, %rd5614;
	shr.u64 	%rd5617, %rd5616, 32;
	and.b64  	%rd5618, %rd5598, 4294967295;
	mad.lo.s64 	%rd5619, %rd5618, 977, %rd5617;
	shr.u64 	%rd5620, %rd5619, 32;
	add.s32 	%r7534, %r3142, %r3143;
	setp.lt.u32 	%p232, %r7534, %r3142;
	selp.u64 	%rd5621, 1, 0, %p232;
	and.b64  	%rd5622, %rd5363, 4294967295;
	and.b64  	%rd5623, %rd5604, 4294967295;
	add.s64 	%rd5624, %rd5622, %rd5621;
	add.s64 	%rd5625, %rd5624, %rd5623;
	shr.u64 	%rd5626, %rd5625, 32;
	and.b64  	%rd5627, %rd5400, 4294967295;
	and.b64  	%rd5628, %rd5607, 4294967295;
	add.s64 	%rd5629, %rd5626, %rd5627;
	add.s64 	%rd5630, %rd5629, %rd5628;
	shr.u64 	%rd5631, %rd5630, 32;
	and.b64  	%rd5632, %rd5436, 4294967295;
	and.b64  	%rd5633, %rd5610, 4294967295;
	add.s64 	%rd5634, %rd5631, %rd5632;
	add.s64 	%rd5635, %rd5634, %rd5633;
	shr.u64 	%rd5636, %rd5635, 32;
	and.b64  	%rd5637, %rd5471, 4294967295;
	and.b64  	%rd5638, %rd5613, 4294967295;
	add.s64 	%rd5639, %rd5636, %rd5637;
	add.s64 	%rd5640, %rd5639, %rd5638;
	shr.u64 	%rd5641, %rd5640, 32;
	and.b64  	%rd5642, %rd5505, 4294967295;
	and.b64  	%rd5643, %rd5616, 4294967295;
	add.s64 	%rd5644, %rd5641, %rd5642;
	add.s64 	%rd5645, %rd5644, %rd5643;
	shr.u64 	%rd5646, %rd5645, 32;
	and.b64  	%rd5647, %rd5538, 4294967295;
	and.b64  	%rd5648, %rd5619, 4294967295;
	add.s64 	%rd5649, %rd5646, %rd5647;
	add.s64 	%rd5650, %rd5649, %rd5648;
	shr.u64 	%rd5651, %rd5650, 32;
	and.b64  	%rd5652, %rd5625, 4294967295;
	add.s64 	%rd5653, %rd5652, %rd5600;
	cvt.u32.u64 	%r7535, %rd5653;
	shr.u64 	%rd5654, %rd5653, 32;
	and.b64  	%rd5655, %rd5630, 4294967295;
	add.s64 	%rd5656, %rd5654, %rd5655;
	add.s64 	%rd5657, %rd5656, %rd5603;
	cvt.u32.u64 	%r7536, %rd5657;
	shr.u64 	%rd5658, %rd5657, 32;
	and.b64  	%rd5659, %rd5635, 4294967295;
	add.s64 	%rd5660, %rd5658, %rd5659;
	add.s64 	%rd5661, %rd5660, %rd5606;
	cvt.u32.u64 	%r7537, %rd5661;
	shr.u64 	%rd5662, %rd5661, 32;
	and.b64  	%rd5663, %rd5640, 4294967295;
	add.s64 	%rd5664, %rd5662, %rd5663;
	add.s64 	%rd5665, %rd5664, %rd5609;
	cvt.u32.u64 	%r7538, %rd5665;
	shr.u64 	%rd5666, %rd5665, 32;
	and.b64  	%rd5667, %rd5645, 4294967295;
	add.s64 	%rd5668, %rd5666, %rd5667;
	add.s64 	%rd5669, %rd5668, %rd5612;
	cvt.u32.u64 	%r7539, %rd5669;
	shr.u64 	%rd5670, %rd5669, 32;
	and.b64  	%rd5671, %rd5650, 4294967295;
	add.s64 	%rd5672, %rd5670, %rd5671;
	add.s64 	%rd5673, %rd5672, %rd5615;
	cvt.u32.u64 	%r7540, %rd5673;
	shr.u64 	%rd5674, %rd5673, 32;
	cvt.u32.u64 	%r3144, %rd5674;
	cvt.u32.u64 	%r3145, %rd5651;
	cvt.u32.u64 	%r3146, %rd5570;
	add.s32 	%r3147, %r3145, %r3146;
	cvt.u32.u64 	%r3148, %rd5620;
	cvt.u32.u64 	%r3149, %rd5599;
	mov.b64 	%rd5675, 977;
	cvt.u32.u64 	%r3150, %rd5675;
	mad.lo.s32 	%r3151, %r3149, %r3150, %r3148;
	add.s32 	%r3152, %r3147, %r3151;
	add.s32 	%r3153, %r3144, %r3152;
	cvt.u32.u64 	%r3154, %rd5598;
	add.s32 	%r7541, %r3153, %r3154;
	ld.const.u32 	%r3155, [const_p+28];
	setp.lt.u32 	%p233, %r3155, %r7541;
	@%p233 bra 	$L__BB2_191;
	ld.const.u32 	%r3156, [const_p+28];
	setp.gt.u32 	%p234, %r3156, %r7541;
	@%p234 bra 	$L__BB2_192;
	setp.lt.u32 	%p235, %r432, %r7540;
	@%p235 bra 	$L__BB2_191;
	setp.gt.u32 	%p236, %r432, %r7540;
	@%p236 bra 	$L__BB2_192;
	setp.lt.u32 	%p237, %r434, %r7539;
	@%p237 bra 	$L__BB2_191;
	setp.gt.u32 	%p238, %r434, %r7539;
	@%p238 bra 	$L__BB2_192;
	setp.lt.u32 	%p239, %r436, %r7538;
	@%p239 bra 	$L__BB2_191;
	setp.gt.u32 	%p240, %r436, %r7538;
	@%p240 bra 	$L__BB2_192;
	setp.lt.u32 	%p241, %r433, %r7537;
	@%p241 bra 	$L__BB2_191;
	setp.gt.u32 	%p242, %r433, %r7537;
	@%p242 bra 	$L__BB2_192;
	setp.lt.u32 	%p243, %r435, %r7536;
	@%p243 bra 	$L__BB2_191;
	setp.gt.u32 	%p244, %r435, %r7536;
	@%p244 bra 	$L__BB2_192;
	setp.lt.u32 	%p245, %r437, %r7535;
	@%p245 bra 	$L__BB2_191;
	setp.gt.u32 	%p246, %r437, %r7535;
	ld.const.u32 	%r3157, [const_p];
	setp.lt.u32 	%p247, %r7534, %r3157;
	or.pred  	%p248, %p246, %p247;
	@%p248 bra 	$L__BB2_192;
$L__BB2_191:
	ld.const.u32 	%r3175, [const_p];
	ld.const.u32 	%r3182, [const_p+28];
	// begin inline asm
	sub.cc.u32 %r7534, %r7534, %r3175; 
	subc.cc.u32 %r7535, %r7535, %r437; 
	subc.cc.u32 %r7536, %r7536, %r435; 
	subc.cc.u32 %r7537, %r7537, %r433; 
	subc.cc.u32 %r7538, %r7538, %r436; 
	subc.cc.u32 %r7539, %r7539, %r434; 
	subc.cc.u32 %r7540, %r7540, %r432; 
	subc.u32    %r7541, %r7541, %r3182; 
	
	// end inline asm
$L__BB2_192:
	ld.const.u32 	%r470, [const_p+24];
	ld.const.u32 	%r471, [const_p+12];
	ld.const.u32 	%r472, [const_p+20];
	ld.const.u32 	%r473, [const_p+8];
	ld.const.u32 	%r474, [const_p+16];
	ld.const.u32 	%r475, [const_p+4];
	// begin inline asm
	add.cc.u32 %r3183, %r7534, %r7534; 
	addc.cc.u32 %r3184, %r7535, %r7535; 
	addc.cc.u32 %r3185, %r7536, %r7536; 
	addc.cc.u32 %r3186, %r7537, %r7537; 
	addc.cc.u32 %r3187, %r7538, %r7538; 
	addc.cc.u32 %r3188, %r7539, %r7539; 
	addc.cc.u32 %r3189, %r7540, %r7540; 
	addc.u32    %r3190, %r7541, %r7541; 
	
	// end inline asm
	// begin inline asm
	add.cc.u32 %r3207, %r3183, %r3183; 
	addc.cc.u32 %r3208, %r3184, %r3184; 
	addc.cc.u32 %r3209, %r3185, %r3185; 
	addc.cc.u32 %r3210, %r3186, %r3186; 
	addc.cc.u32 %r3211, %r3187, %r3187; 
	addc.cc.u32 %r3212, %r3188, %r3188; 
	addc.cc.u32 %r3213, %r3189, %r3189; 
	addc.u32    %r3214, %r3190, %r3190; 
	
	// end inline asm
	// begin inline asm
	add.cc.u32 %r3231, %r3207, %r3207; 
	addc.cc.u32 %r3232, %r3208, %r3208; 
	addc.cc.u32 %r3233, %r3209, %r3209; 
	addc.cc.u32 %r3234, %r3210, %r3210; 
	addc.cc.u32 %r3235, %r3211, %r3211; 
	addc.cc.u32 %r3236, %r3212, %r3212; 
	addc.cc.u32 %r3237, %r3213, %r3213; 
	addc.u32    %r3238, %r3214, %r3214; 
	
	// end inline asm
	mul.wide.u32 	%rd5676, %r7745, %r7745;
	cvt.u32.u64 	%r3255, %rd5676;
	shr.u64 	%rd5677, %rd5676, 32;
	mul.wide.u32 	%rd5678, %r7744, %r7745;
	add.s64 	%rd5679, %rd5677, %rd5678;
	shr.u64 	%rd5680, %rd5679, 32;
	mul.wide.u32 	%rd5681, %r7743, %r7745;
	add.s64 	%rd5682, %rd5680, %rd5681;
	shr.u64 	%rd5683, %rd5682, 32;
	mul.wide.u32 	%rd5684, %r7742, %r7745;
	add.s64 	%rd5685, %rd5683, %rd5684;
	shr.u64 	%rd5686, %rd5685, 32;
	mul.wide.u32 	%rd5687, %r7741, %r7745;
	add.s64 	%rd5688, %rd5686, %rd5687;
	shr.u64 	%rd5689, %rd5688, 32;
	mul.wide.u32 	%rd5690, %r7740, %r7745;
	add.s64 	%rd5691, %rd5689, %rd5690;
	shr.u64 	%rd5692, %rd5691, 32;
	mul.wide.u32 	%rd5693, %r7739, %r7745;
	add.s64 	%rd5694, %rd5692, %rd5693;
	shr.u64 	%rd5695, %rd5694, 32;
	mul.wide.u32 	%rd5696, %r7738, %r7745;
	add.s64 	%rd5697, %rd5695, %rd5696;
	shr.u64 	%rd5698, %rd5697, 32;
	and.b64  	%rd5699, %rd5679, 4294967295;
	add.s64 	%rd5700, %rd5678, %rd5699;
	shr.u64 	%rd5701, %rd5700, 32;
	and.b64  	%rd5702, %rd5682, 4294967295;
	mul.wide.u32 	%rd5703, %r7744, %r7744;
	add.s64 	%rd5704, %rd5701, %rd5702;
	add.s64 	%rd5705, %rd5704, %rd5703;
	shr.u64 	%rd5706, %rd5705, 32;
	and.b64  	%rd5707, %rd5685, 4294967295;
	mul.wide.u32 	%rd5708, %r7743, %r7744;
	add.s64 	%rd5709, %rd5706, %rd5707;
	add.s64 	%rd5710, %rd5709, %rd5708;
	shr.u64 	%rd5711, %rd5710, 32;
	and.b64  	%rd5712, %rd5688, 4294967295;
	mul.wide.u32 	%rd5713, %r7742, %r7744;
	add.s64 	%rd5714, %rd5711, %rd5712;
	add.s64 	%rd5715, %rd5714, %rd5713;
	shr.u64 	%rd5716, %rd5715, 32;
	and.b64  	%rd5717, %rd5691, 4294967295;
	mul.wide.u32 	%rd5718, %r7741, %r7744;
	add.s64 	%rd5719, %rd5716, %rd5717;
	add.s64 	%rd5720, %rd5719, %rd5718;
	shr.u64 	%rd5721, %rd5720, 32;
	and.b64  	%rd5722, %rd5694, 4294967295;
	mul.wide.u32 	%rd5723, %r7740, %r7744;
	add.s64 	%rd5724, %rd5721, %rd5722;
	add.s64 	%rd5725, %rd5724, %rd5723;
	shr.u64 	%rd5726, %rd5725, 32;
	and.b64  	%rd5727, %rd5697, 4294967295;
	mul.wide.u32 	%rd5728, %r7739, %r7744;
	add.s64 	%rd5729, %rd5726, %rd5727;
	add.s64 	%rd5730, %rd5729, %rd5728;
	shr.u64 	%rd5731, %rd5730, 32;
	mul.wide.u32 	%rd5732, %r7738, %r7744;
	add.s64 	%rd5733, %rd5731, %rd5698;
	add.s64 	%rd5734, %rd5733, %rd5732;
	shr.u64 	%rd5735, %rd5734, 32;
	and.b64  	%rd5736, %rd5705, 4294967295;
	add.s64 	%rd5737, %rd5681, %rd5736;
	shr.u64 	%rd5738, %rd5737, 32;
	and.b64  	%rd5739, %rd5710, 4294967295;
	add.s64 	%rd5740, %rd5738, %rd5739;
	add.s64 	%rd5741, %rd5740, %rd5708;
	shr.u64 	%rd5742, %rd5741, 32;
	and.b64  	%rd5743, %rd5715, 4294967295;
	mul.wide.u32 	%rd5744, %r7743, %r7743;
	add.s64 	%rd5745, %rd5742, %rd5743;
	add.s64 	%rd5746, %rd5745, %rd5744;
	shr.u64 	%rd5747, %rd5746, 32;
	and.b64  	%rd5748, %rd5720, 4294967295;
	mul.wide.u32 	%rd5749, %r7742, %r7743;
	add.s64 	%rd5750, %rd5747, %rd5748;
	add.s64 	%rd5751, %rd5750, %rd5749;
	shr.u64 	%rd5752, %rd5751, 32;
	and.b64  	%rd5753, %rd5725, 4294967295;
	mul.wide.u32 	%rd5754, %r7741, %r7743;
	add.s64 	%rd5755, %rd5752, %rd5753;
	add.s64 	%rd5756, %rd5755, %rd5754;
	shr.u64 	%rd5757, %rd5756, 32;
	and.b64  	%rd5758, %rd5730, 4294967295;
	mul.wide.u32 	%rd5759, %r7740, %r7743;
	add.s64 	%rd5760, %rd5757, %rd5758;
	add.s64 	%rd5761, %rd5760, %rd5759;
	shr.u64 	%rd5762, %rd5761, 32;
	and.b64  	%rd5763, %rd5734, 4294967295;
	mul.wide.u32 	%rd5764, %r7739, %r7743;
	add.s64 	%rd5765, %rd5762, %rd5763;
	add.s64 	%rd5766, %rd5765, %rd5764;
	shr.u64 	%rd5767, %rd5766, 32;
	mul.wide.u32 	%rd5768, %r7738, %r7743;
	add.s64 	%rd5769, %rd5767, %rd5735;
	add.s64 	%rd5770, %rd5769, %rd5768;
	shr.u64 	%rd5771, %rd5770, 32;
	and.b64  	%rd5772, %rd5741, 4294967295;
	add.s64 	%rd5773, %rd5684, %rd5772;
	shr.u64 	%rd5774, %rd5773, 32;
	and.b64  	%rd5775, %rd5746, 4294967295;
	add.s64 	%rd5776, %rd5774, %rd5775;
	add.s64 	%rd5777, %rd5776, %rd5713;
	shr.u64 	%rd5778, %rd5777, 32;
	and.b64  	%rd5779, %rd5751, 4294967295;
	add.s64 	%rd5780, %rd5778, %rd5779;
	add.s64 	%rd5781, %rd5780, %rd5749;
	shr.u64 	%rd5782, %rd5781, 32;
	and.b64  	%rd5783, %rd5756, 4294967295;
	mul.wide.u32 	%rd5784, %r7742, %r7742;
	add.s64 	%rd5785, %rd5782, %rd5783;
	add.s64 	%rd5786, %rd5785, %rd5784;
	shr.u64 	%rd5787, %rd5786, 32;
	and.b64  	%rd5788, %rd5761, 4294967295;
	mul.wide.u32 	%rd5789, %r7741, %r7742;
	add.s64 	%rd5790, %rd5787, %rd5788;
	add.s64 	%rd5791, %rd5790, %rd5789;
	shr.u64 	%rd5792, %rd5791, 32;
	and.b64  	%rd5793, %rd5766, 4294967295;
	mul.wide.u32 	%rd5794, %r7740, %r7742;
	add.s64 	%rd5795, %rd5792, %rd5793;
	add.s64 	%rd5796, %rd5795, %rd5794;
	shr.u64 	%rd5797, %rd5796, 32;
	and.b64  	%rd5798, %rd5770, 4294967295;
	mul.wide.u32 	%rd5799, %r7739, %r7742;
	add.s64 	%rd5800, %rd5797, %rd5798;
	add.s64 	%rd5801, %rd5800, %rd5799;
	shr.u64 	%rd5802, %rd5801, 32;
	mul.wide.u32 	%rd5803, %r7738, %r7742;
	add.s64 	%rd5804, %rd5802, %rd5771;
	add.s64 	%rd5805, %rd5804, %rd5803;
	shr.u64 	%rd5806, %rd5805, 32;
	and.b64  	%rd5807, %rd5777, 4294967295;
	add.s64 	%rd5808, %rd5687, %rd5807;
	shr.u64 	%rd5809, %rd5808, 32;
	and.b64  	%rd5810, %rd5781, 4294967295;
	add.s64 	%rd5811, %rd5809, %rd5810;
	add.s64 	%rd5812, %rd5811, %rd5718;
	shr.u64 	%rd5813, %rd5812, 32;
	and.b64  	%rd5814, %rd5786, 4294967295;
	add.s64 	%rd5815, %rd5813, %rd5814;
	add.s64 	%rd5816, %rd5815, %rd5754;
	shr.u64 	%rd5817, %rd5816, 32;
	and.b64  	%rd5818, %rd5791, 4294967295;
	add.s64 	%rd5819, %rd5817, %rd5818;
	add.s64 	%rd5820, %rd5819, %rd5789;
	shr.u64 	%rd5821, %rd5820, 32;
	and.b64  	%rd5822, %rd5796, 4294967295;
	mul.wide.u32 	%rd5823, %r7741, %r7741;
	add.s64 	%rd5824, %rd5821, %rd5822;
	add.s64 	%rd5825, %rd5824, %rd5823;
	shr.u64 	%rd5826, %rd5825, 32;
	and.b64  	%rd5827, %rd5801, 4294967295;
	mul.wide.u32 	%rd5828, %r7740, %r7741;
	add.s64 	%rd5829, %rd5826, %rd5827;
	add.s64 	%rd5830, %rd5829, %rd5828;
	shr.u64 	%rd5831, %rd5830, 32;
	and.b64  	%rd5832, %rd5805, 4294967295;
	mul.wide.u32 	%rd5833, %r7739, %r7741;
	add.s64 	%rd5834, %rd5831, %rd5832;
	add.s64 	%rd5835, %rd5834, %rd5833;
	shr.u64 	%rd5836, %rd5835, 32;
	mul.wide.u32 	%rd5837, %r7738, %r7741;
	add.s64 	%rd5838, %rd5836, %rd5806;
	add.s64 	%rd5839, %rd5838, %rd5837;
	shr.u64 	%rd5840, %rd5839, 32;
	and.b64  	%rd5841, %rd5812, 4294967295;
	add.s64 	%rd5842, %rd5690, %rd5841;
	shr.u64 	%rd5843, %rd5842, 32;
	and.b64  	%rd5844, %rd5816, 4294967295;
	add.s64 	%rd5845, %rd5843, %rd5844;
	add.s64 	%rd5846, %rd5845, %rd5723;
	shr.u64 	%rd5847, %rd5846, 32;
	and.b64  	%rd5848, %rd5820, 4294967295;
	add.s64 	%rd5849, %rd5847, %rd5848;
	add.s64 	%rd5850, %rd5849, %rd5759;
	shr.u64 	%rd5851, %rd5850, 32;
	and.b64  	%rd5852, %rd5825, 4294967295;
	add.s64 	%rd5853, %rd5851, %rd5852;
	add.s64 	%rd5854, %rd5853, %rd5794;
	shr.u64 	%rd5855, %rd5854, 32;
	and.b64  	%rd5856, %rd5830, 4294967295;
	add.s64 	%rd5857, %rd5855, %rd5856;
	add.s64 	%rd5858, %rd5857, %rd5828;
	shr.u64 	%rd5859, %rd5858, 32;
	and.b64  	%rd5860, %rd5835, 4294967295;
	mul.wide.u32 	%rd5861, %r7740, %r7740;
	add.s64 	%rd5862, %rd5859, %rd5860;
	add.s64 	%rd5863, %rd5862, %rd5861;
	shr.u64 	%rd5864, %rd5863, 32;
	and.b64  	%rd5865, %rd5839, 4294967295;
	mul.wide.u32 	%rd5866, %r7739, %r7740;
	add.s64 	%rd5867, %rd5864, %rd5865;
	add.s64 	%rd5868, %rd5867, %rd5866;
	shr.u64 	%rd5869, %rd5868, 32;
	mul.wide.u32 	%rd5870, %r7738, %r7740;
	add.s64 	%rd5871, %rd5869, %rd5840;
	add.s64 	%rd5872, %rd5871, %rd5870;
	shr.u64 	%rd5873, %rd5872, 32;
	and.b64  	%rd5874, %rd5846, 4294967295;
	add.s64 	%rd5875, %rd5693, %rd5874;
	shr.u64 	%rd5876, %rd5875, 32;
	and.b64  	%rd5877, %rd5850, 4294967295;
	add.s64 	%rd5878, %rd5876, %rd5877;
	add.s64 	%rd5879, %rd5878, %rd5728;
	shr.u64 	%rd5880, %rd5879, 32;
	and.b64  	%rd5881, %rd5854, 4294967295;
	add.s64 	%rd5882, %rd5880, %rd5881;
	add.s64 	%rd5883, %rd5882, %rd5764;
	shr.u64 	%rd5884, %rd5883, 32;
	and.b64  	%rd5885, %rd5858, 4294967295;
	add.s64 	%rd5886, %rd5884, %rd5885;
	add.s64 	%rd5887, %rd5886, %rd5799;
	shr.u64 	%rd5888, %rd5887, 32;
	and.b64  	%rd5889, %rd5863, 4294967295;
	add.s64 	%rd5890, %rd5888, %rd5889;
	add.s64 	%rd5891, %rd5890, %rd5833;
	shr.u64 	%rd5892, %rd5891, 32;
	and.b64  	%rd5893, %rd5868, 4294967295;
	add.s64 	%rd5894, %rd5892, %rd5893;
	add.s64 	%rd5895, %rd5894, %rd5866;
	shr.u64 	%rd5896, %rd5895, 32;
	and.b64  	%rd5897, %rd5872, 4294967295;
	mul.wide.u32 	%rd5898, %r7739, %r7739;
	add.s64 	%rd5899, %rd5896, %rd5897;
	add.s64 	%rd5900, %rd5899, %rd5898;
	shr.u64 	%rd5901, %rd5900, 32;
	mul.wide.u32 	%rd5902, %r7738, %r7739;
	add.s64 	%rd5903, %rd5901, %rd5873;
	add.s64 	%rd5904, %rd5903, %rd5902;
	shr.u64 	%rd5905, %rd5904, 32;
	and.b64  	%rd5906, %rd5879, 4294967295;
	add.s64 	%rd5907, %rd5696, %rd5906;
	shr.u64 	%rd5908, %rd5907, 32;
	and.b64  	%rd5909, %rd5883, 4294967295;
	add.s64 	%rd5910, %rd5908, %rd5909;
	add.s64 	%rd5911, %rd5910, %rd5732;
	shr.u64 	%rd5912, %rd5911, 32;
	and.b64  	%rd5913, %rd5887, 4294967295;
	add.s64 	%rd5914, %rd5912, %rd5913;
	add.s64 	%rd5915, %rd5914, %rd5768;
	shr.u64 	%rd5916, %rd5915, 32;
	and.b64  	%rd5917, %rd5891, 4294967295;
	add.s64 	%rd5918, %rd5916, %rd5917;
	add.s64 	%rd5919, %rd5918, %rd5803;
	shr.u64 	%rd5920, %rd5919, 32;
	and.b64  	%rd5921, %rd5895, 4294967295;
	add.s64 	%rd5922, %rd5920, %rd5921;
	add.s64 	%rd5923, %rd5922, %rd5837;
	shr.u64 	%rd5924, %rd5923, 32;
	and.b64  	%rd5925, %rd5900, 4294967295;
	add.s64 	%rd5926, %rd5924, %rd5925;
	add.s64 	%rd5927, %rd5926, %rd5870;
	shr.u64 	%rd5928, %rd5927, 32;
	and.b64  	%rd5929, %rd5904, 4294967295;
	add.s64 	%rd5930, %rd5928, %rd5929;
	add.s64 	%rd5931, %rd5930, %rd5902;
	shr.u64 	%rd5932, %rd5931, 32;
	mul.wide.u32 	%rd5933, %r7738, %r7738;
	add.s64 	%rd5934, %rd5932, %rd5905;
	add.s64 	%rd5935, %rd5934, %rd5933;
	shr.u64 	%rd5936, %rd5935, 32;
	and.b64  	%rd5937, %rd5911, 4294967295;
	mul.lo.s64 	%rd5938, %rd5937, 977;
	cvt.u32.u64 	%r3256, %rd5938;
	shr.u64 	%rd5939, %rd5938, 32;
	and.b64  	%rd5940, %rd5915, 4294967295;
	mad.lo.s64 	%rd5941, %rd5940, 977, %rd5939;
	shr.u64 	%rd5942, %rd5941, 32;
	and.b64  	%rd5943, %rd5919, 4294967295;
	mad.lo.s64 	%rd5944, %rd5943, 977, %rd5942;
	shr.u64 	%rd5945, %rd5944, 32;
	and.b64  	%rd5946, %rd5923, 4294967295;
	mad.lo.s64 	%rd5947, %rd5946, 977, %rd5945;
	shr.u64 	%rd5948, %rd5947, 32;
	and.b64  	%rd5949, %rd5927, 4294967295;
	mad.lo.s64 	%rd5950, %rd5949, 977, %rd5948;
	shr.u64 	%rd5951, %rd5950, 32;
	and.b64  	%rd5952, %rd5931, 4294967295;
	mad.lo.s64 	%rd5953, %rd5952, 977, %rd5951;
	shr.u64 	%rd5954, %rd5953, 32;
	and.b64  	%rd5955, %rd5935, 4294967295;
	mad.lo.s64 	%rd5956, %rd5955, 977, %rd5954;
	shr.u64 	%rd5957, %rd5956, 32;
	add.s32 	%r7542, %r3255, %r3256;
	setp.lt.u32 	%p249, %r7542, %r3255;
	selp.u64 	%rd5958, 1, 0, %p249;
	and.b64  	%rd5959, %rd5700, 4294967295;
	and.b64  	%rd5960, %rd5941, 4294967295;
	add.s64 	%rd5961, %rd5959, %rd5958;
	add.s64 	%rd5962, %rd5961, %rd5960;
	shr.u64 	%rd5963, %rd5962, 32;
	and.b64  	%rd5964, %rd5737, 4294967295;
	and.b64  	%rd5965, %rd5944, 4294967295;
	add.s64 	%rd5966, %rd5963, %rd5964;
	add.s64 	%rd5967, %rd5966, %rd5965;
	shr.u64 	%rd5968, %rd5967, 32;
	and.b64  	%rd5969, %rd5773, 4294967295;
	and.b64  	%rd5970, %rd5947, 4294967295;
	add.s64 	%rd5971, %rd5968, %rd5969;
	add.s64 	%rd5972, %rd5971, %rd5970;
	shr.u64 	%rd5973, %rd5972, 32;
	and.b64  	%rd5974, %rd5808, 4294967295;
	and.b64  	%rd5975, %rd5950, 4294967295;
	add.s64 	%rd5976, %rd5973, %rd5974;
	add.s64 	%rd5977, %rd5976, %rd5975;
	shr.u64 	%rd5978, %rd5977, 32;
	and.b64  	%rd5979, %rd5842, 4294967295;
	and.b64  	%rd5980, %rd5953, 4294967295;
	add.s64 	%rd5981, %rd5978, %rd5979;
	add.s64 	%rd5982, %rd5981, %rd5980;
	shr.u64 	%rd5983, %rd5982, 32;
	and.b64  	%rd5984, %rd5875, 4294967295;
	and.b64  	%rd5985, %rd5956, 4294967295;
	add.s64 	%rd5986, %rd5983, %rd5984;
	add.s64 	%rd5987, %rd5986, %rd5985;
	shr.u64 	%rd5988, %rd5987, 32;
	and.b64  	%rd5989, %rd5962, 4294967295;
	add.s64 	%rd5990, %rd5989, %rd5937;
	cvt.u32.u64 	%r7543, %rd5990;
	shr.u64 	%rd5991, %rd5990, 32;
	and.b64  	%rd5992, %rd5967, 4294967295;
	add.s64 	%rd5993, %rd5991, %rd5992;
	add.s64 	%rd5994, %rd5993, %rd5940;
	cvt.u32.u64 	%r7544, %rd5994;
	shr.u64 	%rd5995, %rd5994, 32;
	and.b64  	%rd5996, %rd5972, 4294967295;
	add.s64 	%rd5997, %rd5995, %rd5996;
	add.s64 	%rd5998, %rd5997, %rd5943;
	cvt.u32.u64 	%r7545, %rd5998;
	shr.u64 	%rd5999, %rd5998, 32;
	and.b64  	%rd6000, %rd5977, 4294967295;
	add.s64 	%rd6001, %rd5999, %rd6000;
	add.s64 	%rd6002, %rd6001, %rd5946;
	cvt.u32.u64 	%r7546, %rd6002;
	shr.u64 	%rd6003, %rd6002, 32;
	and.b64  	%rd6004, %rd5982, 4294967295;
	add.s64 	%rd6005, %rd6003, %rd6004;
	add.s64 	%rd6006, %rd6005, %rd5949;
	cvt.u32.u64 	%r7547, %rd6006;
	shr.u64 	%rd6007, %rd6006, 32;
	and.b64  	%rd6008, %rd5987, 4294967295;
	add.s64 	%rd6009, %rd6007, %rd6008;
	add.s64 	%rd6010, %rd6009, %rd5952;
	cvt.u32.u64 	%r7548, %rd6010;
	shr.u64 	%rd6011, %rd6010, 32;
	cvt.u32.u64 	%r3257, %rd6011;
	cvt.u32.u64 	%r3258, %rd5988;
	cvt.u32.u64 	%r3259, %rd5907;
	add.s32 	%r3260, %r3258, %r3259;
	cvt.u32.u64 	%r3261, %rd5957;
	cvt.u32.u64 	%r3262, %rd5936;
	mov.b64 	%rd6012, 977;
	cvt.u32.u64 	%r3263, %rd6012;
	mad.lo.s32 	%r3264, %r3262, %r3263, %r3261;
	add.s32 	%r3265, %r3260, %r3264;
	add.s32 	%r3266, %r3257, %r3265;
	cvt.u32.u64 	%r3267, %rd5935;
	add.s32 	%r7549, %r3266, %r3267;
	ld.const.u32 	%r3268, [const_p+28];
	setp.lt.u32 	%p250, %r3268, %r7549;
	@%p250 bra 	$L__BB2_206;
	ld.const.u32 	%r3269, [const_p+28];
	setp.gt.u32 	%p251, %r3269, %r7549;
	@%p251 bra 	$L__BB2_207;
	setp.lt.u32 	%p252, %r470, %r7548;
	@%p252 bra 	$L__BB2_206;
	setp.gt.u32 	%p253, %r470, %r7548;
	@%p253 bra 	$L__BB2_207;
	setp.lt.u32 	%p254, %r472, %r7547;
	@%p254 bra 	$L__BB2_206;
	setp.gt.u32 	%p255, %r472, %r7547;
	@%p255 bra 	$L__BB2_207;
	setp.lt.u32 	%p256, %r474, %r7546;
	@%p256 bra 	$L__BB2_206;
	setp.gt.u32 	%p257, %r474, %r7546;
	@%p257 bra 	$L__BB2_207;
	setp.lt.u32 	%p258, %r471, %r7545;
	@%p258 bra 	$L__BB2_206;
	setp.gt.u32 	%p259, %r471, %r7545;
	@%p259 bra 	$L__BB2_207;
	setp.lt.u32 	%p260, %r473, %r7544;
	@%p260 bra 	$L__BB2_206;
	setp.gt.u32 	%p261, %r473, %r7544;
	@%p261 bra 	$L__BB2_207;
	setp.lt.u32 	%p262, %r475, %r7543;
	@%p262 bra 	$L__BB2_206;
	setp.gt.u32 	%p263, %r475, %r7543;
	ld.const.u32 	%r3270, [const_p];
	setp.lt.u32 	%p264, %r7542, %r3270;
	or.pred  	%p265, %p263, %p264;
	@%p265 bra 	$L__BB2_207;
$L__BB2_206:
	ld.const.u32 	%r3288, [const_p];
	ld.const.u32 	%r3295, [const_p+28];
	// begin inline asm
	sub.cc.u32 %r7542, %r7542, %r3288; 
	subc.cc.u32 %r7543, %r7543, %r475; 
	subc.cc.u32 %r7544, %r7544, %r473; 
	subc.cc.u32 %r7545, %r7545, %r471; 
	subc.cc.u32 %r7546, %r7546, %r474; 
	subc.cc.u32 %r7547, %r7547, %r472; 
	subc.cc.u32 %r7548, %r7548, %r470; 
	subc.u32    %r7549, %r7549, %r3295; 
	
	// end inline asm
$L__BB2_207:
	// begin inline asm
	add.cc.u32 %r3296, %r7542, %r7542; 
	addc.cc.u32 %r3297, %r7543, %r7543; 
	addc.cc.u32 %r3298, %r7544, %r7544; 
	addc.cc.u32 %r3299, %r7545, %r7545; 
	addc.cc.u32 %r3300, %r7546, %r7546; 
	addc.cc.u32 %r3301, %r7547, %r7547; 
	addc.cc.u32 %r3302, %r7548, %r7548; 
	addc.u32    %r3303, %r7549, %r7549; 
	
	// end inline asm
	// begin inline asm
	add.cc.u32 %r3320, %r3296, %r7542; 
	addc.cc.u32 %r3321, %r3297, %r7543; 
	addc.cc.u32 %r3322, %r3298, %r7544; 
	addc.cc.u32 %r3323, %r3299, %r7545; 
	addc.cc.u32 %r3324, %r3300, %r7546; 
	addc.cc.u32 %r3325, %r3301, %r7547; 
	addc.cc.u32 %r3326, %r3302, %r7548; 
	addc.u32    %r3327, %r3303, %r7549; 
	
	// end inline asm
	mul.wide.u32 	%rd6013, %r3320, %r3320;
	cvt.u32.u64 	%r3344, %rd6013;
	shr.u64 	%rd6014, %rd6013, 32;
	mul.wide.u32 	%rd6015, %r3321, %r3320;
	add.s64 	%rd6016, %rd6014, %rd6015;
	shr.u64 	%rd6017, %rd6016, 32;
	mul.wide.u32 	%rd6018, %r3322, %r3320;
	add.s64 	%rd6019, %rd6017, %rd6018;
	shr.u64 	%rd6020, %rd6019, 32;
	mul.wide.u32 	%rd6021, %r3323, %r3320;
	add.s64 	%rd6022, %rd6020, %rd6021;
	shr.u64 	%rd6023, %rd6022, 32;
	mul.wide.u32 	%rd6024, %r3324, %r3320;
	add.s64 	%rd6025, %rd6023, %rd6024;
	shr.u64 	%rd6026, %rd6025, 32;
	mul.wide.u32 	%rd6027, %r3325, %r3320;
	add.s64 	%rd6028, %rd6026, %rd6027;
	shr.u64 	%rd6029, %rd6028, 32;
	mul.wide.u32 	%rd6030, %r3326, %r3320;
	add.s64 	%rd6031, %rd6029, %rd6030;
	shr.u64 	%rd6032, %rd6031, 32;
	mul.wide.u32 	%rd6033, %r3327, %r3320;
	add.s64 	%rd6034, %rd6032, %rd6033;
	shr.u64 	%rd6035, %rd6034, 32;
	and.b64  	%rd6036, %rd6016, 4294967295;
	add.s64 	%rd6037, %rd6015, %rd6036;
	shr.u64 	%rd6038, %rd6037, 32;
	and.b64  	%rd6039, %rd6019, 4294967295;
	mul.wide.u32 	%rd6040, %r3321, %r3321;
	add.s64 	%rd6041, %rd6038, %rd6039;
	add.s64 	%rd6042, %rd6041, %rd6040;
	shr.u64 	%rd6043, %rd6042, 32;
	and.b64  	%rd6044, %rd6022, 4294967295;
	mul.wide.u32 	%rd6045, %r3322, %r3321;
	add.s64 	%rd6046, %rd6043, %rd6044;
	add.s64 	%rd6047, %rd6046, %rd6045;
	shr.u64 	%rd6048, %rd6047, 32;
	and.b64  	%rd6049, %rd6025, 4294967295;
	mul.wide.u32 	%rd6050, %r3323, %r3321;
	add.s64 	%rd6051, %rd6048, %rd6049;
	add.s64 	%rd6052, %rd6051, %rd6050;
	shr.u64 	%rd6053, %rd6052, 32;
	and.b64  	%rd6054, %rd6028, 4294967295;
	mul.wide.u32 	%rd6055, %r3324, %r3321;
	add.s64 	%rd6056, %rd6053, %rd6054;
	add.s64 	%rd6057, %rd6056, %rd6055;
	shr.u64 	%rd6058, %rd6057, 32;
	and.b64  	%rd6059, %rd6031, 4294967295;
	mul.wide.u32 	%rd6060, %r3325, %r3321;
	add.s64 	%rd6061, %rd6058, %rd6059;
	add.s64 	%rd6062, %rd6061, %rd6060;
	shr.u64 	%rd6063, %rd6062, 32;
	and.b64  	%rd6064, %rd6034, 4294967295;
	mul.wide.u32 	%rd6065, %r3326, %r3321;
	add.s64 	%rd6066, %rd6063, %rd6064;
	add.s64 	%rd6067, %rd6066, %rd6065;
	shr.u64 	%rd6068, %rd6067, 32;
	mul.wide.u32 	%rd6069, %r3327, %r3321;
	add.s64 	%rd6070, %rd6068, %rd6035;
	add.s64 	%rd6071, %rd6070, %rd6069;
	shr.u64 	%rd6072, %rd6071, 32;
	and.b64  	%rd6073, %rd6042, 4294967295;
	add.s64 	%rd6074, %rd6018, %rd6073;
	shr.u64 	%rd6075, %rd6074, 32;
	and.b64  	%rd6076, %rd6047, 4294967295;
	add.s64 	%rd6077, %rd6075, %rd6076;
	add.s64 	%rd6078, %rd6077, %rd6045;
	shr.u64 	%rd6079, %rd6078, 32;
	and.b64  	%rd6080, %rd6052, 4294967295;
	mul.wide.u32 	%rd6081, %r3322, %r3322;
	add.s64 	%rd6082, %rd6079, %rd6080;
	add.s64 	%rd6083, %rd6082, %rd6081;
	shr.u64 	%rd6084, %rd6083, 32;
	and.b64  	%rd6085, %rd6057, 4294967295;
	mul.wide.u32 	%rd6086, %r3323, %r3322;
	add.s64 	%rd6087, %rd6084, %rd6085;
	add.s64 	%rd6088, %rd6087, %rd6086;
	shr.u64 	%rd6089, %rd6088, 32;
	and.b64  	%rd6090, %rd6062, 4294967295;
	mul.wide.u32 	%rd6091, %r3324, %r3322;
	add.s64 	%rd6092, %rd6089, %rd6090;
	add.s64 	%rd6093, %rd6092, %rd6091;
	shr.u64 	%rd6094, %rd6093, 32;
	and.b64  	%rd6095, %rd6067, 4294967295;
	mul.wide.u32 	%rd6096, %r3325, %r3322;
	add.s64 	%rd6097, %rd6094, %rd6095;
	add.s64 	%rd6098, %rd6097, %rd6096;
	shr.u64 	%rd6099, %rd6098, 32;
	and.b64  	%rd6100, %rd6071, 4294967295;
	mul.wide.u32 	%rd6101, %r3326, %r3322;
	add.s64 	%rd6102, %rd6099, %rd6100;
	add.s64 	%rd6103, %rd6102, %rd6101;
	shr.u64 	%rd6104, %rd6103, 32;
	mul.wide.u32 	%rd6105, %r3327, %r3322;
	add.s64 	%rd6106, %rd6104, %rd6072;
	add.s64 	%rd6107, %rd6106, %rd6105;
	shr.u64 	%rd6108, %rd6107, 32;
	and.b64  	%rd6109, %rd6078, 4294967295;
	add.s64 	%rd6110, %rd6021, %rd6109;
	shr.u64 	%rd6111, %rd6110, 32;
	and.b64  	%rd6112, %rd6083, 4294967295;
	add.s64 	%rd6113, %rd6111, %rd6112;
	add.s64 	%rd6114, %rd6113, %rd6050;
	shr.u64 	%rd6115, %rd6114, 32;
	and.b64  	%rd6116, %rd6088, 4294967295;
	add.s64 	%rd6117, %rd6115, %rd6116;
	add.s64 	%rd6118, %rd6117, %rd6086;
	shr.u64 	%rd6119, %rd6118, 32;
	and.b64  	%rd6120, %rd6093, 4294967295;
	mul.wide.u32 	%rd6121, %r3323, %r3323;
	add.s64 	%rd6122, %rd6119, %rd6120;
	add.s64 	%rd6123, %rd6122, %rd6121;
	shr.u64 	%rd6124, %rd6123, 32;
	and.b64  	%rd6125, %rd6098, 4294967295;
	mul.wide.u32 	%rd6126, %r3324, %r3323;
	add.s64 	%rd6127, %rd6124, %rd6125;
	add.s64 	%rd6128, %rd6127, %rd6126;
	shr.u64 	%rd6129, %rd6128, 32;
	and.b64  	%rd6130, %rd6103, 4294967295;
	mul.wide.u32 	%rd6131, %r3325, %r3323;
	add.s64 	%rd6132, %rd6129, %rd6130;
	add.s64 	%rd6133, %rd6132, %rd6131;
	shr.u64 	%rd6134, %rd6133, 32;
	and.b64  	%rd6135, %rd6107, 4294967295;
	mul.wide.u32 	%rd6136, %r3326, %r3323;
	add.s64 	%rd6137, %rd6134, %rd6135;
	add.s64 	%rd6138, %rd6137, %rd6136;
	shr.u64 	%rd6139, %rd6138, 32;
	mul.wide.u32 	%rd6140, %r3327, %r3323;
	add.s64 	%rd6141, %rd6139, %rd6108;
	add.s64 	%rd6142, %rd6141, %rd6140;
	shr.u64 	%rd6143, %rd6142, 32;
	and.b64  	%rd6144, %rd6114, 4294967295;
	add.s64 	%rd6145, %rd6024, %rd6144;
	shr.u64 	%rd6146, %rd6145, 32;
	and.b64  	%rd6147, %rd6118, 4294967295;
	add.s64 	%rd6148, %rd6146, %rd6147;
	add.s64 	%rd6149, %rd6148, %rd6055;
	shr.u64 	%rd6150, %rd6149, 32;
	and.b64  	%rd6151, %rd6123, 4294967295;
	add.s64 	%rd6152, %rd6150, %rd6151;
	add.s64 	%rd6153, %rd6152, %rd6091;
	shr.u64 	%rd6154, %rd6153, 32;
	and.b64  	%rd6155, %rd6128, 4294967295;
	add.s64 	%rd6156, %rd6154, %rd6155;
	add.s64 	%rd6157, %rd6156, %rd6126;
	shr.u64 	%rd6158, %rd6157, 32;
	and.b64  	%rd6159, %rd6133, 4294967295;
	mul.wide.u32 	%rd6160, %r3324, %r3324;
	add.s64 	%rd6161, %rd6158, %rd6159;
	add.s64 	%rd6162, %rd6161, %rd6160;
	shr.u64 	%rd6163, %rd6162, 32;
	and.b64  	%rd6164, %rd6138, 4294967295;
	mul.wide.u32 	%rd6165, %r3325, %r3324;
	add.s64 	%rd6166, %rd6163, %rd6164;
	add.s64 	%rd6167, %rd6166, %rd6165;
	shr.u64 	%rd6168, %rd6167, 32;
	and.b64  	%rd6169, %rd6142, 4294967295;
	mul.wide.u32 	%rd6170, %r3326, %r3324;
	add.s64 	%rd6171, %rd6168, %rd6169;
	add.s64 	%rd6172, %rd6171, %rd6170;
	shr.u64 	%rd6173, %rd6172, 32;
	mul.wide.u32 	%rd6174, %r3327, %r3324;
	add.s64 	%rd6175, %rd6173, %rd6143;
	add.s64 	%rd6176, %rd6175, %rd6174;
	shr.u64 	%rd6177, %rd6176, 32;
	and.b64  	%rd6178, %rd6149, 4294967295;
	add.s64 	%rd6179, %rd6027, %rd6178;
	shr.u64 	%rd6180, %rd6179, 32;
	and.b64  	%rd6181, %rd6153, 4294967295;
	add.s64 	%rd6182, %rd6180, %rd6181;
	add.s64 	%rd6183, %rd6182, %rd6060;
	shr.u64 	%rd6184, %rd6183, 32;
	and.b64  	%rd6185, %rd6157, 4294967295;
	add.s64 	%rd6186, %rd6184, %rd6185;
	add.s64 	%rd6187, %rd6186, %rd6096;
	shr.u64 	%rd6188, %rd6187, 32;
	and.b64  	%rd6189, %rd6162, 4294967295;
	add.s64 	%rd6190, %rd6188, %rd6189;
	add.s64 	%rd6191, %rd6190, %rd6131;
	shr.u64 	%rd6192, %rd6191, 32;
	and.b64  	%rd6193, %rd6167, 4294967295;
	add.s64 	%rd6194, %rd6192, %rd6193;
	add.s64 	%rd6195, %rd6194, %rd6165;
	shr.u64 	%rd6196, %rd6195, 32;
	and.b64  	%rd6197, %rd6172, 4294967295;
	mul.wide.u32 	%rd6198, %r3325, %r3325;
	add.s64 	%rd6199, %rd6196, %rd6197;
	add.s64 	%rd6200, %rd6199, %rd6198;
	shr.u64 	%rd6201, %rd6200, 32;
	and.b64  	%rd6202, %rd6176, 4294967295;
	mul.wide.u32 	%rd6203, %r3326, %r3325;
	add.s64 	%rd6204, %rd6201, %rd6202;
	add.s64 	%rd6205, %rd6204, %rd6203;
	shr.u64 	%rd6206, %rd6205, 32;
	mul.wide.u32 	%rd6207, %r3327, %r3325;
	add.s64 	%rd6208, %rd6206, %rd6177;
	add.s64 	%rd6209, %rd6208, %rd6207;
	shr.u64 	%rd6210, %rd6209, 32;
	and.b64  	%rd6211, %rd6183, 4294967295;
	add.s64 	%rd6212, %rd6030, %rd6211;
	shr.u64 	%rd6213, %rd6212, 32;
	and.b64  	%rd6214, %rd6187, 4294967295;
	add.s64 	%rd6215, %rd6213, %rd6214;
	add.s64 	%rd6216, %rd6215, %rd6065;
	shr.u64 	%rd6217, %rd6216, 32;
	and.b64  	%rd6218, %rd6191, 4294967295;
	add.s64 	%rd6219, %rd6217, %rd6218;
	add.s64 	%rd6220, %rd6219, %rd6101;
	shr.u64 	%rd6221, %rd6220, 32;
	and.b64  	%rd6222, %rd6195, 4294967295;
	add.s64 	%rd6223, %rd6221, %rd6222;
	add.s64 	%rd6224, %rd6223, %rd6136;
	shr.u64 	%rd6225, %rd6224, 32;
	and.b64  	%rd6226, %rd6200, 4294967295;
	add.s64 	%rd6227, %rd6225, %rd6226;
	add.s64 	%rd6228, %rd6227, %rd6170;
	shr.u64 	%rd6229, %rd6228, 32;
	and.b64  	%rd6230, %rd6205, 4294967295;
	add.s64 	%rd6231, %rd6229, %rd6230;
	add.s64 	%rd6232, %rd6231, %rd6203;
	shr.u64 	%rd6233, %rd6232, 32;
	and.b64  	%rd6234, %rd6209, 4294967295;
	mul.wide.u32 	%rd6235, %r3326, %r3326;
	add.s64 	%rd6236, %rd6233, %rd6234;
	add.s64 	%rd6237, %rd6236, %rd6235;
	shr.u64 	%rd6238, %rd6237, 32;
	mul.wide.u32 	%rd6239, %r3327, %r3326;
	add.s64 	%rd6240, %rd6238, %rd6210;
	add.s64 	%rd6241, %rd6240, %rd6239;
	shr.u64 	%rd6242, %rd6241, 32;
	and.b64  	%rd6243, %rd6216, 4294967295;
	add.s64 	%rd6244, %rd6033, %rd6243;
	shr.u64 	%rd6245, %rd6244, 32;
	and.b64  	%rd6246, %rd6220, 4294967295;
	add.s64 	%rd6247, %rd6245, %rd6246;
	add.s64 	%rd6248, %rd6247, %rd6069;
	shr.u64 	%rd6249, %rd6248, 32;
	and.b64  	%rd6250, %rd6224, 4294967295;
	add.s64 	%rd6251, %rd6249, %rd6250;
	add.s64 	%rd6252, %rd6251, %rd6105;
	shr.u64 	%rd6253, %rd6252, 32;
	and.b64  	%rd6254, %rd6228, 4294967295;
	add.s64 	%rd6255, %rd6253, %rd6254;
	add.s64 	%rd6256, %rd6255, %rd6140;
	shr.u64 	%rd6257, %rd6256, 32;
	and.b64  	%rd6258, %rd6232, 4294967295;
	add.s64 	%rd6259, %rd6257, %rd6258;
	add.s64 	%rd6260, %rd6259, %rd6174;
	shr.u64 	%rd6261, %rd6260, 32;
	and.b64  	%rd6262, %rd6237, 4294967295;
	add.s64 	%rd6263, %rd6261, %rd6262;
	add.s64 	%rd6264, %rd6263, %rd6207;
	shr.u64 	%rd6265, %rd6264, 32;
	and.b64  	%rd6266, %rd6241, 4294967295;
	add.s64 	%rd6267, %rd6265, %rd6266;
	add.s64 	%rd6268, %rd6267, %rd6239;
	shr.u64 	%rd6269, %rd6268, 32;
	mul.wide.u32 	%rd6270, %r3327, %r3327;
	add.s64 	%rd6271, %rd6269, %rd6242;
	add.s64 	%rd6272, %rd6271, %rd6270;
	shr.u64 	%rd6273, %rd6272, 32;
	and.b64  	%rd6274, %rd6248, 4294967295;
	mul.lo.s64 	%rd6275, %rd6274, 977;
	cvt.u32.u64 	%r3345, %rd6275;
	shr.u64 	%rd6276, %rd6275, 32;
	and.b64  	%rd6277, %rd6252, 4294967295;
	mad.lo.s64 	%rd6278, %rd6277, 977, %rd6276;
	shr.u64 	%rd6279, %rd6278, 32;
	and.b64  	%rd6280, %rd6256, 4294967295;
	mad.lo.s64 	%rd6281, %rd6280, 977, %rd6279;
	shr.u64 	%rd6282, %rd6281, 32;
	and.b64  	%rd6283, %rd6260, 4294967295;
	mad.lo.s64 	%rd6284, %rd6283, 977, %rd6282;
	shr.u64 	%rd6285, %rd6284, 32;
	and.b64  	%rd6286, %rd6264, 4294967295;
	mad.lo.s64 	%rd6287, %rd6286, 977, %rd6285;
	shr.u64 	%rd6288, %rd6287, 32;
	and.b64  	%rd6289, %rd6268, 4294967295;
	mad.lo.s64 	%rd6290, %rd6289, 977, %rd6288;
	shr.u64 	%rd6291, %rd6290, 32;
	and.b64  	%rd6292, %rd6272, 4294967295;
	mad.lo.s64 	%rd6293, %rd6292, 977, %rd6291;
	shr.u64 	%rd6294, %rd6293, 32;
	add.s32 	%r7550, %r3344, %r3345;
	setp.lt.u32 	%p266, %r7550, %r3344;
	selp.u64 	%rd6295, 1, 0, %p266;
	and.b64  	%rd6296, %rd6037, 4294967295;
	and.b64  	%rd6297, %rd6278, 4294967295;
	add.s64 	%rd6298, %rd6296, %rd6295;
	add.s64 	%rd6299, %rd6298, %rd6297;
	shr.u64 	%rd6300, %rd6299, 32;
	and.b64  	%rd6301, %rd6074, 4294967295;
	and.b64  	%rd6302, %rd6281, 4294967295;
	add.s64 	%rd6303, %rd6300, %rd6301;
	add.s64 	%rd6304, %rd6303, %rd6302;
	shr.u64 	%rd6305, %rd6304, 32;
	and.b64  	%rd6306, %rd6110, 4294967295;
	and.b64  	%rd6307, %rd6284, 4294967295;
	add.s64 	%rd6308, %rd6305, %rd6306;
	add.s64 	%rd6309, %rd6308, %rd6307;
	shr.u64 	%rd6310, %rd6309, 32;
	and.b64  	%rd6311, %rd6145, 4294967295;
	and.b64  	%rd6312, %rd6287, 4294967295;
	add.s64 	%rd6313, %rd6310, %rd6311;
	add.s64 	%rd6314, %rd6313, %rd6312;
	shr.u64 	%rd6315, %rd6314, 32;
	and.b64  	%rd6316, %rd6179, 4294967295;
	and.b64  	%rd6317, %rd6290, 4294967295;
	add.s64 	%rd6318, %rd6315, %rd6316;
	add.s64 	%rd6319, %rd6318, %rd6317;
	shr.u64 	%rd6320, %rd6319, 32;
	and.b64  	%rd6321, %rd6212, 4294967295;
	and.b64  	%rd6322, %rd6293, 4294967295;
	add.s64 	%rd6323, %rd6320, %rd6321;
	add.s64 	%rd6324, %rd6323, %rd6322;
	shr.u64 	%rd6325, %rd6324, 32;
	and.b64  	%rd6326, %rd6299, 4294967295;
	add.s64 	%rd6327, %rd6326, %rd6274;
	cvt.u32.u64 	%r7551, %rd6327;
	shr.u64 	%rd6328, %rd6327, 32;
	and.b64  	%rd6329, %rd6304, 4294967295;
	add.s64 	%rd6330, %rd6328, %rd6329;
	add.s64 	%rd6331, %rd6330, %rd6277;
	cvt.u32.u64 	%r7552, %rd6331;
	shr.u64 	%rd6332, %rd6331, 32;
	and.b64  	%rd6333, %rd6309, 4294967295;
	add.s64 	%rd6334, %rd6332, %rd6333;
	add.s64 	%rd6335, %rd6334, %rd6280;
	cvt.u32.u64 	%r7553, %rd6335;
	shr.u64 	%rd6336, %rd6335, 32;
	and.b64  	%rd6337, %rd6314, 4294967295;
	add.s64 	%rd6338, %rd6336, %rd6337;
	add.s64 	%rd6339, %rd6338, %rd6283;
	cvt.u32.u64 	%r7554, %rd6339;
	shr.u64 	%rd6340, %rd6339, 32;
	and.b64  	%rd6341, %rd6319, 4294967295;
	add.s64 	%rd6342, %rd6340, %rd6341;
	add.s64 	%rd6343, %rd6342, %rd6286;
	cvt.u32.u64 	%r7555, %rd6343;
	shr.u64 	%rd6344, %rd6343, 32;
	and.b64  	%rd6345, %rd6324, 4294967295;
	add.s64 	%rd6346, %rd6344, %rd6345;
	add.s64 	%rd6347, %rd6346, %rd6289;
	cvt.u32.u64 	%r7556, %rd6347;
	shr.u64 	%rd6348, %rd6347, 32;
	cvt.u32.u64 	%r3346, %rd6348;
	cvt.u32.u64 	%r3347, %rd6325;
	cvt.u32.u64 	%r3348, %rd6244;
	add.s32 	%r3349, %r3347, %r3348;
	cvt.u32.u64 	%r3350, %rd6294;
	cvt.u32.u64 	%r3351, %rd6273;
	mov.b64 	%rd6349, 977;
	cvt.u32.u64 	%r3352, %rd6349;
	mad.lo.s32 	%r3353, %r3351, %r3352, %r3350;
	add.s32 	%r3354, %r3349, %r3353;
	add.s32 	%r3355, %r3346, %r3354;
	cvt.u32.u64 	%r3356, %rd6272;
	add.s32 	%r7557, %r3355, %r3356;
	ld.const.u32 	%r3357, [const_p+28];
	setp.lt.u32 	%p267, %r3357, %r7557;
	@%p267 bra 	$L__BB2_221;
	ld.const.u32 	%r3358, [const_p+28];
	setp.gt.u32 	%p268, %r3358, %r7557;
	@%p268 bra 	$L__BB2_222;
	ld.const.u32 	%r3359, [const_p+24];
	setp.lt.u32 	%p269, %r3359, %r7556;
	@%p269 bra 	$L__BB2_221;
	ld.const.u32 	%r3360, [const_p+24];
	setp.gt.u32 	%p270, %r3360, %r7556;
	@%p270 bra 	$L__BB2_222;
	ld.const.u32 	%r3361, [const_p+20];
	setp.lt.u32 	%p271, %r3361, %r7555;
	@%p271 bra 	$L__BB2_221;
	ld.const.u32 	%r3362, [const_p+20];
	setp.gt.u32 	%p272, %r3362, %r7555;
	@%p272 bra 	$L__BB2_222;
	ld.const.u32 	%r3363, [const_p+16];
	setp.lt.u32 	%p273, %r3363, %r7554;
	@%p273 bra 	$L__BB2_221;
	ld.const.u32 	%r3364, [const_p+16];
	setp.gt.u32 	%p274, %r3364, %r7554;
	@%p274 bra 	$L__BB2_222;
	ld.const.u32 	%r3365, [const_p+12];
	setp.lt.u32 	%p275, %r3365, %r7553;
	@%p275 bra 	$L__BB2_221;
	ld.const.u32 	%r3366, [const_p+12];
	setp.gt.u32 	%p276, %r3366, %r7553;
	@%p276 bra 	$L__BB2_222;
	ld.const.u32 	%r3367, [const_p+8];
	setp.lt.u32 	%p277, %r3367, %r7552;
	@%p277 bra 	$L__BB2_221;
	ld.const.u32 	%r3368, [const_p+8];
	setp.gt.u32 	%p278, %r3368, %r7552;
	@%p278 bra 	$L__BB2_222;
	ld.const.u32 	%r3369, [const_p+4];
	setp.lt.u32 	%p279, %r3369, %r7551;
	@%p279 bra 	$L__BB2_221;
	ld.const.u32 	%r3370, [const_p+4];
	setp.gt.u32 	%p280, %r3370, %r7551;
	ld.const.u32 	%r3371, [const_p];
	setp.lt.u32 	%p281, %r7550, %r3371;
	or.pred  	%p282, %p280, %p281;
	@%p282 bra 	$L__BB2_222;
$L__BB2_221:
	ld.const.u32 	%r3389, [const_p];
	ld.const.u32 	%r3396, [const_p+28];
	ld.const.u32 	%r3390, [const_p+4];
	ld.const.u32 	%r3393, [const_p+16];
	ld.const.u32 	%r3391, [const_p+8];
	ld.const.u32 	%r3394, [const_p+20];
	ld.const.u32 	%r3392, [const_p+12];
	ld.const.u32 	%r3395, [const_p+24];
	// begin inline asm
	sub.cc.u32 %r7550, %r7550, %r3389; 
	subc.cc.u32 %r7551, %r7551, %r3390; 
	subc.cc.u32 %r7552, %r7552, %r3391; 
	subc.cc.u32 %r7553, %r7553, %r3392; 
	subc.cc.u32 %r7554, %r7554, %r3393; 
	subc.cc.u32 %r7555, %r7555, %r3394; 
	subc.cc.u32 %r7556, %r7556, %r3395; 
	subc.u32    %r7557, %r7557, %r3396; 
	
	// end inline asm
$L__BB2_222:
	// begin inline asm
	add.cc.u32 %r3397, %r3118, %r3118; 
	addc.cc.u32 %r3398, %r3119, %r3119; 
	addc.cc.u32 %r3399, %r3120, %r3120; 
	addc.cc.u32 %r3400, %r3121, %r3121; 
	addc.cc.u32 %r3401, %r3122, %r3122; 
	addc.cc.u32 %r3402, %r3123, %r3123; 
	addc.cc.u32 %r3403, %r3124, %r3124; 
	addc.u32    %r3404, %r3125, %r3125; 
	
	// end inline asm
	setp.gt.u32 	%p283, %r7557, %r3404;
	@%p283 bra 	$L__BB2_223;
	bra.uni 	$L__BB2_236;
$L__BB2_223:
	// begin inline asm
	sub.cc.u32 %r7745, %r7550, %r3397; 
	subc.cc.u32 %r7744, %r7551, %r3398; 
	subc.cc.u32 %r7743, %r7552, %r3399; 
	subc.cc.u32 %r7742, %r7553, %r3400; 
	subc.cc.u32 %r7741, %r7554, %r3401; 
	subc.cc.u32 %r7740, %r7555, %r3402; 
	subc.cc.u32 %r7739, %r7556, %r3403; 
	subc.u32    %r7738, %r7557, %r3404; 
	
	// end inline asm
	bra.uni 	$L__BB2_238;
$L__BB2_224:
	setp.gt.u32 	%p285, %r7556, %r3403;
	@%p285 bra 	$L__BB2_223;
	setp.lt.u32 	%p286, %r7556, %r3403;
	@%p286 bra 	$L__BB2_237;
	setp.gt.u32 	%p287, %r7555, %r3402;
	@%p287 bra 	$L__BB2_223;
	setp.lt.u32 	%p288, %r7555, %r3402;
	@%p288 bra 	$L__BB2_237;
	setp.gt.u32 	%p289, %r7554, %r3401;
	@%p289 bra 	$L__BB2_223;
	setp.lt.u32 	%p290, %r7554, %r3401;
	@%p290 bra 	$L__BB2_237;
	setp.gt.u32 	%p291, %r7553, %r3400;
	@%p291 bra 	$L__BB2_223;
	setp.lt.u32 	%p292, %r7553, %r3400;
	@%p292 bra 	$L__BB2_237;
	setp.gt.u32 	%p293, %r7552, %r3399;
	@%p293 bra 	$L__BB2_223;
	setp.lt.u32 	%p294, %r7552, %r3399;
	@%p294 bra 	$L__BB2_237;
	setp.gt.u32 	%p295, %r7551, %r3398;
	@%p295 bra 	$L__BB2_223;
	setp.lt.u32 	%p296, %r7551, %r3398;
	setp.lt.u32 	%p297, %r7550, %r3397;
	or.pred  	%p298, %p296, %p297;
	@%p298 bra 	$L__BB2_237;
	bra.uni 	$L__BB2_223;
$L__BB2_236:
	setp.ge.u32 	%p284, %r7557, %r3404;
	@%p284 bra 	$L__BB2_224;
$L__BB2_237:
	ld.const.u32 	%r3437, [const_p];
	ld.const.u32 	%r3444, [const_p+28];
	ld.const.u32 	%r3438, [const_p+4];
	ld.const.u32 	%r3441, [const_p+16];
	ld.const.u32 	%r3439, [const_p+8];
	ld.const.u32 	%r3442, [const_p+20];
	ld.const.u32 	%r3440, [const_p+12];
	ld.const.u32 	%r3443, [const_p+24];
	// begin inline asm
	add.cc.u32 %r3421, %r7550, %r3437; 
	addc.cc.u32 %r3422, %r7551, %r3438; 
	addc.cc.u32 %r3423, %r7552, %r3439; 
	addc.cc.u32 %r3424, %r7553, %r3440; 
	addc.cc.u32 %r3425, %r7554, %r3441; 
	addc.cc.u32 %r3426, %r7555, %r3442; 
	addc.cc.u32 %r3427, %r7556, %r3443; 
	addc.u32    %r3428, %r7557, %r3444; 
	
	// end inline asm
	// begin inline asm
	sub.cc.u32 %r7745, %r3421, %r3397; 
	subc.cc.u32 %r7744, %r3422, %r3398; 
	subc.cc.u32 %r7743, %r3423, %r3399; 
	subc.cc.u32 %r7742, %r3424, %r3400; 
	subc.cc.u32 %r7741, %r3425, %r3401; 
	subc.cc.u32 %r7740, %r3426, %r3402; 
	subc.cc.u32 %r7739, %r3427, %r3403; 
	subc.u32    %r7738, %r3428, %r3404; 
	
	// end inline asm
$L__BB2_238:
	setp.gt.u32 	%p299, %r3125, %r7738;
	@%p299 bra 	$L__BB2_239;
	bra.uni 	$L__BB2_252;
$L__BB2_239:
	// begin inline asm
	sub.cc.u32 %r7566, %r3118, %r7745; 
	subc.cc.u32 %r7567, %r3119, %r7744; 
	subc.cc.u32 %r7568, %r3120, %r7743; 
	subc.cc.u32 %r7569, %r3121, %r7742; 
	subc.cc.u32 %r7570, %r3122, %r7741; 
	subc.cc.u32 %r7571, %r3123, %r7740; 
	subc.cc.u32 %r7572, %r3124, %r7739; 
	subc.u32    %r7573, %r3125, %r7738; 
	
	// end inline asm
	bra.uni 	$L__BB2_254;
$L__BB2_240:
	setp.gt.u32 	%p301, %r3124, %r7739;
	@%p301 bra 	$L__BB2_239;
	setp.lt.u32 	%p302, %r3124, %r7739;
	@%p302 bra 	$L__BB2_253;
	setp.gt.u32 	%p303, %r3123, %r7740;
	@%p303 bra 	$L__BB2_239;
	setp.lt.u32 	%p304, %r3123, %r7740;
	@%p304 bra 	$L__BB2_253;
	setp.gt.u32 	%p305, %r3122, %r7741;
	@%p305 bra 	$L__BB2_239;
	setp.lt.u32 	%p306, %r3122, %r7741;
	@%p306 bra 	$L__BB2_253;
	setp.gt.u32 	%p307, %r3121, %r7742;
	@%p307 bra 	$L__BB2_239;
	setp.lt.u32 	%p308, %r3121, %r7742;
	@%p308 bra 	$L__BB2_253;
	setp.gt.u32 	%p309, %r3120, %r7743;
	@%p309 bra 	$L__BB2_239;
	setp.lt.u32 	%p310, %r3120, %r7743;
	@%p310 bra 	$L__BB2_253;
	setp.gt.u32 	%p311, %r3119, %r7744;
	@%p311 bra 	$L__BB2_239;
	setp.lt.u32 	%p312, %r3119, %r7744;
	setp.lt.u32 	%p313, %r3118, %r7745;
	or.pred  	%p314, %p312, %p313;
	@%p314 bra 	$L__BB2_253;
	bra.uni 	$L__BB2_239;
$L__BB2_252:
	setp.ge.u32 	%p300, %r3125, %r7738;
	@%p300 bra 	$L__BB2_240;
$L__BB2_253:
	ld.const.u32 	%r3509, [const_p];
	ld.const.u32 	%r3516, [const_p+28];
	ld.const.u32 	%r3510, [const_p+4];
	ld.const.u32 	%r3513, [const_p+16];
	ld.const.u32 	%r3511, [const_p+8];
	ld.const.u32 	%r3514, [const_p+20];
	ld.const.u32 	%r3512, [const_p+12];
	ld.const.u32 	%r3515, [const_p+24];
	// begin inline asm
	add.cc.u32 %r3493, %r3118, %r3509; 
	addc.cc.u32 %r3494, %r3119, %r3510; 
	addc.cc.u32 %r3495, %r3120, %r3511; 
	addc.cc.u32 %r3496, %r3121, %r3512; 
	addc.cc.u32 %r3497, %r3122, %r3513; 
	addc.cc.u32 %r3498, %r3123, %r3514; 
	addc.cc.u32 %r3499, %r3124, %r3515; 
	addc.u32    %r3500, %r3125, %r3516; 
	
	// end inline asm
	// begin inline asm
	sub.cc.u32 %r7566, %r3493, %r7745; 
	subc.cc.u32 %r7567, %r3494, %r7744; 
	subc.cc.u32 %r7568, %r3495, %r7743; 
	subc.cc.u32 %r7569, %r3496, %r7742; 
	subc.cc.u32 %r7570, %r3497, %r7741; 
	subc.cc.u32 %r7571, %r3498, %r7740; 
	subc.cc.u32 %r7572, %r3499, %r7739; 
	subc.u32    %r7573, %r3500, %r7738; 
	
	// end inline asm
$L__BB2_254:
	ld.const.u32 	%r604, [const_p+24];
	ld.const.u32 	%r605, [const_p+12];
	ld.const.u32 	%r606, [const_p+20];
	ld.const.u32 	%r607, [const_p+8];
	ld.const.u32 	%r608, [const_p+16];
	ld.const.u32 	%r609, [const_p+4];
	mul.wide.u32 	%rd6350, %r3320, %r7566;
	cvt.u32.u64 	%r3565, %rd6350;
	shr.u64 	%rd6351, %rd6350, 32;
	mul.wide.u32 	%rd6352, %r3321, %r7566;
	add.s64 	%rd6353, %rd6351, %rd6352;
	shr.u64 	%rd6354, %rd6353, 32;
	mul.wide.u32 	%rd6355, %r3322, %r7566;
	add.s64 	%rd6356, %rd6354, %rd6355;
	shr.u64 	%rd6357, %rd6356, 32;
	mul.wide.u32 	%rd6358, %r3323, %r7566;
	add.s64 	%rd6359, %rd6357, %rd6358;
	shr.u64 	%rd6360, %rd6359, 32;
	mul.wide.u32 	%rd6361, %r3324, %r7566;
	add.s64 	%rd6362, %rd6360, %rd6361;
	shr.u64 	%rd6363, %rd6362, 32;
	mul.wide.u32 	%rd6364, %r3325, %r7566;
	add.s64 	%rd6365, %rd6363, %rd6364;
	shr.u64 	%rd6366, %rd6365, 32;
	mul.wide.u32 	%rd6367, %r3326, %r7566;
	add.s64 	%rd6368, %rd6366, %rd6367;
	shr.u64 	%rd6369, %rd6368, 32;
	mul.wide.u32 	%rd6370, %r3327, %r7566;
	add.s64 	%rd6371, %rd6369, %rd6370;
	shr.u64 	%rd6372, %rd6371, 32;
	and.b64  	%rd6373, %rd6353, 4294967295;
	mul.wide.u32 	%rd6374, %r3320, %r7567;
	add.s64 	%rd6375, %rd6374, %rd6373;
	shr.u64 	%rd6376, %rd6375, 32;
	and.b64  	%rd6377, %rd6356, 4294967295;
	mul.wide.u32 	%rd6378, %r3321, %r7567;
	add.s64 	%rd6379, %rd6376, %rd6377;
	add.s64 	%rd6380, %rd6379, %rd6378;
	shr.u64 	%rd6381, %rd6380, 32;
	and.b64  	%rd6382, %rd6359, 4294967295;
	mul.wide.u32 	%rd6383, %r3322, %r7567;
	add.s64 	%rd6384, %rd6381, %rd6382;
	add.s64 	%rd6385, %rd6384, %rd6383;
	shr.u64 	%rd6386, %rd6385, 32;
	and.b64  	%rd6387, %rd6362, 4294967295;
	mul.wide.u32 	%rd6388, %r3323, %r7567;
	add.s64 	%rd6389, %rd6386, %rd6387;
	add.s64 	%rd6390, %rd6389, %rd6388;
	shr.u64 	%rd6391, %rd6390, 32;
	and.b64  	%rd6392, %rd6365, 4294967295;
	mul.wide.u32 	%rd6393, %r3324, %r7567;
	add.s64 	%rd6394, %rd6391, %rd6392;
	add.s64 	%rd6395, %rd6394, %rd6393;
	shr.u64 	%rd6396, %rd6395, 32;
	and.b64  	%rd6397, %rd6368, 4294967295;
	mul.wide.u32 	%rd6398, %r3325, %r7567;
	add.s64 	%rd6399, %rd6396, %rd6397;
	add.s64 	%rd6400, %rd6399, %rd6398;
	shr.u64 	%rd6401, %rd6400, 32;
	and.b64  	%rd6402, %rd6371, 4294967295;
	mul.wide.u32 	%rd6403, %r3326, %r7567;
	add.s64 	%rd6404, %rd6401, %rd6402;
	add.s64 	%rd6405, %rd6404, %rd6403;
	shr.u64 	%rd6406, %rd6405, 32;
	mul.wide.u32 	%rd6407, %r3327, %r7567;
	add.s64 	%rd6408, %rd6406, %rd6372;
	add.s64 	%rd6409, %rd6408, %rd6407;
	shr.u64 	%rd6410, %rd6409, 32;
	and.b64  	%rd6411, %rd6380, 4294967295;
	mul.wide.u32 	%rd6412, %r3320, %r7568;
	add.s64 	%rd6413, %rd6412, %rd6411;
	shr.u64 	%rd6414, %rd6413, 32;
	and.b64  	%rd6415, %rd6385, 4294967295;
	mul.wide.u32 	%rd6416, %r3321, %r7568;
	add.s64 	%rd6417, %rd6414, %rd6415;
	add.s64 	%rd6418, %rd6417, %rd6416;
	shr.u64 	%rd6419, %rd6418, 32;
	and.b64  	%rd6420, %rd6390, 4294967295;
	mul.wide.u32 	%rd6421, %r3322, %r7568;
	add.s64 	%rd6422, %rd6419, %rd6420;
	add.s64 	%rd6423, %rd6422, %rd6421;
	shr.u64 	%rd6424, %rd6423, 32;
	and.b64  	%rd6425, %rd6395, 4294967295;
	mul.wide.u32 	%rd6426, %r3323, %r7568;
	add.s64 	%rd6427, %rd6424, %rd6425;
	add.s64 	%rd6428, %rd6427, %rd6426;
	shr.u64 	%rd6429, %rd6428, 32;
	and.b64  	%rd6430, %rd6400, 4294967295;
	mul.wide.u32 	%rd6431, %r3324, %r7568;
	add.s64 	%rd6432, %rd6429, %rd6430;
	add.s64 	%rd6433, %rd6432, %rd6431;
	shr.u64 	%rd6434, %rd6433, 32;
	and.b64  	%rd6435, %rd6405, 4294967295;
	mul.wide.u32 	%rd6436, %r3325, %r7568;
	add.s64 	%rd6437, %rd6434, %rd6435;
	add.s64 	%rd6438, %rd6437, %rd6436;
	shr.u64 	%rd6439, %rd6438, 32;
	and.b64  	%rd6440, %rd6409, 4294967295;
	mul.wide.u32 	%rd6441, %r3326, %r7568;
	add.s64 	%rd6442, %rd6439, %rd6440;
	add.s64 	%rd6443, %rd6442, %rd6441;
	shr.u64 	%rd6444, %rd6443, 32;
	mul.wide.u32 	%rd6445, %r3327, %r7568;
	add.s64 	%rd6446, %rd6444, %rd6410;
	add.s64 	%rd6447, %rd6446, %rd6445;
	shr.u64 	%rd6448, %rd6447, 32;
	and.b64  	%rd6449, %rd6418, 4294967295;
	mul.wide.u32 	%rd6450, %r3320, %r7569;
	add.s64 	%rd6451, %rd6450, %rd6449;
	shr.u64 	%rd6452, %rd6451, 32;
	and.b64  	%rd6453, %rd6423, 4294967295;
	mul.wide.u32 	%rd6454, %r3321, %r7569;
	add.s64 	%rd6455, %rd6452, %rd6453;
	add.s64 	%rd6456, %rd6455, %rd6454;
	shr.u64 	%rd6457, %rd6456, 32;
	and.b64  	%rd6458, %rd6428, 4294967295;
	mul.wide.u32 	%rd6459, %r3322, %r7569;
	add.s64 	%rd6460, %rd6457, %rd6458;
	add.s64 	%rd6461, %rd6460, %rd6459;
	shr.u64 	%rd6462, %rd6461, 32;
	and.b64  	%rd6463, %rd6433, 4294967295;
	mul.wide.u32 	%rd6464, %r3323, %r7569;
	add.s64 	%rd6465, %rd6462, %rd6463;
	add.s64 	%rd6466, %rd6465, %rd6464;
	shr.u64 	%rd6467, %rd6466, 32;
	and.b64  	%rd6468, %rd6438, 4294967295;
	mul.wide.u32 	%rd6469, %r3324, %r7569;
	add.s64 	%rd6470, %rd6467, %rd6468;
	add.s64 	%rd6471, %rd6470, %rd6469;
	shr.u64 	%rd6472, %rd6471, 32;
	and.b64  	%rd6473, %rd6443, 4294967295;
	mul.wide.u32 	%rd6474, %r3325, %r7569;
	add.s64 	%rd6475, %rd6472, %rd6473;
	add.s64 	%rd6476, %rd6475, %rd6474;
	shr.u64 	%rd6477, %rd6476, 32;
	and.b64  	%rd6478, %rd6447, 4294967295;
	mul.wide.u32 	%rd6479, %r3326, %r7569;
	add.s64 	%rd6480, %rd6477, %rd6478;
	add.s64 	%rd6481, %rd6480, %rd6479;
	shr.u64 	%rd6482, %rd6481, 32;
	mul.wide.u32 	%rd6483, %r3327, %r7569;
	add.s64 	%rd6484, %rd6482, %rd6448;
	add.s64 	%rd6485, %rd6484, %rd6483;
	shr.u64 	%rd6486, %rd6485, 32;
	and.b64  	%rd6487, %rd6456, 4294967295;
	mul.wide.u32 	%rd6488, %r3320, %r7570;
	add.s64 	%rd6489, %rd6488, %rd6487;
	shr.u64 	%rd6490, %rd6489, 32;
	and.b64  	%rd6491, %rd6461, 4294967295;
	mul.wide.u32 	%rd6492, %r3321, %r7570;
	add.s64 	%rd6493, %rd6490, %rd6491;
	add.s64 	%rd6494, %rd6493, %rd6492;
	shr.u64 	%rd6495, %rd6494, 32;
	and.b64  	%rd6496, %rd6466, 4294967295;
	mul.wide.u32 	%rd6497, %r3322, %r7570;
	add.s64 	%rd6498, %rd6495, %rd6496;
	add.s64 	%rd6499, %rd6498, %rd6497;
	shr.u64 	%rd6500, %rd6499, 32;
	and.b64  	%rd6501, %rd6471, 4294967295;
	mul.wide.u32 	%rd6502, %r3323, %r7570;
	add.s64 	%rd6503, %rd6500, %rd6501;
	add.s64 	%rd6504, %rd6503, %rd6502;
	shr.u64 	%rd6505, %rd6504, 32;
	and.b64  	%rd6506, %rd6476, 4294967295;
	mul.wide.u32 	%rd6507, %r3324, %r7570;
	add.s64 	%rd6508, %rd6505, %rd6506;
	add.s64 	%rd6509, %rd6508, %rd6507;
	shr.u64 	%rd6510, %rd6509, 32;
	and.b64  	%rd6511, %rd6481, 4294967295;
	mul.wide.u32 	%rd6512, %r3325, %r7570;
	add.s64 	%rd6513, %rd6510, %rd6511;
	add.s64 	%rd6514, %rd6513, %rd6512;
	shr.u64 	%rd6515, %rd6514, 32;
	and.b64  	%rd6516, %rd6485, 4294967295;
	mul.wide.u32 	%rd6517, %r3326, %r7570;
	add.s64 	%rd6518, %rd6515, %rd6516;
	add.s64 	%rd6519, %rd6518, %rd6517;
	shr.u64 	%rd6520, %rd6519, 32;
	mul.wide.u32 	%rd6521, %r3327, %r7570;
	add.s64 	%rd6522, %rd6520, %rd6486;
	add.s64 	%rd6523, %rd6522, %rd6521;
	shr.u64 	%rd6524, %rd6523, 32;
	and.b64  	%rd6525, %rd6494, 4294967295;
	mul.wide.u32 	%rd6526, %r3320, %r7571;
	add.s64 	%rd6527, %rd6526, %rd6525;
	shr.u64 	%rd6528, %rd6527, 32;
	and.b64  	%rd6529, %rd6499, 4294967295;
	mul.wide.u32 	%rd6530, %r3321, %r7571;
	add.s64 	%rd6531, %rd6528, %rd6529;
	add.s64 	%rd6532, %rd6531, %rd6530;
	shr.u64 	%rd6533, %rd6532, 32;
	and.b64  	%rd6534, %rd6504, 4294967295;
	mul.wide.u32 	%rd6535, %r3322, %r7571;
	add.s64 	%rd6536, %rd6533, %rd6534;
	add.s64 	%rd6537, %rd6536, %rd6535;
	shr.u64 	%rd6538, %rd6537, 32;
	and.b64  	%rd6539, %rd6509, 4294967295;
	mul.wide.u32 	%rd6540, %r3323, %r7571;
	add.s64 	%rd6541, %rd6538, %rd6539;
	add.s64 	%rd6542, %rd6541, %rd6540;
	shr.u64 	%rd6543, %rd6542, 32;
	and.b64  	%rd6544, %rd6514, 4294967295;
	mul.wide.u32 	%rd6545, %r3324, %r7571;
	add.s64 	%rd6546, %rd6543, %rd6544;
	add.s64 	%rd6547, %rd6546, %rd6545;
	shr.u64 	%rd6548, %rd6547, 32;
	and.b64  	%rd6549, %rd6519, 4294967295;
	mul.wide.u32 	%rd6550, %r3325, %r7571;
	add.s64 	%rd6551, %rd6548, %rd6549;
	add.s64 	%rd6552, %rd6551, %rd6550;
	shr.u64 	%rd6553, %rd6552, 32;
	and.b64  	%rd6554, %rd6523, 4294967295;
	mul.wide.u32 	%rd6555, %r3326, %r7571;
	add.s64 	%rd6556, %rd6553, %rd6554;
	add.s64 	%rd6557, %rd6556, %rd6555;
	shr.u64 	%rd6558, %rd6557, 32;
	mul.wide.u32 	%rd6559, %r3327, %r7571;
	add.s64 	%rd6560, %rd6558, %rd6524;
	add.s64 	%rd6561, %rd6560, %rd6559;
	shr.u64 	%rd6562, %rd6561, 32;
	and.b64  	%rd6563, %rd6532, 4294967295;
	mul.wide.u32 	%rd6564, %r3320, %r7572;
	add.s64 	%rd6565, %rd6564, %rd6563;
	shr.u64 	%rd6566, %rd6565, 32;
	and.b64  	%rd6567, %rd6537, 4294967295;
	mul.wide.u32 	%rd6568, %r3321, %r7572;
	add.s64 	%rd6569, %rd6566, %rd6567;
	add.s64 	%rd6570, %rd6569, %rd6568;
	shr.u64 	%rd6571, %rd6570, 32;
	and.b64  	%rd6572, %rd6542, 4294967295;
	mul.wide.u32 	%rd6573, %r3322, %r7572;
	add.s64 	%rd6574, %rd6571, %rd6572;
	add.s64 	%rd6575, %rd6574, %rd6573;
	shr.u64 	%rd6576, %rd6575, 32;
	and.b64  	%rd6577, %rd6547, 4294967295;
	mul.wide.u32 	%rd6578, %r3323, %r7572;
	add.s64 	%rd6579, %rd6576, %rd6577;
	add.s64 	%rd6580, %rd6579, %rd6578;
	shr.u64 	%rd6581, %rd6580, 32;
	and.b64  	%rd6582, %rd6552, 4294967295;
	mul.wide.u32 	%rd6583, %r3324, %r7572;
	add.s64 	%rd6584, %rd6581, %rd6582;
	add.s64 	%rd6585, %rd6584, %rd6583;
	shr.u64 	%rd6586, %rd6585, 32;
	and.b64  	%rd6587, %rd6557, 4294967295;
	mul.wide.u32 	%rd6588, %r3325, %r7572;
	add.s64 	%rd6589, %rd6586, %rd6587;
	add.s64 	%rd6590, %rd6589, %rd6588;
	shr.u64 	%rd6591, %rd6590, 32;
	and.b64  	%rd6592, %rd6561, 4294967295;
	mul.wide.u32 	%rd6593, %r3326, %r7572;
	add.s64 	%rd6594, %rd6591, %rd6592;
	add.s64 	%rd6595, %rd6594, %rd6593;
	shr.u64 	%rd6596, %rd6595, 32;
	mul.wide.u32 	%rd6597, %r3327, %r7572;
	add.s64 	%rd6598, %rd6596, %rd6562;
	add.s64 	%rd6599, %rd6598, %rd6597;
	shr.u64 	%rd6600, %rd6599, 32;
	and.b64  	%rd6601, %rd6570, 4294967295;
	mul.wide.u32 	%rd6602, %r3320, %r7573;
	add.s64 	%rd6603, %rd6602, %rd6601;
	shr.u64 	%rd6604, %rd6603, 32;
	and.b64  	%rd6605, %rd6575, 4294967295;
	mul.wide.u32 	%rd6606, %r3321, %r7573;
	add.s64 	%rd6607, %rd6604, %rd6605;
	add.s64 	%rd6608, %rd6607, %rd6606;
	shr.u64 	%rd6609, %rd6608, 32;
	and.b64  	%rd6610, %rd6580, 4294967295;
	mul.wide.u32 	%rd6611, %r3322, %r7573;
	add.s64 	%rd6612, %rd6609, %rd6610;
	add.s64 	%rd6613, %rd6612, %rd6611;
	shr.u64 	%rd6614, %rd6613, 32;
	and.b64  	%rd6615, %rd6585, 4294967295;
	mul.wide.u32 	%rd6616, %r3323, %r7573;
	add.s64 	%rd6617, %rd6614, %rd6615;
	add.s64 	%rd6618, %rd6617, %rd6616;
	shr.u64 	%rd6619, %rd6618, 32;
	and.b64  	%rd6620, %rd6590, 4294967295;
	mul.wide.u32 	%rd6621, %r3324, %r7573;
	add.s64 	%rd6622, %rd6619, %rd6620;
	add.s64 	%rd6623, %rd6622, %rd6621;
	shr.u64 	%rd6624, %rd6623, 32;
	and.b64  	%rd6625, %rd6595, 4294967295;
	mul.wide.u32 	%rd6626, %r3325, %r7573;
	add.s64 	%rd6627, %rd6624, %rd6625;
	add.s64 	%rd6628, %rd6627, %rd6626;
	shr.u64 	%rd6629, %rd6628, 32;
	and.b64  	%rd6630, %rd6599, 4294967295;
	mul.wide.u32 	%rd6631, %r3326, %r7573;
	add.s64 	%rd6632, %rd6629, %rd6630;
	add.s64 	%rd6633, %rd6632, %rd6631;
	shr.u64 	%rd6634, %rd6633, 32;
	mul.wide.u32 	%rd6635, %r3327, %r7573;
	add.s64 	%rd6636, %rd6634, %rd6600;
	add.s64 	%rd6637, %rd6636, %rd6635;
	shr.u64 	%rd6638, %rd6637, 32;
	and.b64  	%rd6639, %rd6608, 4294967295;
	mul.lo.s64 	%rd6640, %rd6639, 977;
	cvt.u32.u64 	%r3566, %rd6640;
	shr.u64 	%rd6641, %rd6640, 32;
	and.b64  	%rd6642, %rd6613, 4294967295;
	mad.lo.s64 	%rd6643, %rd6642, 977, %rd6641;
	shr.u64 	%rd6644, %rd6643, 32;
	and.b64  	%rd6645, %rd6618, 4294967295;
	mad.lo.s64 	%rd6646, %rd6645, 977, %rd6644;
	shr.u64 	%rd6647, %rd6646, 32;
	and.b64  	%rd6648, %rd6623, 4294967295;
	mad.lo.s64 	%rd6649, %rd6648, 977, %rd6647;
	shr.u64 	%rd6650, %rd6649, 32;
	and.b64  	%rd6651, %rd6628, 4294967295;
	mad.lo.s64 	%rd6652, %rd6651, 977, %rd6650;
	shr.u64 	%rd6653, %rd6652, 32;
	and.b64  	%rd6654, %rd6633, 4294967295;
	mad.lo.s64 	%rd6655, %rd6654, 977, %rd6653;
	shr.u64 	%rd6656, %rd6655, 32;
	and.b64  	%rd6657, %rd6637, 4294967295;
	mad.lo.s64 	%rd6658, %rd6657, 977, %rd6656;
	shr.u64 	%rd6659, %rd6658, 32;
	add.s32 	%r7574, %r3565, %r3566;
	setp.lt.u32 	%p315, %r7574, %r3565;
	selp.u64 	%rd6660, 1, 0, %p315;
	and.b64  	%rd6661, %rd6375, 4294967295;
	and.b64  	%rd6662, %rd6643, 4294967295;
	add.s64 	%rd6663, %rd6661, %rd6660;
	add.s64 	%rd6664, %rd6663, %rd6662;
	shr.u64 	%rd6665, %rd6664, 32;
	and.b64  	%rd6666, %rd6413, 4294967295;
	and.b64  	%rd6667, %rd6646, 4294967295;
	add.s64 	%rd6668, %rd6665, %rd6666;
	add.s64 	%rd6669, %rd6668, %rd6667;
	shr.u64 	%rd6670, %rd6669, 32;
	and.b64  	%rd6671, %rd6451, 4294967295;
	and.b64  	%rd6672, %rd6649, 4294967295;
	add.s64 	%rd6673, %rd6670, %rd6671;
	add.s64 	%rd6674, %rd6673, %rd6672;
	shr.u64 	%rd6675, %rd6674, 32;
	and.b64  	%rd6676, %rd6489, 4294967295;
	and.b64  	%rd6677, %rd6652, 4294967295;
	add.s64 	%rd6678, %rd6675, %rd6676;
	add.s64 	%rd6679, %rd6678, %rd6677;
	shr.u64 	%rd6680, %rd6679, 32;
	and.b64  	%rd6681, %rd6527, 4294967295;
	and.b64  	%rd6682, %rd6655, 4294967295;
	add.s64 	%rd6683, %rd6680, %rd6681;
	add.s64 	%rd6684, %rd6683, %rd6682;
	shr.u64 	%rd6685, %rd6684, 32;
	and.b64  	%rd6686, %rd6565, 4294967295;
	and.b64  	%rd6687, %rd6658, 4294967295;
	add.s64 	%rd6688, %rd6685, %rd6686;
	add.s64 	%rd6689, %rd6688, %rd6687;
	shr.u64 	%rd6690, %rd6689, 32;
	and.b64  	%rd6691, %rd6664, 4294967295;
	add.s64 	%rd6692, %rd6691, %rd6639;
	cvt.u32.u64 	%r7575, %rd6692;
	shr.u64 	%rd6693, %rd6692, 32;
	and.b64  	%rd6694, %rd6669, 4294967295;
	add.s64 	%rd6695, %rd6693, %rd6694;
	add.s64 	%rd6696, %rd6695, %rd6642;
	cvt.u32.u64 	%r7576, %rd6696;
	shr.u64 	%rd6697, %rd6696, 32;
	and.b64  	%rd6698, %rd6674, 4294967295;
	add.s64 	%rd6699, %rd6697, %rd6698;
	add.s64 	%rd6700, %rd6699, %rd6645;
	cvt.u32.u64 	%r7577, %rd6700;
	shr.u64 	%rd6701, %rd6700, 32;
	and.b64  	%rd6702, %rd6679, 4294967295;
	add.s64 	%rd6703, %rd6701, %rd6702;
	add.s64 	%rd6704, %rd6703, %rd6648;
	cvt.u32.u64 	%r7578, %rd6704;
	shr.u64 	%rd6705, %rd6704, 32;
	and.b64  	%rd6706, %rd6684, 4294967295;
	add.s64 	%rd6707, %rd6705, %rd6706;
	add.s64 	%rd6708, %rd6707, %rd6651;
	cvt.u32.u64 	%r7579, %rd6708;
	shr.u64 	%rd6709, %rd6708, 32;
	and.b64  	%rd6710, %rd6689, 4294967295;
	add.s64 	%rd6711, %rd6709, %rd6710;
	add.s64 	%rd6712, %rd6711, %rd6654;
	cvt.u32.u64 	%r7580, %rd6712;
	shr.u64 	%rd6713, %rd6712, 32;
	cvt.u32.u64 	%r3567, %rd6713;
	cvt.u32.u64 	%r3568, %rd6690;
	cvt.u32.u64 	%r3569, %rd6603;
	add.s32 	%r3570, %r3568, %r3569;
	cvt.u32.u64 	%r3571, %rd6659;
	cvt.u32.u64 	%r3572, %rd6638;
	mov.b64 	%rd6714, 977;
	cvt.u32.u64 	%r3573, %rd6714;
	mad.lo.s32 	%r3574, %r3572, %r3573, %r3571;
	add.s32 	%r3575, %r3570, %r3574;
	add.s32 	%r3576, %r3567, %r3575;
	cvt.u32.u64 	%r3577, %rd6637;
	add.s32 	%r7581, %r3576, %r3577;
	ld.const.u32 	%r3578, [const_p+28];
	setp.lt.u32 	%p316, %r3578, %r7581;
	@%p316 bra 	$L__BB2_268;
	ld.const.u32 	%r3579, [const_p+28];
	setp.gt.u32 	%p317, %r3579, %r7581;
	@%p317 bra 	$L__BB2_269;
	setp.lt.u32 	%p318, %r604, %r7580;
	@%p318 bra 	$L__BB2_268;
	setp.gt.u32 	%p319, %r604, %r7580;
	@%p319 bra 	$L__BB2_269;
	setp.lt.u32 	%p320, %r606, %r7579;
	@%p320 bra 	$L__BB2_268;
	setp.gt.u32 	%p321, %r606, %r7579;
	@%p321 bra 	$L__BB2_269;
	setp.lt.u32 	%p322, %r608, %r7578;
	@%p322 bra 	$L__BB2_268;
	setp.gt.u32 	%p323, %r608, %r7578;
	@%p323 bra 	$L__BB2_269;
	setp.lt.u32 	%p324, %r605, %r7577;
	@%p324 bra 	$L__BB2_268;
	setp.gt.u32 	%p325, %r605, %r7577;
	@%p325 bra 	$L__BB2_269;
	setp.lt.u32 	%p326, %r607, %r7576;
	@%p326 bra 	$L__BB2_268;
	setp.gt.u32 	%p327, %r607, %r7576;
	@%p327 bra 	$L__BB2_269;
	setp.lt.u32 	%p328, %r609, %r7575;
	@%p328 bra 	$L__BB2_268;
	setp.gt.u32 	%p329, %r609, %r7575;
	ld.const.u32 	%r3580, [const_p];
	setp.lt.u32 	%p330, %r7574, %r3580;
	or.pred  	%p331, %p329, %p330;
	@%p331 bra 	$L__BB2_269;
$L__BB2_268:
	ld.const.u32 	%r3598, [const_p];
	ld.const.u32 	%r3605, [const_p+28];
	// begin inline asm
	sub.cc.u32 %r7574, %r7574, %r3598; 
	subc.cc.u32 %r7575, %r7575, %r609; 
	subc.cc.u32 %r7576, %r7576, %r607; 
	subc.cc.u32 %r7577, %r7577, %r605; 
	subc.cc.u32 %r7578, %r7578, %r608; 
	subc.cc.u32 %r7579, %r7579, %r606; 
	subc.cc.u32 %r7580, %r7580, %r604; 
	subc.u32    %r7581, %r7581, %r3605; 
	
	// end inline asm
$L__BB2_269:
	setp.gt.u32 	%p332, %r7581, %r3238;
	@%p332 bra 	$L__BB2_270;
	bra.uni 	$L__BB2_283;
$L__BB2_270:
	// begin inline asm
	sub.cc.u32 %r7737, %r7574, %r3231; 
	subc.cc.u32 %r7736, %r7575, %r3232; 
	subc.cc.u32 %r7735, %r7576, %r3233; 
	subc.cc.u32 %r7734, %r7577, %r3234; 
	subc.cc.u32 %r7733, %r7578, %r3235; 
	subc.cc.u32 %r7732, %r7579, %r3236; 
	subc.cc.u32 %r7731, %r7580, %r3237; 
	subc.u32    %r7730, %r7581, %r3238; 
	
	// end inline asm
	bra.uni 	$L__BB2_285;
$L__BB2_271:
	setp.gt.u32 	%p334, %r7580, %r3237;
	@%p334 bra 	$L__BB2_270;
	setp.lt.u32 	%p335, %r7580, %r3237;
	@%p335 bra 	$L__BB2_284;
	setp.gt.u32 	%p336, %r7579, %r3236;
	@%p336 bra 	$L__BB2_270;
	setp.lt.u32 	%p337, %r7579, %r3236;
	@%p337 bra 	$L__BB2_284;
	setp.gt.u32 	%p338, %r7578, %r3235;
	@%p338 bra 	$L__BB2_270;
	setp.lt.u32 	%p339, %r7578, %r3235;
	@%p339 bra 	$L__BB2_284;
	setp.gt.u32 	%p340, %r7577, %r3234;
	@%p340 bra 	$L__BB2_270;
	setp.lt.u32 	%p341, %r7577, %r3234;
	@%p341 bra 	$L__BB2_284;
	setp.gt.u32 	%p342, %r7576, %r3233;
	@%p342 bra 	$L__BB2_270;
	setp.lt.u32 	%p343, %r7576, %r3233;
	@%p343 bra 	$L__BB2_284;
	setp.gt.u32 	%p344, %r7575, %r3232;
	@%p344 bra 	$L__BB2_270;
	setp.lt.u32 	%p345, %r7575, %r3232;
	setp.lt.u32 	%p346, %r7574, %r3231;
	or.pred  	%p347, %p345, %p346;
	@%p347 bra 	$L__BB2_284;
	bra.uni 	$L__BB2_270;
$L__BB2_283:
	setp.ge.u32 	%p333, %r7581, %r3238;
	@%p333 bra 	$L__BB2_271;
$L__BB2_284:
	ld.const.u32 	%r3622, [const_p];
	ld.const.u32 	%r3629, [const_p+28];
	ld.const.u32 	%r3623, [const_p+4];
	ld.const.u32 	%r3626, [const_p+16];
	ld.const.u32 	%r3624, [const_p+8];
	ld.const.u32 	%r3627, [const_p+20];
	ld.const.u32 	%r3625, [const_p+12];
	ld.const.u32 	%r3628, [const_p+24];
	// begin inline asm
	add.cc.u32 %r3606, %r7574, %r3622; 
	addc.cc.u32 %r3607, %r7575, %r3623; 
	addc.cc.u32 %r3608, %r7576, %r3624; 
	addc.cc.u32 %r3609, %r7577, %r3625; 
	addc.cc.u32 %r3610, %r7578, %r3626; 
	addc.cc.u32 %r3611, %r7579, %r3627; 
	addc.cc.u32 %r3612, %r7580, %r3628; 
	addc.u32    %r3613, %r7581, %r3629; 
	
	// end inline asm
	// begin inline asm
	sub.cc.u32 %r7737, %r3606, %r3231; 
	subc.cc.u32 %r7736, %r3607, %r3232; 
	subc.cc.u32 %r7735, %r3608, %r3233; 
	subc.cc.u32 %r7734, %r3609, %r3234; 
	subc.cc.u32 %r7733, %r3610, %r3235; 
	subc.cc.u32 %r7732, %r3611, %r3236; 
	subc.cc.u32 %r7731, %r3612, %r3237; 
	subc.u32    %r7730, %r3613, %r3238; 
	
	// end inline asm
$L__BB2_285:
	ld.const.u32 	%r658, [const_p+24];
	ld.const.u32 	%r659, [const_p+12];
	ld.const.u32 	%r660, [const_p+20];
	ld.const.u32 	%r661, [const_p+8];
	ld.const.u32 	%r662, [const_p+16];
	ld.const.u32 	%r663, [const_p+4];
	ld.const.u32 	%r664, [const_p];
	mul.wide.u32 	%rd6715, %r7729, %r105;
	cvt.u32.u64 	%r3678, %rd6715;
	shr.u64 	%rd6716, %rd6715, 32;
	mul.wide.u32 	%rd6717, %r7728, %r105;
	add.s64 	%rd6718, %rd6716, %rd6717;
	shr.u64 	%rd6719, %rd6718, 32;
	mul.wide.u32 	%rd6720, %r7727, %r105;
	add.s64 	%rd6721, %rd6719, %rd6720;
	shr.u64 	%rd6722, %rd6721, 32;
	mul.wide.u32 	%rd6723, %r7726, %r105;
	add.s64 	%rd6724, %rd6722, %rd6723;
	shr.u64 	%rd6725, %rd6724, 32;
	mul.wide.u32 	%rd6726, %r7725, %r105;
	add.s64 	%rd6727, %rd6725, %rd6726;
	shr.u64 	%rd6728, %rd6727, 32;
	mul.wide.u32 	%rd6729, %r7724, %r105;
	add.s64 	%rd6730, %rd6728, %rd6729;
	shr.u64 	%rd6731, %rd6730, 32;
	mul.wide.u32 	%rd6732, %r7723, %r105;
	add.s64 	%rd6733, %rd6731, %rd6732;
	shr.u64 	%rd6734, %rd6733, 32;
	mul.wide.u32 	%rd6735, %r7722, %r105;
	add.s64 	%rd6736, %rd6734, %rd6735;
	shr.u64 	%rd6737, %rd6736, 32;
	and.b64  	%rd6738, %rd6718, 4294967295;
	mul.wide.u32 	%rd6739, %r7729, %r104;
	add.s64 	%rd6740, %rd6739, %rd6738;
	shr.u64 	%rd6741, %rd6740, 32;
	and.b64  	%rd6742, %rd6721, 4294967295;
	mul.wide.u32 	%rd6743, %r7728, %r104;
	add.s64 	%rd6744, %rd6741, %rd6742;
	add.s64 	%rd6745, %rd6744, %rd6743;
	shr.u64 	%rd6746, %rd6745, 32;
	and.b64  	%rd6747, %rd6724, 4294967295;
	mul.wide.u32 	%rd6748, %r7727, %r104;
	add.s64 	%rd6749, %rd6746, %rd6747;
	add.s64 	%rd6750, %rd6749, %rd6748;
	shr.u64 	%rd6751, %rd6750, 32;
	and.b64  	%rd6752, %rd6727, 4294967295;
	mul.wide.u32 	%rd6753, %r7726, %r104;
	add.s64 	%rd6754, %rd6751, %rd6752;
	add.s64 	%rd6755, %rd6754, %rd6753;
	shr.u64 	%rd6756, %rd6755, 32;
	and.b64  	%rd6757, %rd6730, 4294967295;
	mul.wide.u32 	%rd6758, %r7725, %r104;
	add.s64 	%rd6759, %rd6756, %rd6757;
	add.s64 	%rd6760, %rd6759, %rd6758;
	shr.u64 	%rd6761, %rd6760, 32;
	and.b64  	%rd6762, %rd6733, 4294967295;
	mul.wide.u32 	%rd6763, %r7724, %r104;
	add.s64 	%rd6764, %rd6761, %rd6762;
	add.s64 	%rd6765, %rd6764, %rd6763;
	shr.u64 	%rd6766, %rd6765, 32;
	and.b64  	%rd6767, %rd6736, 4294967295;
	mul.wide.u32 	%rd6768, %r7723, %r104;
	add.s64 	%rd6769, %rd6766, %rd6767;
	add.s64 	%rd6770, %rd6769, %rd6768;
	shr.u64 	%rd6771, %rd6770, 32;
	mul.wide.u32 	%rd6772, %r7722, %r104;
	add.s64 	%rd6773, %rd6771, %rd6737;
	add.s64 	%rd6774, %rd6773, %rd6772;
	shr.u64 	%rd6775, %rd6774, 32;
	and.b64  	%rd6776, %rd6745, 4294967295;
	mul.wide.u32 	%rd6777, %r7729, %r103;
	add.s64 	%rd6778, %rd6777, %rd6776;
	shr.u64 	%rd6779, %rd6778, 32;
	and.b64  	%rd6780, %rd6750, 4294967295;
	mul.wide.u32 	%rd6781, %r7728, %r103;
	add.s64 	%rd6782, %rd6779, %rd6780;
	add.s64 	%rd6783, %rd6782, %rd6781;
	shr.u64 	%rd6784, %rd6783, 32;
	and.b64  	%rd6785, %rd6755, 4294967295;
	mul.wide.u32 	%rd6786, %r7727, %r103;
	add.s64 	%rd6787, %rd6784, %rd6785;
	add.s64 	%rd6788, %rd6787, %rd6786;
	shr.u64 	%rd6789, %rd6788, 32;
	and.b64  	%rd6790, %rd6760, 4294967295;
	mul.wide.u32 	%rd6791, %r7726, %r103;
	add.s64 	%rd6792, %rd6789, %rd6790;
	add.s64 	%rd6793, %rd6792, %rd6791;
	shr.u64 	%rd6794, %rd6793, 32;
	and.b64  	%rd6795, %rd6765, 4294967295;
	mul.wide.u32 	%rd6796, %r7725, %r103;
	add.s64 	%rd6797, %rd6794, %rd6795;
	add.s64 	%rd6798, %rd6797, %rd6796;
	shr.u64 	%rd6799, %rd6798, 32;
	and.b64  	%rd6800, %rd6770, 4294967295;
	mul.wide.u32 	%rd6801, %r7724, %r103;
	add.s64 	%rd6802, %rd6799, %rd6800;
	add.s64 	%rd6803, %rd6802, %rd6801;
	shr.u64 	%rd6804, %rd6803, 32;
	and.b64  	%rd6805, %rd6774, 4294967295;
	mul.wide.u32 	%rd6806, %r7723, %r103;
	add.s64 	%rd6807, %rd6804, %rd6805;
	add.s64 	%rd6808, %rd6807, %rd6806;
	shr.u64 	%rd6809, %rd6808, 32;
	mul.wide.u32 	%rd6810, %r7722, %r103;
	add.s64 	%rd6811, %rd6809, %rd6775;
	add.s64 	%rd6812, %rd6811, %rd6810;
	shr.u64 	%rd6813, %rd6812, 32;
	and.b64  	%rd6814, %rd6783, 4294967295;
	mul.wide.u32 	%rd6815, %r7729, %r102;
	add.s64 	%rd6816, %rd6815, %rd6814;
	shr.u64 	%rd6817, %rd6816, 32;
	and.b64  	%rd6818, %rd6788, 4294967295;
	mul.wide.u32 	%rd6819, %r7728, %r102;
	add.s64 	%rd6820, %rd6817, %rd6818;
	add.s64 	%rd6821, %rd6820, %rd6819;
	shr.u64 	%rd6822, %rd6821, 32;
	and.b64  	%rd6823, %rd6793, 4294967295;
	mul.wide.u32 	%rd6824, %r7727, %r102;
	add.s64 	%rd6825, %rd6822, %rd6823;
	add.s64 	%rd6826, %rd6825, %rd6824;
	shr.u64 	%rd6827, %rd6826, 32;
	and.b64  	%rd6828, %rd6798, 4294967295;
	mul.wide.u32 	%rd6829, %r7726, %r102;
	add.s64 	%rd6830, %rd6827, %rd6828;
	add.s64 	%rd6831, %rd6830, %rd6829;
	shr.u64 	%rd6832, %rd6831, 32;
	and.b64  	%rd6833, %rd6803, 4294967295;
	mul.wide.u32 	%rd6834, %r7725, %r102;
	add.s64 	%rd6835, %rd6832, %rd6833;
	add.s64 	%rd6836, %rd6835, %rd6834;
	shr.u64 	%rd6837, %rd6836, 32;
	and.b64  	%rd6838, %rd6808, 4294967295;
	mul.wide.u32 	%rd6839, %r7724, %r102;
	add.s64 	%rd6840, %rd6837, %rd6838;
	add.s64 	%rd6841, %rd6840, %rd6839;
	shr.u64 	%rd6842, %rd6841, 32;
	and.b64  	%rd6843, %rd6812, 4294967295;
	mul.wide.u32 	%rd6844, %r7723, %r102;
	add.s64 	%rd6845, %rd6842, %rd6843;
	add.s64 	%rd6846, %rd6845, %rd6844;
	shr.u64 	%rd6847, %rd6846, 32;
	mul.wide.u32 	%rd6848, %r7722, %r102;
	add.s64 	%rd6849, %rd6847, %rd6813;
	add.s64 	%rd6850, %rd6849, %rd6848;
	shr.u64 	%rd6851, %rd6850, 32;
	and.b64  	%rd6852, %rd6821, 4294967295;
	mul.wide.u32 	%rd6853, %r7729, %r101;
	add.s64 	%rd6854, %rd6853, %rd6852;
	shr.u64 	%rd6855, %rd6854, 32;
	and.b64  	%rd6856, %rd6826, 4294967295;
	mul.wide.u32 	%rd6857, %r7728, %r101;
	add.s64 	%rd6858, %rd6855, %rd6856;
	add.s64 	%rd6859, %rd6858, %rd6857;
	shr.u64 	%rd6860, %rd6859, 32;
	and.b64  	%rd6861, %rd6831, 4294967295;
	mul.wide.u32 	%rd6862, %r7727, %r101;
	add.s64 	%rd6863, %rd6860, %rd6861;
	add.s64 	%rd6864, %rd6863, %rd6862;
	shr.u64 	%rd6865, %rd6864, 32;
	and.b64  	%rd6866, %rd6836, 4294967295;
	mul.wide.u32 	%rd6867, %r7726, %r101;
	add.s64 	%rd6868, %rd6865, %rd6866;
	add.s64 	%rd6869, %rd6868, %rd6867;
	shr.u64 	%rd6870, %rd6869, 32;
	and.b64  	%rd6871, %rd6841, 4294967295;
	mul.wide.u32 	%rd6872, %r7725, %r101;
	add.s64 	%rd6873, %rd6870, %rd6871;
	add.s64 	%rd6874, %rd6873, %rd6872;
	shr.u64 	%rd6875, %rd6874, 32;
	and.b64  	%rd6876, %rd6846, 4294967295;
	mul.wide.u32 	%rd6877, %r7724, %r101;
	add.s64 	%rd6878, %rd6875, %rd6876;
	add.s64 	%rd6879, %rd6878, %rd6877;
	shr.u64 	%rd6880, %rd6879, 32;
	and.b64  	%rd6881, %rd6850, 4294967295;
	mul.wide.u32 	%rd6882, %r7723, %r101;
	add.s64 	%rd6883, %rd6880, %rd6881;
	add.s64 	%rd6884, %rd6883, %rd6882;
	shr.u64 	%rd6885, %rd6884, 32;
	mul.wide.u32 	%rd6886, %r7722, %r101;
	add.s64 	%rd6887, %rd6885, %rd6851;
	add.s64 	%rd6888, %rd6887, %rd6886;
	shr.u64 	%rd6889, %rd6888, 32;
	and.b64  	%rd6890, %rd6859, 4294967295;
	mul.wide.u32 	%rd6891, %r7729, %r100;
	add.s64 	%rd6892, %rd6891, %rd6890;
	shr.u64 	%rd6893, %rd6892, 32;
	and.b64  	%rd6894, %rd6864, 4294967295;
	mul.wide.u32 	%rd6895, %r7728, %r100;
	add.s64 	%rd6896, %rd6893, %rd6894;
	add.s64 	%rd6897, %rd6896, %rd6895;
	shr.u64 	%rd6898, %rd6897, 32;
	and.b64  	%rd6899, %rd6869, 4294967295;
	mul.wide.u32 	%rd6900, %r7727, %r100;
	add.s64 	%rd6901, %rd6898, %rd6899;
	add.s64 	%rd6902, %rd6901, %rd6900;
	shr.u64 	%rd6903, %rd6902, 32;
	and.b64  	%rd6904, %rd6874, 4294967295;
	mul.wide.u32 	%rd6905, %r7726, %r100;
	add.s64 	%rd6906, %rd6903, %rd6904;
	add.s64 	%rd6907, %rd6906, %rd6905;
	shr.u64 	%rd6908, %rd6907, 32;
	and.b64  	%rd6909, %rd6879, 4294967295;
	mul.wide.u32 	%rd6910, %r7725, %r100;
	add.s64 	%rd6911, %rd6908, %rd6909;
	add.s64 	%rd6912, %rd6911, %rd6910;
	shr.u64 	%rd6913, %rd6912, 32;
	and.b64  	%rd6914, %rd6884, 4294967295;
	mul.wide.u32 	%rd6915, %r7724, %r100;
	add.s64 	%rd6916, %rd6913, %rd6914;
	add.s64 	%rd6917, %rd6916, %rd6915;
	shr.u64 	%rd6918, %rd6917, 32;
	and.b64  	%rd6919, %rd6888, 4294967295;
	mul.wide.u32 	%rd6920, %r7723, %r100;
	add.s64 	%rd6921, %rd6918, %rd6919;
	add.s64 	%rd6922, %rd6921, %rd6920;
	shr.u64 	%rd6923, %rd6922, 32;
	mul.wide.u32 	%rd6924, %r7722, %r100;
	add.s64 	%rd6925, %rd6923, %rd6889;
	add.s64 	%rd6926, %rd6925, %rd6924;
	shr.u64 	%rd6927, %rd6926, 32;
	and.b64  	%rd6928, %rd6897, 4294967295;
	mul.wide.u32 	%rd6929, %r7729, %r99;
	add.s64 	%rd6930, %rd6929, %rd6928;
	shr.u64 	%rd6931, %rd6930, 32;
	and.b64  	%rd6932, %rd6902, 4294967295;
	mul.wide.u32 	%rd6933, %r7728, %r99;
	add.s64 	%rd6934, %rd6931, %rd6932;
	add.s64 	%rd6935, %rd6934, %rd6933;
	shr.u64 	%rd6936, %rd6935, 32;
	and.b64  	%rd6937, %rd6907, 4294967295;
	mul.wide.u32 	%rd6938, %r7727, %r99;
	add.s64 	%rd6939, %rd6936, %rd6937;
	add.s64 	%rd6940, %rd6939, %rd6938;
	shr.u64 	%rd6941, %rd6940, 32;
	and.b64  	%rd6942, %rd6912, 4294967295;
	mul.wide.u32 	%rd6943, %r7726, %r99;
	add.s64 	%rd6944, %rd6941, %rd6942;
	add.s64 	%rd6945, %rd6944, %rd6943;
	shr.u64 	%rd6946, %rd6945, 32;
	and.b64  	%rd6947, %rd6917, 4294967295;
	mul.wide.u32 	%rd6948, %r7725, %r99;
	add.s64 	%rd6949, %rd6946, %rd6947;
	add.s64 	%rd6950, %rd6949, %rd6948;
	shr.u64 	%rd6951, %rd6950, 32;
	and.b64  	%rd6952, %rd6922, 4294967295;
	mul.wide.u32 	%rd6953, %r7724, %r99;
	add.s64 	%rd6954, %rd6951, %rd6952;
	add.s64 	%rd6955, %rd6954, %rd6953;
	shr.u64 	%rd6956, %rd6955, 32;
	and.b64  	%rd6957, %rd6926, 4294967295;
	mul.wide.u32 	%rd6958, %r7723, %r99;
	add.s64 	%rd6959, %rd6956, %rd6957;
	add.s64 	%rd6960, %rd6959, %rd6958;
	shr.u64 	%rd6961, %rd6960, 32;
	mul.wide.u32 	%rd6962, %r7722, %r99;
	add.s64 	%rd6963, %rd6961, %rd6927;
	add.s64 	%rd6964, %rd6963, %rd6962;
	shr.u64 	%rd6965, %rd6964, 32;
	and.b64  	%rd6966, %rd6935, 4294967295;
	mul.wide.u32 	%rd6967, %r7729, %r98;
	add.s64 	%rd6968, %rd6967, %rd6966;
	shr.u64 	%rd6969, %rd6968, 32;
	and.b64  	%rd6970, %rd6940, 4294967295;
	mul.wide.u32 	%rd6971, %r7728, %r98;
	add.s64 	%rd6972, %rd6969, %rd6970;
	add.s64 	%rd6973, %rd6972, %rd6971;
	shr.u64 	%rd6974, %rd6973, 32;
	and.b64  	%rd6975, %rd6945, 4294967295;
	mul.wide.u32 	%rd6976, %r7727, %r98;
	add.s64 	%rd6977, %rd6974, %rd6975;
	add.s64 	%rd6978, %rd6977, %rd6976;
	shr.u64 	%rd6979, %rd6978, 32;
	and.b64  	%rd6980, %rd6950, 4294967295;
	mul.wide.u32 	%rd6981, %r7726, %r98;
	add.s64 	%rd6982, %rd6979, %rd6980;
	add.s64 	%rd6983, %rd6982, %rd6981;
	shr.u64 	%rd6984, %rd6983, 32;
	and.b64  	%rd6985, %rd6955, 4294967295;
	mul.wide.u32 	%rd6986, %r7725, %r98;
	add.s64 	%rd6987, %rd6984, %rd6985;
	add.s64 	%rd6988, %rd6987, %rd6986;
	shr.u64 	%rd6989, %rd6988, 32;
	and.b64  	%rd6990, %rd6960, 4294967295;
	mul.wide.u32 	%rd6991, %r7724, %r98;
	add.s64 	%rd6992, %rd6989, %rd6990;
	add.s64 	%rd6993, %rd6992, %rd6991;
	shr.u64 	%rd6994, %rd6993, 32;
	and.b64  	%rd6995, %rd6964, 4294967295;
	mul.wide.u32 	%rd6996, %r7723, %r98;
	add.s64 	%rd6997, %rd6994, %rd6995;
	add.s64 	%rd6998, %rd6997, %rd6996;
	shr.u64 	%rd6999, %rd6998, 32;
	mul.wide.u32 	%rd7000, %r7722, %r98;
	add.s64 	%rd7001, %rd6999, %rd6965;
	add.s64 	%rd7002, %rd7001, %rd7000;
	shr.u64 	%rd7003, %rd7002, 32;
	and.b64  	%rd7004, %rd6973, 4294967295;
	mul.lo.s64 	%rd7005, %rd7004, 977;
	cvt.u32.u64 	%r3679, %rd7005;
	shr.u64 	%rd7006, %rd7005, 32;
	and.b64  	%rd7007, %rd6978, 4294967295;
	mad.lo.s64 	%rd7008, %rd7007, 977, %rd7006;
	shr.u64 	%rd7009, %rd7008, 32;
	and.b64  	%rd7010, %rd6983, 4294967295;
	mad.lo.s64 	%rd7011, %rd7010, 977, %rd7009;
	shr.u64 	%rd7012, %rd7011, 32;
	and.b64  	%rd7013, %rd6988, 4294967295;
	mad.lo.s64 	%rd7014, %rd7013, 977, %rd7012;
	shr.u64 	%rd7015, %rd7014, 32;
	and.b64  	%rd7016, %rd6993, 4294967295;
	mad.lo.s64 	%rd7017, %rd7016, 977, %rd7015;
	shr.u64 	%rd7018, %rd7017, 32;
	and.b64  	%rd7019, %rd6998, 4294967295;
	mad.lo.s64 	%rd7020, %rd7019, 977, %rd7018;
	shr.u64 	%rd7021, %rd7020, 32;
	and.b64  	%rd7022, %rd7002, 4294967295;
	mad.lo.s64 	%rd7023, %rd7022, 977, %rd7021;
	shr.u64 	%rd7024, %rd7023, 32;
	add.s32 	%r7590, %r3678, %r3679;
	setp.lt.u32 	%p348, %r7590, %r3678;
	selp.u64 	%rd7025, 1, 0, %p348;
	and.b64  	%rd7026, %rd6740, 4294967295;
	and.b64  	%rd7027, %rd7008, 4294967295;
	add.s64 	%rd7028, %rd7026, %rd7025;
	add.s64 	%rd7029, %rd7028, %rd7027;
	shr.u64 	%rd7030, %rd7029, 32;
	and.b64  	%rd7031, %rd6778, 4294967295;
	and.b64  	%rd7032, %rd7011, 4294967295;
	add.s64 	%rd7033, %rd7030, %rd7031;
	add.s64 	%rd7034, %rd7033, %rd7032;
	shr.u64 	%rd7035, %rd7034, 32;
	and.b64  	%rd7036, %rd6816, 4294967295;
	and.b64  	%rd7037, %rd7014, 4294967295;
	add.s64 	%rd7038, %rd7035, %rd7036;
	add.s64 	%rd7039, %rd7038, %rd7037;
	shr.u64 	%rd7040, %rd7039, 32;
	and.b64  	%rd7041, %rd6854, 4294967295;
	and.b64  	%rd7042, %rd7017, 4294967295;
	add.s64 	%rd7043, %rd7040, %rd7041;
	add.s64 	%rd7044, %rd7043, %rd7042;
	shr.u64 	%rd7045, %rd7044, 32;
	and.b64  	%rd7046, %rd6892, 4294967295;
	and.b64  	%rd7047, %rd7020, 4294967295;
	add.s64 	%rd7048, %rd7045, %rd7046;
	add.s64 	%rd7049, %rd7048, %rd7047;
	shr.u64 	%rd7050, %rd7049, 32;
	and.b64  	%rd7051, %rd6930, 4294967295;
	and.b64  	%rd7052, %rd7023, 4294967295;
	add.s64 	%rd7053, %rd7050, %rd7051;
	add.s64 	%rd7054, %rd7053, %rd7052;
	shr.u64 	%rd7055, %rd7054, 32;
	and.b64  	%rd7056, %rd7029, 4294967295;
	add.s64 	%rd7057, %rd7056, %rd7004;
	cvt.u32.u64 	%r7591, %rd7057;
	shr.u64 	%rd7058, %rd7057, 32;
	and.b64  	%rd7059, %rd7034, 4294967295;
	add.s64 	%rd7060, %rd7058, %rd7059;
	add.s64 	%rd7061, %rd7060, %rd7007;
	cvt.u32.u64 	%r7592, %rd7061;
	shr.u64 	%rd7062, %rd7061, 32;
	and.b64  	%rd7063, %rd7039, 4294967295;
	add.s64 	%rd7064, %rd7062, %rd7063;
	add.s64 	%rd7065, %rd7064, %rd7010;
	cvt.u32.u64 	%r7593, %rd7065;
	shr.u64 	%rd7066, %rd7065, 32;
	and.b64  	%rd7067, %rd7044, 4294967295;
	add.s64 	%rd7068, %rd7066, %rd7067;
	add.s64 	%rd7069, %rd7068, %rd7013;
	cvt.u32.u64 	%r7594, %rd7069;
	shr.u64 	%rd7070, %rd7069, 32;
	and.b64  	%rd7071, %rd7049, 4294967295;
	add.s64 	%rd7072, %rd7070, %rd7071;
	add.s64 	%rd7073, %rd7072, %rd7016;
	cvt.u32.u64 	%r7595, %rd7073;
	shr.u64 	%rd7074, %rd7073, 32;
	and.b64  	%rd7075, %rd7054, 4294967295;
	add.s64 	%rd7076, %rd7074, %rd7075;
	add.s64 	%rd7077, %rd7076, %rd7019;
	cvt.u32.u64 	%r7596, %rd7077;
	shr.u64 	%rd7078, %rd7077, 32;
	cvt.u32.u64 	%r3680, %rd7078;
	cvt.u32.u64 	%r3681, %rd7055;
	cvt.u32.u64 	%r3682, %rd6968;
	add.s32 	%r3683, %r3681, %r3682;
	cvt.u32.u64 	%r3684, %rd7024;
	cvt.u32.u64 	%r3685, %rd7003;
	mov.b64 	%rd7079, 977;
	cvt.u32.u64 	%r3686, %rd7079;
	mad.lo.s32 	%r3687, %r3685, %r3686, %r3684;
	add.s32 	%r3688, %r3683, %r3687;
	add.s32 	%r3689, %r3680, %r3688;
	cvt.u32.u64 	%r3690, %rd7002;
	add.s32 	%r7597, %r3689, %r3690;
	ld.const.u32 	%r7721, [const_p+28];
	setp.lt.u32 	%p349, %r7721, %r7597;
	@%p349 bra 	$L__BB2_299;
	setp.gt.u32 	%p350, %r7721, %r7597;
	@%p350 bra 	$L__BB2_300;
	setp.lt.u32 	%p351, %r658, %r7596;
	@%p351 bra 	$L__BB2_299;
	setp.gt.u32 	%p352, %r658, %r7596;
	@%p352 bra 	$L__BB2_300;
	setp.lt.u32 	%p353, %r660, %r7595;
	@%p353 bra 	$L__BB2_299;
	setp.gt.u32 	%p354, %r660, %r7595;
	@%p354 bra 	$L__BB2_300;
	setp.lt.u32 	%p355, %r662, %r7594;
	@%p355 bra 	$L__BB2_299;
	setp.gt.u32 	%p356, %r662, %r7594;
	@%p356 bra 	$L__BB2_300;
	setp.lt.u32 	%p357, %r659, %r7593;
	@%p357 bra 	$L__BB2_299;
	setp.gt.u32 	%p358, %r659, %r7593;
	@%p358 bra 	$L__BB2_300;
	setp.lt.u32 	%p359, %r661, %r7592;
	@%p359 bra 	$L__BB2_299;
	setp.gt.u32 	%p360, %r661, %r7592;
	@%p360 bra 	$L__BB2_300;
	setp.lt.u32 	%p361, %r663, %r7591;
	@%p361 bra 	$L__BB2_299;
	setp.gt.u32 	%p362, %r663, %r7591;
	setp.lt.u32 	%p363, %r7590, %r664;
	or.pred  	%p364, %p362, %p363;
	@%p364 bra 	$L__BB2_300;
$L__BB2_299:
	// begin inline asm
	sub.cc.u32 %r7590, %r7590, %r664; 
	subc.cc.u32 %r7591, %r7591, %r663; 
	subc.cc.u32 %r7592, %r7592, %r661; 
	subc.cc.u32 %r7593, %r7593, %r659; 
	subc.cc.u32 %r7594, %r7594, %r662; 
	subc.cc.u32 %r7595, %r7595, %r660; 
	subc.cc.u32 %r7596, %r7596, %r658; 
	subc.u32    %r7597, %r7597, %r7721; 
	
	// end inline asm
$L__BB2_300:
	// begin inline asm
	add.cc.u32 %r7729, %r7590, %r7590; 
	addc.cc.u32 %r7728, %r7591, %r7591; 
	addc.cc.u32 %r7727, %r7592, %r7592; 
	addc.cc.u32 %r7726, %r7593, %r7593; 
	addc.cc.u32 %r7725, %r7594, %r7594; 
	addc.cc.u32 %r7724, %r7595, %r7595; 
	addc.cc.u32 %r7723, %r7596, %r7596; 
	addc.u32    %r7722, %r7597, %r7597; 
	
	// end inline asm
	mov.u16 	%rs27, %rs10;
	bra.uni 	$L__BB2_549;
$L__BB2_301:
	setp.gt.u32 	%p367, %r7469, %r7461;
	@%p367 bra 	$L__BB2_313;
	setp.lt.u32 	%p368, %r7469, %r7461;
	@%p368 bra 	$L__BB2_316;
	setp.gt.u32 	%p369, %r7470, %r7462;
	@%p369 bra 	$L__BB2_313;
	setp.lt.u32 	%p370, %r7470, %r7462;
	@%p370 bra 	$L__BB2_316;
	setp.gt.u32 	%p371, %r7471, %r7463;
	@%p371 bra 	$L__BB2_313;
	setp.lt.u32 	%p372, %r7471, %r7463;
	@%p372 bra 	$L__BB2_316;
	setp.gt.u32 	%p373, %r7472, %r7464;
	@%p373 bra 	$L__BB2_313;
	setp.lt.u32 	%p374, %r7472, %r7464;
	@%p374 bra 	$L__BB2_316;
	setp.gt.u32 	%p375, %r7473, %r7465;
	@%p375 bra 	$L__BB2_313;
	setp.lt.u32 	%p376, %r7473, %r7465;
	@%p376 bra 	$L__BB2_316;
	setp.gt.u32 	%p377, %r7474, %r7466;
	@%p377 bra 	$L__BB2_313;
	setp.lt.u32 	%p378, %r7474, %r7466;
	setp.lt.u32 	%p379, %r7475, %r7467;
	or.pred  	%p380, %p378, %p379;
	@%p380 bra 	$L__BB2_316;
$L__BB2_313:
	// begin inline asm
	sub.cc.u32 %r7598, %r7475, %r7467; 
	subc.cc.u32 %r7599, %r7474, %r7466; 
	subc.cc.u32 %r7600, %r7473, %r7465; 
	subc.cc.u32 %r7601, %r7472, %r7464; 
	subc.cc.u32 %r7602, %r7471, %r7463; 
	subc.cc.u32 %r7603, %r7470, %r7462; 
	subc.cc.u32 %r7604, %r7469, %r7461; 
	subc.u32    %r7605, %r7468, %r7460; 
	
	// end inline asm
	bra.uni 	$L__BB2_317;
$L__BB2_314:
	setp.gt.u32 	%p365, %r7468, %r7460;
	@%p365 bra 	$L__BB2_313;
	setp.le.u32 	%p366, %r7460, %r7468;
	@%p366 bra 	$L__BB2_301;
$L__BB2_316:
	ld.const.u32 	%r3755, [const_p];
	ld.const.u32 	%r3762, [const_p+28];
	ld.const.u32 	%r3756, [const_p+4];
	ld.const.u32 	%r3759, [const_p+16];
	ld.const.u32 	%r3757, [const_p+8];
	ld.const.u32 	%r3760, [const_p+20];
	ld.const.u32 	%r3758, [const_p+12];
	ld.const.u32 	%r3761, [const_p+24];
	// begin inline asm
	add.cc.u32 %r3739, %r7475, %r3755; 
	addc.cc.u32 %r3740, %r7474, %r3756; 
	addc.cc.u32 %r3741, %r7473, %r3757; 
	addc.cc.u32 %r3742, %r7472, %r3758; 
	addc.cc.u32 %r3743, %r7471, %r3759; 
	addc.cc.u32 %r3744, %r7470, %r3760; 
	addc.cc.u32 %r3745, %r7469, %r3761; 
	addc.u32    %r3746, %r7468, %r3762; 
	
	// end inline asm
	// begin inline asm
	sub.cc.u32 %r7598, %r3739, %r7467; 
	subc.cc.u32 %r7599, %r3740, %r7466; 
	subc.cc.u32 %r7600, %r3741, %r7465; 
	subc.cc.u32 %r7601, %r3742, %r7464; 
	subc.cc.u32 %r7602, %r3743, %r7463; 
	subc.cc.u32 %r7603, %r3744, %r7462; 
	subc.cc.u32 %r7604, %r3745, %r7461; 
	subc.u32    %r7605, %r3746, %r7460; 
	
	// end inline asm
$L__BB2_317:
	setp.gt.u32 	%p381, %r7502, %r7484;
	@%p381 bra 	$L__BB2_318;
	bra.uni 	$L__BB2_331;
$L__BB2_318:
	// begin inline asm
	sub.cc.u32 %r7606, %r7509, %r7491; 
	subc.cc.u32 %r7607, %r7508, %r7490; 
	subc.cc.u32 %r7608, %r7507, %r7489; 
	subc.cc.u32 %r7609, %r7506, %r7488; 
	subc.cc.u32 %r7610, %r7505, %r7487; 
	subc.cc.u32 %r7611, %r7504, %r7486; 
	subc.cc.u32 %r7612, %r7503, %r7485; 
	subc.u32    %r7613, %r7502, %r7484; 
	
	// end inline asm
	bra.uni 	$L__BB2_333;
$L__BB2_319:
	setp.gt.u32 	%p383, %r7503, %r7485;
	@%p383 bra 	$L__BB2_318;
	setp.lt.u32 	%p384, %r7503, %r7485;
	@%p384 bra 	$L__BB2_332;
	setp.gt.u32 	%p385, %r7504, %r7486;
	@%p385 bra 	$L__BB2_318;
	setp.lt.u32 	%p386, %r7504, %r7486;
	@%p386 bra 	$L__BB2_332;
	setp.gt.u32 	%p387, %r7505, %r7487;
	@%p387 bra 	$L__BB2_318;
	setp.lt.u32 	%p388, %r7505, %r7487;
	@%p388 bra 	$L__BB2_332;
	setp.gt.u32 	%p389, %r7506, %r7488;
	@%p389 bra 	$L__BB2_318;
	setp.lt.u32 	%p390, %r7506, %r7488;
	@%p390 bra 	$L__BB2_332;
	setp.gt.u32 	%p391, %r7507, %r7489;
	@%p391 bra 	$L__BB2_318;
	setp.lt.u32 	%p392, %r7507, %r7489;
	@%p392 bra 	$L__BB2_332;
	setp.gt.u32 	%p393, %r7508, %r7490;
	@%p393 bra 	$L__BB2_318;
	setp.lt.u32 	%p394, %r7508, %r7490;
	setp.lt.u32 	%p395, %r7509, %r7491;
	or.pred  	%p396, %p394, %p395;
	@%p396 bra 	$L__BB2_332;
	bra.uni 	$L__BB2_318;
$L__BB2_331:
	setp.ge.u32 	%p382, %r7502, %r7484;
	@%p382 bra 	$L__BB2_319;
$L__BB2_332:
	ld.const.u32 	%r3827, [const_p];
	ld.const.u32 	%r3834, [const_p+28];
	ld.const.u32 	%r3828, [const_p+4];
	ld.const.u32 	%r3831, [const_p+16];
	ld.const.u32 	%r3829, [const_p+8];
	ld.const.u32 	%r3832, [const_p+20];
	ld.const.u32 	%r3830, [const_p+12];
	ld.const.u32 	%r3833, [const_p+24];
	// begin inline asm
	add.cc.u32 %r3811, %r7509, %r3827; 
	addc.cc.u32 %r3812, %r7508, %r3828; 
	addc.cc.u32 %r3813, %r7507, %r3829; 
	addc.cc.u32 %r3814, %r7506, %r3830; 
	addc.cc.u32 %r3815, %r7505, %r3831; 
	addc.cc.u32 %r3816, %r7504, %r3832; 
	addc.cc.u32 %r3817, %r7503, %r3833; 
	addc.u32    %r3818, %r7502, %r3834; 
	
	// end inline asm
	// begin inline asm
	sub.cc.u32 %r7606, %r3811, %r7491; 
	subc.cc.u32 %r7607, %r3812, %r7490; 
	subc.cc.u32 %r7608, %r3813, %r7489; 
	subc.cc.u32 %r7609, %r3814, %r7488; 
	subc.cc.u32 %r7610, %r3815, %r7487; 
	subc.cc.u32 %r7611, %r3816, %r7486; 
	subc.cc.u32 %r7612, %r3817, %r7485; 
	subc.u32    %r7613, %r3818, %r7484; 
	
	// end inline asm
$L__BB2_333:
	mul.wide.u32 	%rd7080, %r7598, %r7598;
	cvt.u32.u64 	%r3883, %rd7080;
	shr.u64 	%rd7081, %rd7080, 32;
	mul.wide.u32 	%rd7082, %r7599, %r7598;
	add.s64 	%rd7083, %rd7081, %rd7082;
	shr.u64 	%rd7084, %rd7083, 32;
	mul.wide.u32 	%rd7085, %r7600, %r7598;
	add.s64 	%rd7086, %rd7084, %rd7085;
	shr.u64 	%rd7087, %rd7086, 32;
	mul.wide.u32 	%rd7088, %r7601, %r7598;
	add.s64 	%rd7089, %rd7087, %rd7088;
	shr.u64 	%rd7090, %rd7089, 32;
	mul.wide.u32 	%rd7091, %r7602, %r7598;
	add.s64 	%rd7092, %rd7090, %rd7091;
	shr.u64 	%rd7093, %rd7092, 32;
	mul.wide.u32 	%rd7094, %r7603, %r7598;
	add.s64 	%rd7095, %rd7093, %rd7094;
	shr.u64 	%rd7096, %rd7095, 32;
	mul.wide.u32 	%rd7097, %r7604, %r7598;
	add.s64 	%rd7098, %rd7096, %rd7097;
	shr.u64 	%rd7099, %rd7098, 32;
	mul.wide.u32 	%rd7100, %r7605, %r7598;
	add.s64 	%rd7101, %rd7099, %rd7100;
	shr.u64 	%rd7102, %rd7101, 32;
	and.b64  	%rd7103, %rd7083, 4294967295;
	add.s64 	%rd7104, %rd7082, %rd7103;
	shr.u64 	%rd7105, %rd7104, 32;
	and.b64  	%rd7106, %rd7086, 4294967295;
	mul.wide.u32 	%rd7107, %r7599, %r7599;
	add.s64 	%rd7108, %rd7105, %rd7106;
	add.s64 	%rd7109, %rd7108, %rd7107;
	shr.u64 	%rd7110, %rd7109, 32;
	and.b64  	%rd7111, %rd7089, 4294967295;
	mul.wide.u32 	%rd7112, %r7600, %r7599;
	add.s64 	%rd7113, %rd7110, %rd7111;
	add.s64 	%rd7114, %rd7113, %rd7112;
	shr.u64 	%rd7115, %rd7114, 32;
	and.b64  	%rd7116, %rd7092, 4294967295;
	mul.wide.u32 	%rd7117, %r7601, %r7599;
	add.s64 	%rd7118, %rd7115, %rd7116;
	add.s64 	%rd7119, %rd7118, %rd7117;
	shr.u64 	%rd7120, %rd7119, 32;
	and.b64  	%rd7121, %rd7095, 4294967295;
	mul.wide.u32 	%rd7122, %r7602, %r7599;
	add.s64 	%rd7123, %rd7120, %rd7121;
	add.s64 	%rd7124, %rd7123, %rd7122;
	shr.u64 	%rd7125, %rd7124, 32;
	and.b64  	%rd7126, %rd7098, 4294967295;
	mul.wide.u32 	%rd7127, %r7603, %r7599;
	add.s64 	%rd7128, %rd7125, %rd7126;
	add.s64 	%rd7129, %rd7128, %rd7127;
	shr.u64 	%rd7130, %rd7129, 32;
	and.b64  	%rd7131, %rd7101, 4294967295;
	mul.wide.u32 	%rd7132, %r7604, %r7599;
	add.s64 	%rd7133, %rd7130, %rd7131;
	add.s64 	%rd7134, %rd7133, %rd7132;
	shr.u64 	%rd7135, %rd7134, 32;
	mul.wide.u32 	%rd7136, %r7605, %r7599;
	add.s64 	%rd7137, %rd7135, %rd7102;
	add.s64 	%rd7138, %rd7137, %rd7136;
	shr.u64 	%rd7139, %rd7138, 32;
	and.b64  	%rd7140, %rd7109, 4294967295;
	add.s64 	%rd7141, %rd7085, %rd7140;
	shr.u64 	%rd7142, %rd7141, 32;
	and.b64  	%rd7143, %rd7114, 4294967295;
	add.s64 	%rd7144, %rd7142, %rd7143;
	add.s64 	%rd7145, %rd7144, %rd7112;
	shr.u64 	%rd7146, %rd7145, 32;
	and.b64  	%rd7147, %rd7119, 4294967295;
	mul.wide.u32 	%rd7148, %r7600, %r7600;
	add.s64 	%rd7149, %rd7146, %rd7147;
	add.s64 	%rd7150, %rd7149, %rd7148;
	shr.u64 	%rd7151, %rd7150, 32;
	and.b64  	%rd7152, %rd7124, 4294967295;
	mul.wide.u32 	%rd7153, %r7601, %r7600;
	add.s64 	%rd7154, %rd7151, %rd7152;
	add.s64 	%rd7155, %rd7154, %rd7153;
	shr.u64 	%rd7156, %rd7155, 32;
	and.b64  	%rd7157, %rd7129, 4294967295;
	mul.wide.u32 	%rd7158, %r7602, %r7600;
	add.s64 	%rd7159, %rd7156, %rd7157;
	add.s64 	%rd7160, %rd7159, %rd7158;
	shr.u64 	%rd7161, %rd7160, 32;
	and.b64  	%rd7162, %rd7134, 4294967295;
	mul.wide.u32 	%rd7163, %r7603, %r7600;
	add.s64 	%rd7164, %rd7161, %rd7162;
	add.s64 	%rd7165, %rd7164, %rd7163;
	shr.u64 	%rd7166, %rd7165, 32;
	and.b64  	%rd7167, %rd7138, 4294967295;
	mul.wide.u32 	%rd7168, %r7604, %r7600;
	add.s64 	%rd7169, %rd7166, %rd7167;
	add.s64 	%rd7170, %rd7169, %rd7168;
	shr.u64 	%rd7171, %rd7170, 32;
	mul.wide.u32 	%rd7172, %r7605, %r7600;
	add.s64 	%rd7173, %rd7171, %rd7139;
	add.s64 	%rd7174, %rd7173, %rd7172;
	shr.u64 	%rd7175, %rd7174, 32;
	and.b64  	%rd7176, %rd7145, 4294967295;
	add.s64 	%rd7177, %rd7088, %rd7176;
	shr.u64 	%rd7178, %rd7177, 32;
	and.b64  	%rd7179, %rd7150, 4294967295;
	add.s64 	%rd7180, %rd7178, %rd7179;
	add.s64 	%rd7181, %rd7180, %rd7117;
	shr.u64 	%rd7182, %rd7181, 32;
	and.b64  	%rd7183, %rd7155, 4294967295;
	add.s64 	%rd7184, %rd7182, %rd7183;
	add.s64 	%rd7185, %rd7184, %rd7153;
	shr.u64 	%rd7186, %rd7185, 32;
	and.b64  	%rd7187, %rd7160, 4294967295;
	mul.wide.u32 	%rd7188, %r7601, %r7601;
	add.s64 	%rd7189, %rd7186, %rd7187;
	add.s64 	%rd7190, %rd7189, %rd7188;
	shr.u64 	%rd7191, %rd7190, 32;
	and.b64  	%rd7192, %rd7165, 4294967295;
	mul.wide.u32 	%rd7193, %r7602, %r7601;
	add.s64 	%rd7194, %rd7191, %rd7192;
	add.s64 	%rd7195, %rd7194, %rd7193;
	shr.u64 	%rd7196, %rd7195, 32;
	and.b64  	%rd7197, %rd7170, 4294967295;
	mul.wide.u32 	%rd7198, %r7603, %r7601;
	add.s64 	%rd7199, %rd7196, %rd7197;
	add.s64 	%rd7200, %rd7199, %rd7198;
	shr.u64 	%rd7201, %rd7200, 32;
	and.b64  	%rd7202, %rd7174, 4294967295;
	mul.wide.u32 	%rd7203, %r7604, %r7601;
	add.s64 	%rd7204, %rd7201, %rd7202;
	add.s64 	%rd7205, %rd7204, %rd7203;
	shr.u64 	%rd7206, %rd7205, 32;
	mul.wide.u32 	%rd7207, %r7605, %r7601;
	add.s64 	%rd7208, %rd7206, %rd7175;
	add.s64 	%rd7209, %rd7208, %rd7207;
	shr.u64 	%rd7210, %rd7209, 32;
	and.b64  	%rd7211, %rd7181, 4294967295;
	add.s64 	%rd7212, %rd7091, %rd7211;
	shr.u64 	%rd7213, %rd7212, 32;
	and.b64  	%rd7214, %rd7185, 4294967295;
	add.s64 	%rd7215, %rd7213, %rd7214;
	add.s64 	%rd7216, %rd7215, %rd7122;
	shr.u64 	%rd7217, %rd7216, 32;
	and.b64  	%rd7218, %rd7190, 4294967295;
	add.s64 	%rd7219, %rd7217, %rd7218;
	add.s64 	%rd7220, %rd7219, %rd7158;
	shr.u64 	%rd7221, %rd7220, 32;
	and.b64  	%rd7222, %rd7195, 4294967295;
	add.s64 	%rd7223, %rd7221, %rd7222;
	add.s64 	%rd7224, %rd7223, %rd7193;
	shr.u64 	%rd7225, %rd7224, 32;
	and.b64  	%rd7226, %rd7200, 4294967295;
	mul.wide.u32 	%rd7227, %r7602, %r7602;
	add.s64 	%rd7228, %rd7225, %rd7226;
	add.s64 	%rd7229, %rd7228, %rd7227;
	shr.u64 	%rd7230, %rd7229, 32;
	and.b64  	%rd7231, %rd7205, 4294967295;
	mul.wide.u32 	%rd7232, %r7603, %r7602;
	add.s64 	%rd7233, %rd7230, %rd7231;
	add.s64 	%rd7234, %rd7233, %rd7232;
	shr.u64 	%rd7235, %rd7234, 32;
	and.b64  	%rd7236, %rd7209, 4294967295;
	mul.wide.u32 	%rd7237, %r7604, %r7602;
	add.s64 	%rd7238, %rd7235, %rd7236;
	add.s64 	%rd7239, %rd7238, %rd7237;
	shr.u64 	%rd7240, %rd7239, 32;
	mul.wide.u32 	%rd7241, %r7605, %r7602;
	add.s64 	%rd7242, %rd7240, %rd7210;
	add.s64 	%rd7243, %rd7242, %rd7241;
	shr.u64 	%rd7244, %rd7243, 32;
	and.b64  	%rd7245, %rd7216, 4294967295;
	add.s64 	%rd7246, %rd7094, %rd7245;
	shr.u64 	%rd7247, %rd7246, 32;
	and.b64  	%rd7248, %rd7220, 4294967295;
	add.s64 	%rd7249, %rd7247, %rd7248;
	add.s64 	%rd7250, %rd7249, %rd7127;
	shr.u64 	%rd7251, %rd7250, 32;
	and.b64  	%rd7252, %rd7224, 4294967295;
	add.s64 	%rd7253, %rd7251, %rd7252;
	add.s64 	%rd7254, %rd7253, %rd7163;
	shr.u64 	%rd7255, %rd7254, 32;
	and.b64  	%rd7256, %rd7229, 4294967295;
	add.s64 	%rd7257, %rd7255, %rd7256;
	add.s64 	%rd7258, %rd7257, %rd7198;
	shr.u64 	%rd7259, %rd7258, 32;
	and.b64  	%rd7260, %rd7234, 4294967295;
	add.s64 	%rd7261, %rd7259, %rd7260;
	add.s64 	%rd7262, %rd7261, %rd7232;
	shr.u64 	%rd7263, %rd7262, 32;
	and.b64  	%rd7264, %rd7239, 4294967295;
	mul.wide.u32 	%rd7265, %r7603, %r7603;
	add.s64 	%rd7266, %rd7263, %rd7264;
	add.s64 	%rd7267, %rd7266, %rd7265;
	shr.u64 	%rd7268, %rd7267, 32;
	and.b64  	%rd7269, %rd7243, 4294967295;
	mul.wide.u32 	%rd7270, %r7604, %r7603;
	add.s64 	%rd7271, %rd7268, %rd7269;
	add.s64 	%rd7272, %rd7271, %rd7270;
	shr.u64 	%rd7273, %rd7272, 32;
	mul.wide.u32 	%rd7274, %r7605, %r7603;
	add.s64 	%rd7275, %rd7273, %rd7244;
	add.s64 	%rd7276, %rd7275, %rd7274;
	shr.u64 	%rd7277, %rd7276, 32;
	and.b64  	%rd7278, %rd7250, 4294967295;
	add.s64 	%rd7279, %rd7097, %rd7278;
	shr.u64 	%rd7280, %rd7279, 32;
	and.b64  	%rd7281, %rd7254, 4294967295;
	add.s64 	%rd7282, %rd7280, %rd7281;
	add.s64 	%rd7283, %rd7282, %rd7132;
	shr.u64 	%rd7284, %rd7283, 32;
	and.b64  	%rd7285, %rd7258, 4294967295;
	add.s64 	%rd7286, %rd7284, %rd7285;
	add.s64 	%rd7287, %rd7286, %rd7168;
	shr.u64 	%rd7288, %rd7287, 32;
	and.b64  	%rd7289, %rd7262, 4294967295;
	add.s64 	%rd7290, %rd7288, %rd7289;
	add.s64 	%rd7291, %rd7290, %rd7203;
	shr.u64 	%rd7292, %rd7291, 32;
	and.b64  	%rd7293, %rd7267, 4294967295;
	add.s64 	%rd7294, %rd7292, %rd7293;
	add.s64 	%rd7295, %rd7294, %rd7237;
	shr.u64 	%rd7296, %rd7295, 32;
	and.b64  	%rd7297, %rd7272, 4294967295;
	add.s64 	%rd7298, %rd7296, %rd7297;
	add.s64 	%rd7299, %rd7298, %rd7270;
	shr.u64 	%rd7300, %rd7299, 32;
	and.b64  	%rd7301, %rd7276, 4294967295;
	mul.wide.u32 	%rd7302, %r7604, %r7604;
	add.s64 	%rd7303, %rd7300, %rd7301;
	add.s64 	%rd7304, %rd7303, %rd7302;
	shr.u64 	%rd7305, %rd7304, 32;
	mul.wide.u32 	%rd7306, %r7605, %r7604;
	add.s64 	%rd7307, %rd7305, %rd7277;
	add.s64 	%rd7308, %rd7307, %rd7306;
	shr.u64 	%rd7309, %rd7308, 32;
	and.b64  	%rd7310, %rd7283, 4294967295;
	add.s64 	%rd7311, %rd7100, %rd7310;
	shr.u64 	%rd7312, %rd7311, 32;
	and.b64  	%rd7313, %rd7287, 4294967295;
	add.s64 	%rd7314, %rd7312, %rd7313;
	add.s64 	%rd7315, %rd7314, %rd7136;
	shr.u64 	%rd7316, %rd7315, 32;
	and.b64  	%rd7317, %rd7291, 4294967295;
	add.s64 	%rd7318, %rd7316, %rd7317;
	add.s64 	%rd7319, %rd7318, %rd7172;
	shr.u64 	%rd7320, %rd7319, 32;
	and.b64  	%rd7321, %rd7295, 4294967295;
	add.s64 	%rd7322, %rd7320, %rd7321;
	add.s64 	%rd7323, %rd7322, %rd7207;
	shr.u64 	%rd7324, %rd7323, 32;
	and.b64  	%rd7325, %rd7299, 4294967295;
	add.s64 	%rd7326, %rd7324, %rd7325;
	add.s64 	%rd7327, %rd7326, %rd7241;
	shr.u64 	%rd7328, %rd7327, 32;
	and.b64  	%rd7329, %rd7304, 4294967295;
	add.s64 	%rd7330, %rd7328, %rd7329;
	add.s64 	%rd7331, %rd7330, %rd7274;
	shr.u64 	%rd7332, %rd7331, 32;
	and.b64  	%rd7333, %rd7308, 4294967295;
	add.s64 	%rd7334, %rd7332, %rd7333;
	add.s64 	%rd7335, %rd7334, %rd7306;
	shr.u64 	%rd7336, %rd7335, 32;
	mul.wide.u32 	%rd7337, %r7605, %r7605;
	add.s64 	%rd7338, %rd7336, %rd7309;
	add.s64 	%rd7339, %rd7338, %rd7337;
	shr.u64 	%rd7340, %rd7339, 32;
	and.b64  	%rd7341, %rd7315, 4294967295;
	mul.lo.s64 	%rd7342, %rd7341, 977;
	cvt.u32.u64 	%r3884, %rd7342;
	shr.u64 	%rd7343, %rd7342, 32;
	and.b64  	%rd7344, %rd7319, 4294967295;
	mad.lo.s64 	%rd7345, %rd7344, 977, %rd7343;
	shr.u64 	%rd7346, %rd7345, 32;
	and.b64  	%rd7347, %rd7323, 4294967295;
	mad.lo.s64 	%rd7348, %rd7347, 977, %rd7346;
	shr.u64 	%rd7349, %rd7348, 32;
	and.b64  	%rd7350, %rd7327, 4294967295;
	mad.lo.s64 	%rd7351, %rd7350, 977, %rd7349;
	shr.u64 	%rd7352, %rd7351, 32;
	and.b64  	%rd7353, %rd7331, 4294967295;
	mad.lo.s64 	%rd7354, %rd7353, 977, %rd7352;
	shr.u64 	%rd7355, %rd7354, 32;
	and.b64  	%rd7356, %rd7335, 4294967295;
	mad.lo.s64 	%rd7357, %rd7356, 977, %rd7355;
	shr.u64 	%rd7358, %rd7357, 32;
	and.b64  	%rd7359, %rd7339, 4294967295;
	mad.lo.s64 	%rd7360, %rd7359, 977, %rd7358;
	shr.u64 	%rd7361, %rd7360, 32;
	add.s32 	%r7614, %r3883, %r3884;
	setp.lt.u32 	%p397, %r7614, %r3883;
	selp.u64 	%rd7362, 1, 0, %p397;
	and.b64  	%rd7363, %rd7104, 4294967295;
	and.b64  	%rd7364, %rd7345, 4294967295;
	add.s64 	%rd7365, %rd7363, %rd7362;
	add.s64 	%rd7366, %rd7365, %rd7364;
	shr.u64 	%rd7367, %rd7366, 32;
	and.b64  	%rd7368, %rd7141, 4294967295;
	and.b64  	%rd7369, %rd7348, 4294967295;
	add.s64 	%rd7370, %rd7367, %rd7368;
	add.s64 	%rd7371, %rd7370, %rd7369;
	shr.u64 	%rd7372, %rd7371, 32;
	and.b64  	%rd7373, %rd7177, 4294967295;
	and.b64  	%rd7374, %rd7351, 4294967295;
	add.s64 	%rd7375, %rd7372, %rd7373;
	add.s64 	%rd7376, %rd7375, %rd7374;
	shr.u64 	%rd7377, %rd7376, 32;
	and.b64  	%rd7378, %rd7212, 4294967295;
	and.b64  	%rd7379, %rd7354, 4294967295;
	add.s64 	%rd7380, %rd7377, %rd7378;
	add.s64 	%rd7381, %rd7380, %rd7379;
	shr.u64 	%rd7382, %rd7381, 32;
	and.b64  	%rd7383, %rd7246, 4294967295;
	and.b64  	%rd7384, %rd7357, 4294967295;
	add.s64 	%rd7385, %rd7382, %rd7383;
	add.s64 	%rd7386, %rd7385, %rd7384;
	shr.u64 	%rd7387, %rd7386, 32;
	and.b64  	%rd7388, %rd7279, 4294967295;
	and.b64  	%rd7389, %rd7360, 4294967295;
	add.s64 	%rd7390, %rd7387, %rd7388;
	add.s64 	%rd7391, %rd7390, %rd7389;
	shr.u64 	%rd7392, %rd7391, 32;
	and.b64  	%rd7393, %rd7366, 4294967295;
	add.s64 	%rd7394, %rd7393, %rd7341;
	cvt.u32.u64 	%r7615, %rd7394;
	shr.u64 	%rd7395, %rd7394, 32;
	and.b64  	%rd7396, %rd7371, 4294967295;
	add.s64 	%rd7397, %rd7395, %rd7396;
	add.s64 	%rd7398, %rd7397, %rd7344;
	cvt.u32.u64 	%r7616, %rd7398;
	shr.u64 	%rd7399, %rd7398, 32;
	and.b64  	%rd7400, %rd7376, 4294967295;
	add.s64 	%rd7401, %rd7399, %rd7400;
	add.s64 	%rd7402, %rd7401, %rd7347;
	cvt.u32.u64 	%r7617, %rd7402;
	shr.u64 	%rd7403, %rd7402, 32;
	and.b64  	%rd7404, %rd7381, 4294967295;
	add.s64 	%rd7405, %rd7403, %rd7404;
	add.s64 	%rd7406, %rd7405, %rd7350;
	cvt.u32.u64 	%r7618, %rd7406;
	shr.u64 	%rd7407, %rd7406, 32;
	and.b64  	%rd7408, %rd7386, 4294967295;
	add.s64 	%rd7409, %rd7407, %rd7408;
	add.s64 	%rd7410, %rd7409, %rd7353;
	cvt.u32.u64 	%r7619, %rd7410;
	shr.u64 	%rd7411, %rd7410, 32;
	and.b64  	%rd7412, %rd7391, 4294967295;
	add.s64 	%rd7413, %rd7411, %rd7412;
	add.s64 	%rd7414, %rd7413, %rd7356;
	cvt.u32.u64 	%r7620, %rd7414;
	shr.u64 	%rd7415, %rd7414, 32;
	cvt.u32.u64 	%r3885, %rd7415;
	cvt.u32.u64 	%r3886, %rd7392;
	cvt.u32.u64 	%r3887, %rd7311;
	add.s32 	%r3888, %r3886, %r3887;
	cvt.u32.u64 	%r3889, %rd7361;
	cvt.u32.u64 	%r3890, %rd7340;
	mov.b64 	%rd7416, 977;
	cvt.u32.u64 	%r3891, %rd7416;
	mad.lo.s32 	%r3892, %r3890, %r3891, %r3889;
	add.s32 	%r3893, %r3888, %r3892;
	add.s32 	%r3894, %r3885, %r3893;
	cvt.u32.u64 	%r3895, %rd7339;
	add.s32 	%r7621, %r3894, %r3895;
	ld.const.u32 	%r3896, [const_p+28];
	setp.lt.u32 	%p398, %r3896, %r7621;
	@%p398 bra 	$L__BB2_347;
	ld.const.u32 	%r3897, [const_p+28];
	setp.gt.u32 	%p399, %r3897, %r7621;
	@%p399 bra 	$L__BB2_348;
	ld.const.u32 	%r3898, [const_p+24];
	setp.lt.u32 	%p400, %r3898, %r7620;
	@%p400 bra 	$L__BB2_347;
	ld.const.u32 	%r3899, [const_p+24];
	setp.gt.u32 	%p401, %r3899, %r7620;
	@%p401 bra 	$L__BB2_348;
	ld.const.u32 	%r3900, [const_p+20];
	setp.lt.u32 	%p402, %r3900, %r7619;
	@%p402 bra 	$L__BB2_347;
	ld.const.u32 	%r3901, [const_p+20];
	setp.gt.u32 	%p403, %r3901, %r7619;
	@%p403 bra 	$L__BB2_348;
	ld.const.u32 	%r3902, [const_p+16];
	setp.lt.u32 	%p404, %r3902, %r7618;
	@%p404 bra 	$L__BB2_347;
	ld.const.u32 	%r3903, [const_p+16];
	setp.gt.u32 	%p405, %r3903, %r7618;
	@%p405 bra 	$L__BB2_348;
	ld.const.u32 	%r3904, [const_p+12];
	setp.lt.u32 	%p406, %r3904, %r7617;
	@%p406 bra 	$L__BB2_347;
	ld.const.u32 	%r3905, [const_p+12];
	setp.gt.u32 	%p407, %r3905, %r7617;
	@%p407 bra 	$L__BB2_348;
	ld.const.u32 	%r3906, [const_p+8];
	setp.lt.u32 	%p408, %r3906, %r7616;
	@%p408 bra 	$L__BB2_347;
	ld.const.u32 	%r3907, [const_p+8];
	setp.gt.u32 	%p409, %r3907, %r7616;
	@%p409 bra 	$L__BB2_348;
	ld.const.u32 	%r3908, [const_p+4];
	setp.lt.u32 	%p410, %r3908, %r7615;
	@%p410 bra 	$L__BB2_347;
	ld.const.u32 	%r3909, [const_p+4];
	setp.gt.u32 	%p411, %r3909, %r7615;
	ld.const.u32 	%r3910, [const_p];
	setp.lt.u32 	%p412, %r7614, %r3910;
	or.pred  	%p413, %p411, %p412;
	@%p413 bra 	$L__BB2_348;
$L__BB2_347:
	ld.const.u32 	%r3928, [const_p];
	ld.const.u32 	%r3935, [const_p+28];
	ld.const.u32 	%r3929, [const_p+4];
	ld.const.u32 	%r3932, [const_p+16];
	ld.const.u32 	%r3930, [const_p+8];
	ld.const.u32 	%r3933, [const_p+20];
	ld.const.u32 	%r3931, [const_p+12];
	ld.const.u32 	%r3934, [const_p+24];
	// begin inline asm
	sub.cc.u32 %r7614, %r7614, %r3928; 
	subc.cc.u32 %r7615, %r7615, %r3929; 
	subc.cc.u32 %r7616, %r7616, %r3930; 
	subc.cc.u32 %r7617, %r7617, %r3931; 
	subc.cc.u32 %r7618, %r7618, %r3932; 
	subc.cc.u32 %r7619, %r7619, %r3933; 
	subc.cc.u32 %r7620, %r7620, %r3934; 
	subc.u32    %r7621, %r7621, %r3935; 
	
	// end inline asm
$L__BB2_348:
	// begin inline asm
	add.cc.u32 %r3936, %r7614, %r7614; 
	addc.cc.u32 %r3937, %r7615, %r7615; 
	addc.cc.u32 %r3938, %r7616, %r7616; 
	addc.cc.u32 %r3939, %r7617, %r7617; 
	addc.cc.u32 %r3940, %r7618, %r7618; 
	addc.cc.u32 %r3941, %r7619, %r7619; 
	addc.cc.u32 %r3942, %r7620, %r7620; 
	addc.u32    %r3943, %r7621, %r7621; 
	
	// end inline asm
	// begin inline asm
	add.cc.u32 %r3960, %r3936, %r3936; 
	addc.cc.u32 %r3961, %r3937, %r3937; 
	addc.cc.u32 %r3962, %r3938, %r3938; 
	addc.cc.u32 %r3963, %r3939, %r3939; 
	addc.cc.u32 %r3964, %r3940, %r3940; 
	addc.cc.u32 %r3965, %r3941, %r3941; 
	addc.cc.u32 %r3966, %r3942, %r3942; 
	addc.u32    %r3967, %r3943, %r3943; 
	
	// end inline asm
	mul.wide.u32 	%rd7417, %r3960, %r7598;
	cvt.u32.u64 	%r3984, %rd7417;
	shr.u64 	%rd7418, %rd7417, 32;
	mul.wide.u32 	%rd7419, %r3961, %r7598;
	add.s64 	%rd7420, %rd7418, %rd7419;
	shr.u64 	%rd7421, %rd7420, 32;
	mul.wide.u32 	%rd7422, %r3962, %r7598;
	add.s64 	%rd7423, %rd7421, %rd7422;
	shr.u64 	%rd7424, %rd7423, 32;
	mul.wide.u32 	%rd7425, %r3963, %r7598;
	add.s64 	%rd7426, %rd7424, %rd7425;
	shr.u64 	%rd7427, %rd7426, 32;
	mul.wide.u32 	%rd7428, %r3964, %r7598;
	add.s64 	%rd7429, %rd7427, %rd7428;
	shr.u64 	%rd7430, %rd7429, 32;
	mul.wide.u32 	%rd7431, %r3965, %r7598;
	add.s64 	%rd7432, %rd7430, %rd7431;
	shr.u64 	%rd7433, %rd7432, 32;
	mul.wide.u32 	%rd7434, %r3966, %r7598;
	add.s64 	%rd7435, %rd7433, %rd7434;
	shr.u64 	%rd7436, %rd7435, 32;
	mul.wide.u32 	%rd7437, %r3967, %r7598;
	add.s64 	%rd7438, %rd7436, %rd7437;
	shr.u64 	%rd7439, %rd7438, 32;
	and.b64  	%rd7440, %rd7420, 4294967295;
	mul.wide.u32 	%rd7441, %r3960, %r7599;
	add.s64 	%rd7442, %rd7441, %rd7440;
	shr.u64 	%rd7443, %rd7442, 32;
	and.b64  	%rd7444, %rd7423, 4294967295;
	mul.wide.u32 	%rd7445, %r3961, %r7599;
	add.s64 	%rd7446, %rd7443, %rd7444;
	add.s64 	%rd7447, %rd7446, %rd7445;
	shr.u64 	%rd7448, %rd7447, 32;
	and.b64  	%rd7449, %rd7426, 4294967295;
	mul.wide.u32 	%rd7450, %r3962, %r7599;
	add.s64 	%rd7451, %rd7448, %rd7449;
	add.s64 	%rd7452, %rd7451, %rd7450;
	shr.u64 	%rd7453, %rd7452, 32;
	and.b64  	%rd7454, %rd7429, 4294967295;
	mul.wide.u32 	%rd7455, %r3963, %r7599;
	add.s64 	%rd7456, %rd7453, %rd7454;
	add.s64 	%rd7457, %rd7456, %rd7455;
	shr.u64 	%rd7458, %rd7457, 32;
	and.b64  	%rd7459, %rd7432, 4294967295;
	mul.wide.u32 	%rd7460, %r3964, %r7599;
	add.s64 	%rd7461, %rd7458, %rd7459;
	add.s64 	%rd7462, %rd7461, %rd7460;
	shr.u64 	%rd7463, %rd7462, 32;
	and.b64  	%rd7464, %rd7435, 4294967295;
	mul.wide.u32 	%rd7465, %r3965, %r7599;
	add.s64 	%rd7466, %rd7463, %rd7464;
	add.s64 	%rd7467, %rd7466, %rd7465;
	shr.u64 	%rd7468, %rd7467, 32;
	and.b64  	%rd7469, %rd7438, 4294967295;
	mul.wide.u32 	%rd7470, %r3966, %r7599;
	add.s64 	%rd7471, %rd7468, %rd7469;
	add.s64 	%rd7472, %rd7471, %rd7470;
	shr.u64 	%rd7473, %rd7472, 32;
	mul.wide.u32 	%rd7474, %r3967, %r7599;
	add.s64 	%rd7475, %rd7473, %rd7439;
	add.s64 	%rd7476, %rd7475, %rd7474;
	shr.u64 	%rd7477, %rd7476, 32;
	and.b64  	%rd7478, %rd7447, 4294967295;
	mul.wide.u32 	%rd7479, %r3960, %r7600;
	add.s64 	%rd7480, %rd7479, %rd7478;
	shr.u64 	%rd7481, %rd7480, 32;
	and.b64  	%rd7482, %rd7452, 4294967295;
	mul.wide.u32 	%rd7483, %r3961, %r7600;
	add.s64 	%rd7484, %rd7481, %rd7482;
	add.s64 	%rd7485, %rd7484, %rd7483;
	shr.u64 	%rd7486, %rd7485, 32;
	and.b64  	%rd7487, %rd7457, 4294967295;
	mul.wide.u32 	%rd7488, %r3962, %r7600;
	add.s64 	%rd7489, %rd7486, %rd7487;
	add.s64 	%rd7490, %rd7489, %rd7488;
	shr.u64 	%rd7491, %rd7490, 32;
	and.b64  	%rd7492, %rd7462, 4294967295;
	mul.wide.u32 	%rd7493, %r3963, %r7600;
	add.s64 	%rd7494, %rd7491, %rd7492;
	add.s64 	%rd7495, %rd7494, %rd7493;
	shr.u64 	%rd7496, %rd7495, 32;
	and.b64  	%rd7497, %rd7467, 4294967295;
	mul.wide.u32 	%rd7498, %r3964, %r7600;
	add.s64 	%rd7499, %rd7496, %rd7497;
	add.s64 	%rd7500, %rd7499, %rd7498;
	shr.u64 	%rd7501, %rd7500, 32;
	and.b64  	%rd7502, %rd7472, 4294967295;
	mul.wide.u32 	%rd7503, %r3965, %r7600;
	add.s64 	%rd7504, %rd7501, %rd7502;
	add.s64 	%rd7505, %rd7504, %rd7503;
	shr.u64 	%rd7506, %rd7505, 32;
	and.b64  	%rd7507, %rd7476, 4294967295;
	mul.wide.u32 	%rd7508, %r3966, %r7600;
	add.s64 	%rd7509, %rd7506, %rd7507;
	add.s64 	%rd7510, %rd7509, %rd7508;
	shr.u64 	%rd7511, %rd7510, 32;
	mul.wide.u32 	%rd7512, %r3967, %r7600;
	add.s64 	%rd7513, %rd7511, %rd7477;
	add.s64 	%rd7514, %rd7513, %rd7512;
	shr.u64 	%rd7515, %rd7514, 32;
	and.b64  	%rd7516, %rd7485, 4294967295;
	mul.wide.u32 	%rd7517, %r3960, %r7601;
	add.s64 	%rd7518, %rd7517, %rd7516;
	shr.u64 	%rd7519, %rd7518, 32;
	and.b64  	%rd7520, %rd7490, 4294967295;
	mul.wide.u32 	%rd7521, %r3961, %r7601;
	add.s64 	%rd7522, %rd7519, %rd7520;
	add.s64 	%rd7523, %rd7522, %rd7521;
	shr.u64 	%rd7524, %rd7523, 32;
	and.b64  	%rd7525, %rd7495, 4294967295;
	mul.wide.u32 	%rd7526, %r3962, %r7601;
	add.s64 	%rd7527, %rd7524, %rd7525;
	add.s64 	%rd7528, %rd7527, %rd7526;
	shr.u64 	%rd7529, %rd7528, 32;
	and.b64  	%rd7530, %rd7500, 4294967295;
	mul.wide.u32 	%rd7531, %r3963, %r7601;
	add.s64 	%rd7532, %rd7529, %rd7530;
	add.s64 	%rd7533, %rd7532, %rd7531;
	shr.u64 	%rd7534, %rd7533, 32;
	and.b64  	%rd7535, %rd7505, 4294967295;
	mul.wide.u32 	%rd7536, %r3964, %r7601;
	add.s64 	%rd7537, %rd7534, %rd7535;
	add.s64 	%rd7538, %rd7537, %rd7536;
	shr.u64 	%rd7539, %rd7538, 32;
	and.b64  	%rd7540, %rd7510, 4294967295;
	mul.wide.u32 	%rd7541, %r3965, %r7601;
	add.s64 	%rd7542, %rd7539, %rd7540;
	add.s64 	%rd7543, %rd7542, %rd7541;
	shr.u64 	%rd7544, %rd7543, 32;
	and.b64  	%rd7545, %rd7514, 4294967295;
	mul.wide.u32 	%rd7546, %r3966, %r7601;
	add.s64 	%rd7547, %rd7544, %rd7545;
	add.s64 	%rd7548, %rd7547, %rd7546;
	shr.u64 	%rd7549, %rd7548, 32;
	mul.wide.u32 	%rd7550, %r3967, %r7601;
	add.s64 	%rd7551, %rd7549, %rd7515;
	add.s64 	%rd7552, %rd7551, %rd7550;
	shr.u64 	%rd7553, %rd7552, 32;
	and.b64  	%rd7554, %rd7523, 4294967295;
	mul.wide.u32 	%rd7555, %r3960, %r7602;
	add.s64 	%rd7556, %rd7555, %rd7554;
	shr.u64 	%rd7557, %rd7556, 32;
	and.b64  	%rd7558, %rd7528, 4294967295;
	mul.wide.u32 	%rd7559, %r3961, %r7602;
	add.s64 	%rd7560, %rd7557, %rd7558;
	add.s64 	%rd7561, %rd7560, %rd7559;
	shr.u64 	%rd7562, %rd7561, 32;
	and.b64  	%rd7563, %rd7533, 4294967295;
	mul.wide.u32 	%rd7564, %r3962, %r7602;
	add.s64 	%rd7565, %rd7562, %rd7563;
	add.s64 	%rd7566, %rd7565, %rd7564;
	shr.u64 	%rd7567, %rd7566, 32;
	and.b64  	%rd7568, %rd7538, 4294967295;
	mul.wide.u32 	%rd7569, %r3963, %r7602;
	add.s64 	%rd7570, %rd7567, %rd7568;
	add.s64 	%rd7571, %rd7570, %rd7569;
	shr.u64 	%rd7572, %rd7571, 32;
	and.b64  	%rd7573, %rd7543, 4294967295;
	mul.wide.u32 	%rd7574, %r3964, %r7602;
	add.s64 	%rd7575, %rd7572, %rd7573;
	add.s64 	%rd7576, %rd7575, %rd7574;
	shr.u64 	%rd7577, %rd7576, 32;
	and.b64  	%rd7578, %rd7548, 4294967295;
	mul.wide.u32 	%rd7579, %r3965, %r7602;
	add.s64 	%rd7580, %rd7577, %rd7578;
	add.s64 	%rd7581, %rd7580, %rd7579;
	shr.u64 	%rd7582, %rd7581, 32;
	and.b64  	%rd7583, %rd7552, 4294967295;
	mul.wide.u32 	%rd7584, %r3966, %r7602;
	add.s64 	%rd7585, %rd7582, %rd7583;
	add.s64 	%rd7586, %rd7585, %rd7584;
	shr.u64 	%rd7587, %rd7586, 32;
	mul.wide.u32 	%rd7588, %r3967, %r7602;
	add.s64 	%rd7589, %rd7587, %rd7553;
	add.s64 	%rd7590, %rd7589, %rd7588;
	shr.u64 	%rd7591, %rd7590, 32;
	and.b64  	%rd7592, %rd7561, 4294967295;
	mul.wide.u32 	%rd7593, %r3960, %r7603;
	add.s64 	%rd7594, %rd7593, %rd7592;
	shr.u64 	%rd7595, %rd7594, 32;
	and.b64  	%rd7596, %rd7566, 4294967295;
	mul.wide.u32 	%rd7597, %r3961, %r7603;
	add.s64 	%rd7598, %rd7595, %rd7596;
	add.s64 	%rd7599, %rd7598, %rd7597;
	shr.u64 	%rd7600, %rd7599, 32;
	and.b64  	%rd7601, %rd7571, 4294967295;
	mul.wide.u32 	%rd7602, %r3962, %r7603;
	add.s64 	%rd7603, %rd7600, %rd7601;
	add.s64 	%rd7604, %rd7603, %rd7602;
	shr.u64 	%rd7605, %rd7604, 32;
	and.b64  	%rd7606, %rd7576, 4294967295;
	mul.wide.u32 	%rd7607, %r3963, %r7603;
	add.s64 	%rd7608, %rd7605, %rd7606;
	add.s64 	%rd7609, %rd7608, %rd7607;
	shr.u64 	%rd7610, %rd7609, 32;
	and.b64  	%rd7611, %rd7581, 4294967295;
	mul.wide.u32 	%rd7612, %r3964, %r7603;
	add.s64 	%rd7613, %rd7610, %rd7611;
	add.s64 	%rd7614, %rd7613, %rd7612;
	shr.u64 	%rd7615, %rd7614, 32;
	and.b64  	%rd7616, %rd7586, 4294967295;
	mul.wide.u32 	%rd7617, %r3965, %r7603;
	add.s64 	%rd7618, %rd7615, %rd7616;
	add.s64 	%rd7619, %rd7618, %rd7617;
	shr.u64 	%rd7620, %rd7619, 32;
	and.b64  	%rd7621, %rd7590, 4294967295;
	mul.wide.u32 	%rd7622, %r3966, %r7603;
	add.s64 	%rd7623, %rd7620, %rd7621;
	add.s64 	%rd7624, %rd7623, %rd7622;
	shr.u64 	%rd7625, %rd7624, 32;
	mul.wide.u32 	%rd7626, %r3967, %r7603;
	add.s64 	%rd7627, %rd7625, %rd7591;
	add.s64 	%rd7628, %rd7627, %rd7626;
	shr.u64 	%rd7629, %rd7628, 32;
	and.b64  	%rd7630, %rd7599, 4294967295;
	mul.wide.u32 	%rd7631, %r3960, %r7604;
	add.s64 	%rd7632, %rd7631, %rd7630;
	shr.u64 	%rd7633, %rd7632, 32;
	and.b64  	%rd7634, %rd7604, 4294967295;
	mul.wide.u32 	%rd7635, %r3961, %r7604;
	add.s64 	%rd7636, %rd7633, %rd7634;
	add.s64 	%rd7637, %rd7636, %rd7635;
	shr.u64 	%rd7638, %rd7637, 32;
	and.b64  	%rd7639, %rd7609, 4294967295;
	mul.wide.u32 	%rd7640, %r3962, %r7604;
	add.s64 	%rd7641, %rd7638, %rd7639;
	add.s64 	%rd7642, %rd7641, %rd7640;
	shr.u64 	%rd7643, %rd7642, 32;
	and.b64  	%rd7644, %rd7614, 4294967295;
	mul.wide.u32 	%rd7645, %r3963, %r7604;
	add.s64 	%rd7646, %rd7643, %rd7644;
	add.s64 	%rd7647, %rd7646, %rd7645;
	shr.u64 	%rd7648, %rd7647, 32;
	and.b64  	%rd7649, %rd7619, 4294967295;
	mul.wide.u32 	%rd7650, %r3964, %r7604;
	add.s64 	%rd7651, %rd7648, %rd7649;
	add.s64 	%rd7652, %rd7651, %rd7650;
	shr.u64 	%rd7653, %rd7652, 32;
	and.b64  	%rd7654, %rd7624, 4294967295;
	mul.wide.u32 	%rd7655, %r3965, %r7604;
	add.s64 	%rd7656, %rd7653, %rd7654;
	add.s64 	%rd7657, %rd7656, %rd7655;
	shr.u64 	%rd7658, %rd7657, 32;
	and.b64  	%rd7659, %rd7628, 4294967295;
	mul.wide.u32 	%rd7660, %r3966, %r7604;
	add.s64 	%rd7661, %rd7658, %rd7659;
	add.s64 	%rd7662, %rd7661, %rd7660;
	shr.u64 	%rd7663, %rd7662, 32;
	mul.wide.u32 	%rd7664, %r3967, %r7604;
	add.s64 	%rd7665, %rd7663, %rd7629;
	add.s64 	%rd7666, %rd7665, %rd7664;
	shr.u64 	%rd7667, %rd7666, 32;
	and.b64  	%rd7668, %rd7637, 4294967295;
	mul.wide.u32 	%rd7669, %r3960, %r7605;
	add.s64 	%rd7670, %rd7669, %rd7668;
	shr.u64 	%rd7671, %rd7670, 32;
	and.b64  	%rd7672, %rd7642, 4294967295;
	mul.wide.u32 	%rd7673, %r3961, %r7605;
	add.s64 	%rd7674, %rd7671, %rd7672;
	add.s64 	%rd7675, %rd7674, %rd7673;
	shr.u64 	%rd7676, %rd7675, 32;
	and.b64  	%rd7677, %rd7647, 4294967295;
	mul.wide.u32 	%rd7678, %r3962, %r7605;
	add.s64 	%rd7679, %rd7676, %rd7677;
	add.s64 	%rd7680, %rd7679, %rd7678;
	shr.u64 	%rd7681, %rd7680, 32;
	and.b64  	%rd7682, %rd7652, 4294967295;
	mul.wide.u32 	%rd7683, %r3963, %r7605;
	add.s64 	%rd7684, %rd7681, %rd7682;
	add.s64 	%rd7685, %rd7684, %rd7683;
	shr.u64 	%rd7686, %rd7685, 32;
	and.b64  	%rd7687, %rd7657, 4294967295;
	mul.wide.u32 	%rd7688, %r3964, %r7605;
	add.s64 	%rd7689, %rd7686, %rd7687;
	add.s64 	%rd7690, %rd7689, %rd7688;
	shr.u64 	%rd7691, %rd7690, 32;
	and.b64  	%rd7692, %rd7662, 4294967295;
	mul.wide.u32 	%rd7693, %r3965, %r7605;
	add.s64 	%rd7694, %rd7691, %rd7692;
	add.s64 	%rd7695, %rd7694, %rd7693;
	shr.u64 	%rd7696, %rd7695, 32;
	and.b64  	%rd7697, %rd7666, 4294967295;
	mul.wide.u32 	%rd7698, %r3966, %r7605;
	add.s64 	%rd7699, %rd7696, %rd7697;
	add.s64 	%rd7700, %rd7699, %rd7698;
	shr.u64 	%rd7701, %rd7700, 32;
	mul.wide.u32 	%rd7702, %r3967, %r7605;
	add.s64 	%rd7703, %rd7701, %rd7667;
	add.s64 	%rd7704, %rd7703, %rd7702;
	shr.u64 	%rd7705, %rd7704, 32;
	and.b64  	%rd7706, %rd7675, 4294967295;
	mul.lo.s64 	%rd7707, %rd7706, 977;
	cvt.u32.u64 	%r3985, %rd7707;
	shr.u64 	%rd7708, %rd7707, 32;
	and.b64  	%rd7709, %rd7680, 4294967295;
	mad.lo.s64 	%rd7710, %rd7709, 977, %rd7708;
	shr.u64 	%rd7711, %rd7710, 32;
	and.b64  	%rd7712, %rd7685, 4294967295;
	mad.lo.s64 	%rd7713, %rd7712, 977, %rd7711;
	shr.u64 	%rd7714, %rd7713, 32;
	and.b64  	%rd7715, %rd7690, 4294967295;
	mad.lo.s64 	%rd7716, %rd7715, 977, %rd7714;
	shr.u64 	%rd7717, %rd7716, 32;
	and.b64  	%rd7718, %rd7695, 4294967295;
	mad.lo.s64 	%rd7719, %rd7718, 977, %rd7717;
	shr.u64 	%rd7720, %rd7719, 32;
	and.b64  	%rd7721, %rd7700, 4294967295;
	mad.lo.s64 	%rd7722, %rd7721, 977, %rd7720;
	shr.u64 	%rd7723, %rd7722, 32;
	and.b64  	%rd7724, %rd7704, 4294967295;
	mad.lo.s64 	%rd7725, %rd7724, 977, %rd7723;
	shr.u64 	%rd7726, %rd7725, 32;
	add.s32 	%r7622, %r3984, %r3985;
	setp.lt.u32 	%p414, %r7622, %r3984;
	selp.u64 	%rd7727, 1, 0, %p414;
	and.b64  	%rd7728, %rd7442, 4294967295;
	and.b64  	%rd7729, %rd7710, 4294967295;
	add.s64 	%rd7730, %rd7728, %rd7727;
	add.s64 	%rd7731, %rd7730, %rd7729;
	shr.u64 	%rd7732, %rd7731, 32;
	and.b64  	%rd7733, %rd7480, 4294967295;
	and.b64  	%rd7734, %rd7713, 4294967295;
	add.s64 	%rd7735, %rd7732, %rd7733;
	add.s64 	%rd7736, %rd7735, %rd7734;
	shr.u64 	%rd7737, %rd7736, 32;
	and.b64  	%rd7738, %rd7518, 4294967295;
	and.b64  	%rd7739, %rd7716, 4294967295;
	add.s64 	%rd7740, %rd7737, %rd7738;
	add.s64 	%rd7741, %rd7740, %rd7739;
	shr.u64 	%rd7742, %rd7741, 32;
	and.b64  	%rd7743, %rd7556, 4294967295;
	and.b64  	%rd7744, %rd7719, 4294967295;
	add.s64 	%rd7745, %rd7742, %rd7743;
	add.s64 	%rd7746, %rd7745, %rd7744;
	shr.u64 	%rd7747, %rd7746, 32;
	and.b64  	%rd7748, %rd7594, 4294967295;
	and.b64  	%rd7749, %rd7722, 4294967295;
	add.s64 	%rd7750, %rd7747, %rd7748;
	add.s64 	%rd7751, %rd7750, %rd7749;
	shr.u64 	%rd7752, %rd7751, 32;
	and.b64  	%rd7753, %rd7632, 4294967295;
	and.b64  	%rd7754, %rd7725, 4294967295;
	add.s64 	%rd7755, %rd7752, %rd7753;
	add.s64 	%rd7756, %rd7755, %rd7754;
	shr.u64 	%rd7757, %rd7756, 32;
	and.b64  	%rd7758, %rd7731, 4294967295;
	add.s64 	%rd7759, %rd7758, %rd7706;
	cvt.u32.u64 	%r7623, %rd7759;
	shr.u64 	%rd7760, %rd7759, 32;
	and.b64  	%rd7761, %rd7736, 4294967295;
	add.s64 	%rd7762, %rd7760, %rd7761;
	add.s64 	%rd7763, %rd7762, %rd7709;
	cvt.u32.u64 	%r7624, %rd7763;
	shr.u64 	%rd7764, %rd7763, 32;
	and.b64  	%rd7765, %rd7741, 4294967295;
	add.s64 	%rd7766, %rd7764, %rd7765;
	add.s64 	%rd7767, %rd7766, %rd7712;
	cvt.u32.u64 	%r7625, %rd7767;
	shr.u64 	%rd7768, %rd7767, 32;
	and.b64  	%rd7769, %rd7746, 4294967295;
	add.s64 	%rd7770, %rd7768, %rd7769;
	add.s64 	%rd7771, %rd7770, %rd7715;
	cvt.u32.u64 	%r7626, %rd7771;
	shr.u64 	%rd7772, %rd7771, 32;
	and.b64  	%rd7773, %rd7751, 4294967295;
	add.s64 	%rd7774, %rd7772, %rd7773;
	add.s64 	%rd7775, %rd7774, %rd7718;
	cvt.u32.u64 	%r7627, %rd7775;
	shr.u64 	%rd7776, %rd7775, 32;
	and.b64  	%rd7777, %rd7756, 4294967295;
	add.s64 	%rd7778, %rd7776, %rd7777;
	add.s64 	%rd7779, %rd7778, %rd7721;
	cvt.u32.u64 	%r7628, %rd7779;
	shr.u64 	%rd7780, %rd7779, 32;
	cvt.u32.u64 	%r3986, %rd7780;
	cvt.u32.u64 	%r3987, %rd7757;
	cvt.u32.u64 	%r3988, %rd7670;
	add.s32 	%r3989, %r3987, %r3988;
	cvt.u32.u64 	%r3990, %rd7726;
	cvt.u32.u64 	%r3991, %rd7705;
	mov.b64 	%rd7781, 977;
	cvt.u32.u64 	%r3992, %rd7781;
	mad.lo.s32 	%r3993, %r3991, %r3992, %r3990;
	add.s32 	%r3994, %r3989, %r3993;
	add.s32 	%r3995, %r3986, %r3994;
	cvt.u32.u64 	%r3996, %rd7704;
	add.s32 	%r7629, %r3995, %r3996;
	ld.const.u32 	%r3997, [const_p+28];
	setp.lt.u32 	%p415, %r3997, %r7629;
	@%p415 bra 	$L__BB2_362;
	ld.const.u32 	%r3998, [const_p+28];
	setp.gt.u32 	%p416, %r3998, %r7629;
	@%p416 bra 	$L__BB2_363;
	ld.const.u32 	%r3999, [const_p+24];
	setp.lt.u32 	%p417, %r3999, %r7628;
	@%p417 bra 	$L__BB2_362;
	ld.const.u32 	%r4000, [const_p+24];
	setp.gt.u32 	%p418, %r4000, %r7628;
	@%p418 bra 	$L__BB2_363;
	ld.const.u32 	%r4001, [const_p+20];
	setp.lt.u32 	%p419, %r4001, %r7627;
	@%p419 bra 	$L__BB2_362;
	ld.const.u32 	%r4002, [const_p+20];
	setp.gt.u32 	%p420, %r4002, %r7627;
	@%p420 bra 	$L__BB2_363;
	ld.const.u32 	%r4003, [const_p+16];
	setp.lt.u32 	%p421, %r4003, %r7626;
	@%p421 bra 	$L__BB2_362;
	ld.const.u32 	%r4004, [const_p+16];
	setp.gt.u32 	%p422, %r4004, %r7626;
	@%p422 bra 	$L__BB2_363;
	ld.const.u32 	%r4005, [const_p+12];
	setp.lt.u32 	%p423, %r4005, %r7625;
	@%p423 bra 	$L__BB2_362;
	ld.const.u32 	%r4006, [const_p+12];
	setp.gt.u32 	%p424, %r4006, %r7625;
	@%p424 bra 	$L__BB2_363;
	ld.const.u32 	%r4007, [const_p+8];
	setp.lt.u32 	%p425, %r4007, %r7624;
	@%p425 bra 	$L__BB2_362;
	ld.const.u32 	%r4008, [const_p+8];
	setp.gt.u32 	%p426, %r4008, %r7624;
	@%p426 bra 	$L__BB2_363;
	ld.const.u32 	%r4009, [const_p+4];
	setp.lt.u32 	%p427, %r4009, %r7623;
	@%p427 bra 	$L__BB2_362;
	ld.const.u32 	%r4010, [const_p+4];
	setp.gt.u32 	%p428, %r4010, %r7623;
	ld.const.u32 	%r4011, [const_p];
	setp.lt.u32 	%p429, %r7622, %r4011;
	or.pred  	%p430, %p428, %p429;
	@%p430 bra 	$L__BB2_363;
$L__BB2_362:
	ld.const.u32 	%r4029, [const_p];
	ld.const.u32 	%r4036, [const_p+28];
	ld.const.u32 	%r4030, [const_p+4];
	ld.const.u32 	%r4033, [const_p+16];
	ld.const.u32 	%r4031, [const_p+8];
	ld.const.u32 	%r4034, [const_p+20];
	ld.const.u32 	%r4032, [const_p+12];
	ld.const.u32 	%r4035, [const_p+24];
	// begin inline asm
	sub.cc.u32 %r7622, %r7622, %r4029; 
	subc.cc.u32 %r7623, %r7623, %r4030; 
	subc.cc.u32 %r7624, %r7624, %r4031; 
	subc.cc.u32 %r7625, %r7625, %r4032; 
	subc.cc.u32 %r7626, %r7626, %r4033; 
	subc.cc.u32 %r7627, %r7627, %r4034; 
	subc.cc.u32 %r7628, %r7628, %r4035; 
	subc.u32    %r7629, %r7629, %r4036; 
	
	// end inline asm
$L__BB2_363:
	mul.wide.u32 	%rd7782, %r3960, %r7467;
	cvt.u32.u64 	%r4037, %rd7782;
	shr.u64 	%rd7783, %rd7782, 32;
	mul.wide.u32 	%rd7784, %r3961, %r7467;
	add.s64 	%rd7785, %rd7783, %rd7784;
	shr.u64 	%rd7786, %rd7785, 32;
	mul.wide.u32 	%rd7787, %r3962, %r7467;
	add.s64 	%rd7788, %rd7786, %rd7787;
	shr.u64 	%rd7789, %rd7788, 32;
	mul.wide.u32 	%rd7790, %r3963, %r7467;
	add.s64 	%rd7791, %rd7789, %rd7790;
	shr.u64 	%rd7792, %rd7791, 32;
	mul.wide.u32 	%rd7793, %r3964, %r7467;
	add.s64 	%rd7794, %rd7792, %rd7793;
	shr.u64 	%rd7795, %rd7794, 32;
	mul.wide.u32 	%rd7796, %r3965, %r7467;
	add.s64 	%rd7797, %rd7795, %rd7796;
	shr.u64 	%rd7798, %rd7797, 32;
	mul.wide.u32 	%rd7799, %r3966, %r7467;
	add.s64 	%rd7800, %rd7798, %rd7799;
	shr.u64 	%rd7801, %rd7800, 32;
	mul.wide.u32 	%rd7802, %r3967, %r7467;
	add.s64 	%rd7803, %rd7801, %rd7802;
	shr.u64 	%rd7804, %rd7803, 32;
	and.b64  	%rd7805, %rd7785, 4294967295;
	mul.wide.u32 	%rd7806, %r3960, %r7466;
	add.s64 	%rd7807, %rd7806, %rd7805;
	shr.u64 	%rd7808, %rd7807, 32;
	and.b64  	%rd7809, %rd7788, 4294967295;
	mul.wide.u32 	%rd7810, %r3961, %r7466;
	add.s64 	%rd7811, %rd7808, %rd7809;
	add.s64 	%rd7812, %rd7811, %rd7810;
	shr.u64 	%rd7813, %rd7812, 32;
	and.b64  	%rd7814, %rd7791, 4294967295;
	mul.wide.u32 	%rd7815, %r3962, %r7466;
	add.s64 	%rd7816, %rd7813, %rd7814;
	add.s64 	%rd7817, %rd7816, %rd7815;
	shr.u64 	%rd7818, %rd7817, 32;
	and.b64  	%rd7819, %rd7794, 4294967295;
	mul.wide.u32 	%rd7820, %r3963, %r7466;
	add.s64 	%rd7821, %rd7818, %rd7819;
	add.s64 	%rd7822, %rd7821, %rd7820;
	shr.u64 	%rd7823, %rd7822, 32;
	and.b64  	%rd7824, %rd7797, 4294967295;
	mul.wide.u32 	%rd7825, %r3964, %r7466;
	add.s64 	%rd7826, %rd7823, %rd7824;
	add.s64 	%rd7827, %rd7826, %rd7825;
	shr.u64 	%rd7828, %rd7827, 32;
	and.b64  	%rd7829, %rd7800, 4294967295;
	mul.wide.u32 	%rd7830, %r3965, %r7466;
	add.s64 	%rd7831, %rd7828, %rd7829;
	add.s64 	%rd7832, %rd7831, %rd7830;
	shr.u64 	%rd7833, %rd7832, 32;
	and.b64  	%rd7834, %rd7803, 4294967295;
	mul.wide.u32 	%rd7835, %r3966, %r7466;
	add.s64 	%rd7836, %rd7833, %rd7834;
	add.s64 	%rd7837, %rd7836, %rd7835;
	shr.u64 	%rd7838, %rd7837, 32;
	mul.wide.u32 	%rd7839, %r3967, %r7466;
	add.s64 	%rd7840, %rd7838, %rd7804;
	add.s64 	%rd7841, %rd7840, %rd7839;
	shr.u64 	%rd7842, %rd7841, 32;
	and.b64  	%rd7843, %rd7812, 4294967295;
	mul.wide.u32 	%rd7844, %r3960, %r7465;
	add.s64 	%rd7845, %rd7844, %rd7843;
	shr.u64 	%rd7846, %rd7845, 32;
	and.b64  	%rd7847, %rd7817, 4294967295;
	mul.wide.u32 	%rd7848, %r3961, %r7465;
	add.s64 	%rd7849, %rd7846, %rd7847;
	add.s64 	%rd7850, %rd7849, %rd7848;
	shr.u64 	%rd7851, %rd7850, 32;
	and.b64  	%rd7852, %rd7822, 4294967295;
	mul.wide.u32 	%rd7853, %r3962, %r7465;
	add.s64 	%rd7854, %rd7851, %rd7852;
	add.s64 	%rd7855, %rd7854, %rd7853;
	shr.u64 	%rd7856, %rd7855, 32;
	and.b64  	%rd7857, %rd7827, 4294967295;
	mul.wide.u32 	%rd7858, %r3963, %r7465;
	add.s64 	%rd7859, %rd7856, %rd7857;
	add.s64 	%rd7860, %rd7859, %rd7858;
	shr.u64 	%rd7861, %rd7860, 32;
	and.b64  	%rd7862, %rd7832, 4294967295;
	mul.wide.u32 	%rd7863, %r3964, %r7465;
	add.s64 	%rd7864, %rd7861, %rd7862;
	add.s64 	%rd7865, %rd7864, %rd7863;
	shr.u64 	%rd7866, %rd7865, 32;
	and.b64  	%rd7867, %rd7837, 4294967295;
	mul.wide.u32 	%rd7868, %r3965, %r7465;
	add.s64 	%rd7869, %rd7866, %rd7867;
	add.s64 	%rd7870, %rd7869, %rd7868;
	shr.u64 	%rd7871, %rd7870, 32;
	and.b64  	%rd7872, %rd7841, 4294967295;
	mul.wide.u32 	%rd7873, %r3966, %r7465;
	add.s64 	%rd7874, %rd7871, %rd7872;
	add.s64 	%rd7875, %rd7874, %rd7873;
	shr.u64 	%rd7876, %rd7875, 32;
	mul.wide.u32 	%rd7877, %r3967, %r7465;
	add.s64 	%rd7878, %rd7876, %rd7842;
	add.s64 	%rd7879, %rd7878, %rd7877;
	shr.u64 	%rd7880, %rd7879, 32;
	and.b64  	%rd7881, %rd7850, 4294967295;
	mul.wide.u32 	%rd7882, %r3960, %r7464;
	add.s64 	%rd7883, %rd7882, %rd7881;
	shr.u64 	%rd7884, %rd7883, 32;
	and.b64  	%rd7885, %rd7855, 4294967295;
	mul.wide.u32 	%rd7886, %r3961, %r7464;
	add.s64 	%rd7887, %rd7884, %rd7885;
	add.s64 	%rd7888, %rd7887, %rd7886;
	shr.u64 	%rd7889, %rd7888, 32;
	and.b64  	%rd7890, %rd7860, 4294967295;
	mul.wide.u32 	%rd7891, %r3962, %r7464;
	add.s64 	%rd7892, %rd7889, %rd7890;
	add.s64 	%rd7893, %rd7892, %rd7891;
	shr.u64 	%rd7894, %rd7893, 32;
	and.b64  	%rd7895, %rd7865, 4294967295;
	mul.wide.u32 	%rd7896, %r3963, %r7464;
	add.s64 	%rd7897, %rd7894, %rd7895;
	add.s64 	%rd7898, %rd7897, %rd7896;
	shr.u64 	%rd7899, %rd7898, 32;
	and.b64  	%rd7900, %rd7870, 4294967295;
	mul.wide.u32 	%rd7901, %r3964, %r7464;
	add.s64 	%rd7902, %rd7899, %rd7900;
	add.s64 	%rd7903, %rd7902, %rd7901;
	shr.u64 	%rd7904, %rd7903, 32;
	and.b64  	%rd7905, %rd7875, 4294967295;
	mul.wide.u32 	%rd7906, %r3965, %r7464;
	add.s64 	%rd7907, %rd7904, %rd7905;
	add.s64 	%rd7908, %rd7907, %rd7906;
	shr.u64 	%rd7909, %rd7908, 32;
	and.b64  	%rd7910, %rd7879, 4294967295;
	mul.wide.u32 	%rd7911, %r3966, %r7464;
	add.s64 	%rd7912, %rd7909, %rd7910;
	add.s64 	%rd7913, %rd7912, %rd7911;
	shr.u64 	%rd7914, %rd7913, 32;
	mul.wide.u32 	%rd7915, %r3967, %r7464;
	add.s64 	%rd7916, %rd7914, %rd7880;
	add.s64 	%rd7917, %rd7916, %rd7915;
	shr.u64 	%rd7918, %rd7917, 32;
	and.b64  	%rd7919, %rd7888, 4294967295;
	mul.wide.u32 	%rd7920, %r3960, %r7463;
	add.s64 	%rd7921, %rd7920, %rd7919;
	shr.u64 	%rd7922, %rd7921, 32;
	and.b64  	%rd7923, %rd7893, 4294967295;
	mul.wide.u32 	%rd7924, %r3961, %r7463;
	add.s64 	%rd7925, %rd7922, %rd7923;
	add.s64 	%rd7926, %rd7925, %rd7924;
	shr.u64 	%rd7927, %rd7926, 32;
	and.b64  	%rd7928, %rd7898, 4294967295;
	mul.wide.u32 	%rd7929, %r3962, %r7463;
	add.s64 	%rd7930, %rd7927, %rd7928;
	add.s64 	%rd7931, %rd7930, %rd7929;
	shr.u64 	%rd7932, %rd7931, 32;
	and.b64  	%rd7933, %rd7903, 4294967295;
	mul.wide.u32 	%rd7934, %r3963, %r7463;
	add.s64 	%rd7935, %rd7932, %rd7933;
	add.s64 	%rd7936, %rd7935, %rd7934;
	shr.u64 	%rd7937, %rd7936, 32;
	and.b64  	%rd7938, %rd7908, 4294967295;
	mul.wide.u32 	%rd7939, %r3964, %r7463;
	add.s64 	%rd7940, %rd7937, %rd7938;
	add.s64 	%rd7941, %rd7940, %rd7939;
	shr.u64 	%rd7942, %rd7941, 32;
	and.b64  	%rd7943, %rd7913, 4294967295;
	mul.wide.u32 	%rd7944, %r3965, %r7463;
	add.s64 	%rd7945, %rd7942, %rd7943;
	add.s64 	%rd7946, %rd7945, %rd7944;
	shr.u64 	%rd7947, %rd7946, 32;
	and.b64  	%rd7948, %rd7917, 4294967295;
	mul.wide.u32 	%rd7949, %r3966, %r7463;
	add.s64 	%rd7950, %rd7947, %rd7948;
	add.s64 	%rd7951, %rd7950, %rd7949;
	shr.u64 	%rd7952, %rd7951, 32;
	mul.wide.u32 	%rd7953, %r3967, %r7463;
	add.s64 	%rd7954, %rd7952, %rd7918;
	add.s64 	%rd7955, %rd7954, %rd7953;
	shr.u64 	%rd7956, %rd7955, 32;
	and.b64  	%rd7957, %rd7926, 4294967295;
	mul.wide.u32 	%rd7958, %r3960, %r7462;
	add.s64 	%rd7959, %rd7958, %rd7957;
	shr.u64 	%rd7960, %rd7959, 32;
	and.b64  	%rd7961, %rd7931, 4294967295;
	mul.wide.u32 	%rd7962, %r3961, %r7462;
	add.s64 	%rd7963, %rd7960, %rd7961;
	add.s64 	%rd7964, %rd7963, %rd7962;
	shr.u64 	%rd7965, %rd7964, 32;
	and.b64  	%rd7966, %rd7936, 4294967295;
	mul.wide.u32 	%rd7967, %r3962, %r7462;
	add.s64 	%rd7968, %rd7965, %rd7966;
	add.s64 	%rd7969, %rd7968, %rd7967;
	shr.u64 	%rd7970, %rd7969, 32;
	and.b64  	%rd7971, %rd7941, 4294967295;
	mul.wide.u32 	%rd7972, %r3963, %r7462;
	add.s64 	%rd7973, %rd7970, %rd7971;
	add.s64 	%rd7974, %rd7973, %rd7972;
	shr.u64 	%rd7975, %rd7974, 32;
	and.b64  	%rd7976, %rd7946, 4294967295;
	mul.wide.u32 	%rd7977, %r3964, %r7462;
	add.s64 	%rd7978, %rd7975, %rd7976;
	add.s64 	%rd7979, %rd7978, %rd7977;
	shr.u64 	%rd7980, %rd7979, 32;
	and.b64  	%rd7981, %rd7951, 4294967295;
	mul.wide.u32 	%rd7982, %r3965, %r7462;
	add.s64 	%rd7983, %rd7980, %rd7981;
	add.s64 	%rd7984, %rd7983, %rd7982;
	shr.u64 	%rd7985, %rd7984, 32;
	and.b64  	%rd7986, %rd7955, 4294967295;
	mul.wide.u32 	%rd7987, %r3966, %r7462;
	add.s64 	%rd7988, %rd7985, %rd7986;
	add.s64 	%rd7989, %rd7988, %rd7987;
	shr.u64 	%rd7990, %rd7989, 32;
	mul.wide.u32 	%rd7991, %r3967, %r7462;
	add.s64 	%rd7992, %rd7990, %rd7956;
	add.s64 	%rd7993, %rd7992, %rd7991;
	shr.u64 	%rd7994, %rd7993, 32;
	and.b64  	%rd7995, %rd7964, 4294967295;
	mul.wide.u32 	%rd7996, %r3960, %r7461;
	add.s64 	%rd7997, %rd7996, %rd7995;
	shr.u64 	%rd7998, %rd7997, 32;
	and.b64  	%rd7999, %rd7969, 4294967295;
	mul.wide.u32 	%rd8000, %r3961, %r7461;
	add.s64 	%rd8001, %rd7998, %rd7999;
	add.s64 	%rd8002, %rd8001, %rd8000;
	shr.u64 	%rd8003, %rd8002, 32;
	and.b64  	%rd8004, %rd7974, 4294967295;
	mul.wide.u32 	%rd8005, %r3962, %r7461;
	add.s64 	%rd8006, %rd8003, %rd8004;
	add.s64 	%rd8007, %rd8006, %rd8005;
	shr.u64 	%rd8008, %rd8007, 32;
	and.b64  	%rd8009, %rd7979, 4294967295;
	mul.wide.u32 	%rd8010, %r3963, %r7461;
	add.s64 	%rd8011, %rd8008, %rd8009;
	add.s64 	%rd8012, %rd8011, %rd8010;
	shr.u64 	%rd8013, %rd8012, 32;
	and.b64  	%rd8014, %rd7984, 4294967295;
	mul.wide.u32 	%rd8015, %r3964, %r7461;
	add.s64 	%rd8016, %rd8013, %rd8014;
	add.s64 	%rd8017, %rd8016, %rd8015;
	shr.u64 	%rd8018, %rd8017, 32;
	and.b64  	%rd8019, %rd7989, 4294967295;
	mul.wide.u32 	%rd8020, %r3965, %r7461;
	add.s64 	%rd8021, %rd8018, %rd8019;
	add.s64 	%rd8022, %rd8021, %rd8020;
	shr.u64 	%rd8023, %rd8022, 32;
	and.b64  	%rd8024, %rd7993, 4294967295;
	mul.wide.u32 	%rd8025, %r3966, %r7461;
	add.s64 	%rd8026, %rd8023, %rd8024;
	add.s64 	%rd8027, %rd8026, %rd8025;
	shr.u64 	%rd8028, %rd8027, 32;
	mul.wide.u32 	%rd8029, %r3967, %r7461;
	add.s64 	%rd8030, %rd8028, %rd7994;
	add.s64 	%rd8031, %rd8030, %rd8029;
	shr.u64 	%rd8032, %rd8031, 32;
	and.b64  	%rd8033, %rd8002, 4294967295;
	mul.wide.u32 	%rd8034, %r3960, %r7460;
	add.s64 	%rd8035, %rd8034, %rd8033;
	shr.u64 	%rd8036, %rd8035, 32;
	and.b64  	%rd8037, %rd8007, 4294967295;
	mul.wide.u32 	%rd8038, %r3961, %r7460;
	add.s64 	%rd8039, %rd8036, %rd8037;
	add.s64 	%rd8040, %rd8039, %rd8038;
	shr.u64 	%rd8041, %rd8040, 32;
	and.b64  	%rd8042, %rd8012, 4294967295;
	mul.wide.u32 	%rd8043, %r3962, %r7460;
	add.s64 	%rd8044, %rd8041, %rd8042;
	add.s64 	%rd8045, %rd8044, %rd8043;
	shr.u64 	%rd8046, %rd8045, 32;
	and.b64  	%rd8047, %rd8017, 4294967295;
	mul.wide.u32 	%rd8048, %r3963, %r7460;
	add.s64 	%rd8049, %rd8046, %rd8047;
	add.s64 	%rd8050, %rd8049, %rd8048;
	shr.u64 	%rd8051, %rd8050, 32;
	and.b64  	%rd8052, %rd8022, 4294967295;
	mul.wide.u32 	%rd8053, %r3964, %r7460;
	add.s64 	%rd8054, %rd8051, %rd8052;
	add.s64 	%rd8055, %rd8054, %rd8053;
	shr.u64 	%rd8056, %rd8055, 32;
	and.b64  	%rd8057, %rd8027, 4294967295;
	mul.wide.u32 	%rd8058, %r3965, %r7460;
	add.s64 	%rd8059, %rd8056, %rd8057;
	add.s64 	%rd8060, %rd8059, %rd8058;
	shr.u64 	%rd8061, %rd8060, 32;
	and.b64  	%rd8062, %rd8031, 4294967295;
	mul.wide.u32 	%rd8063, %r3966, %r7460;
	add.s64 	%rd8064, %rd8061, %rd8062;
	add.s64 	%rd8065, %rd8064, %rd8063;
	shr.u64 	%rd8066, %rd8065, 32;
	mul.wide.u32 	%rd8067, %r3967, %r7460;
	add.s64 	%rd8068, %rd8066, %rd8032;
	add.s64 	%rd8069, %rd8068, %rd8067;
	shr.u64 	%rd8070, %rd8069, 32;
	and.b64  	%rd8071, %rd8040, 4294967295;
	mul.lo.s64 	%rd8072, %rd8071, 977;
	cvt.u32.u64 	%r4038, %rd8072;
	shr.u64 	%rd8073, %rd8072, 32;
	and.b64  	%rd8074, %rd8045, 4294967295;
	mad.lo.s64 	%rd8075, %rd8074, 977, %rd8073;
	shr.u64 	%rd8076, %rd8075, 32;
	and.b64  	%rd8077, %rd8050, 4294967295;
	mad.lo.s64 	%rd8078, %rd8077, 977, %rd8076;
	shr.u64 	%rd8079, %rd8078, 32;
	and.b64  	%rd8080, %rd8055, 4294967295;
	mad.lo.s64 	%rd8081, %rd8080, 977, %rd8079;
	shr.u64 	%rd8082, %rd8081, 32;
	and.b64  	%rd8083, %rd8060, 4294967295;
	mad.lo.s64 	%rd8084, %rd8083, 977, %rd8082;
	shr.u64 	%rd8085, %rd8084, 32;
	and.b64  	%rd8086, %rd8065, 4294967295;
	mad.lo.s64 	%rd8087, %rd8086, 977, %rd8085;
	shr.u64 	%rd8088, %rd8087, 32;
	and.b64  	%rd8089, %rd8069, 4294967295;
	mad.lo.s64 	%rd8090, %rd8089, 977, %rd8088;
	shr.u64 	%rd8091, %rd8090, 32;
	add.s32 	%r7630, %r4037, %r4038;
	setp.lt.u32 	%p431, %r7630, %r4037;
	selp.u64 	%rd8092, 1, 0, %p431;
	and.b64  	%rd8093, %rd7807, 4294967295;
	and.b64  	%rd8094, %rd8075, 4294967295;
	add.s64 	%rd8095, %rd8093, %rd8092;
	add.s64 	%rd8096, %rd8095, %rd8094;
	shr.u64 	%rd8097, %rd8096, 32;
	and.b64  	%rd8098, %rd7845, 4294967295;
	and.b64  	%rd8099, %rd8078, 4294967295;
	add.s64 	%rd8100, %rd8097, %rd8098;
	add.s64 	%rd8101, %rd8100, %rd8099;
	shr.u64 	%rd8102, %rd8101, 32;
	and.b64  	%rd8103, %rd7883, 4294967295;
	and.b64  	%rd8104, %rd8081, 4294967295;
	add.s64 	%rd8105, %rd8102, %rd8103;
	add.s64 	%rd8106, %rd8105, %rd8104;
	shr.u64 	%rd8107, %rd8106, 32;
	and.b64  	%rd8108, %rd7921, 4294967295;
	and.b64  	%rd8109, %rd8084, 4294967295;
	add.s64 	%rd8110, %rd8107, %rd8108;
	add.s64 	%rd8111, %rd8110, %rd8109;
	shr.u64 	%rd8112, %rd8111, 32;
	and.b64  	%rd8113, %rd7959, 4294967295;
	and.b64  	%rd8114, %rd8087, 4294967295;
	add.s64 	%rd8115, %rd8112, %rd8113;
	add.s64 	%rd8116, %rd8115, %rd8114;
	shr.u64 	%rd8117, %rd8116, 32;
	and.b64  	%rd8118, %rd7997, 4294967295;
	and.b64  	%rd8119, %rd8090, 4294967295;
	add.s64 	%rd8120, %rd8117, %rd8118;
	add.s64 	%rd8121, %rd8120, %rd8119;
	shr.u64 	%rd8122, %rd8121, 32;
	and.b64  	%rd8123, %rd8096, 4294967295;
	add.s64 	%rd8124, %rd8123, %rd8071;
	cvt.u32.u64 	%r7631, %rd8124;
	shr.u64 	%rd8125, %rd8124, 32;
	and.b64  	%rd8126, %rd8101, 4294967295;
	add.s64 	%rd8127, %rd8125, %rd8126;
	add.s64 	%rd8128, %rd8127, %rd8074;
	cvt.u32.u64 	%r7632, %rd8128;
	shr.u64 	%rd8129, %rd8128, 32;
	and.b64  	%rd8130, %rd8106, 4294967295;
	add.s64 	%rd8131, %rd8129, %rd8130;
	add.s64 	%rd8132, %rd8131, %rd8077;
	cvt.u32.u64 	%r7633, %rd8132;
	shr.u64 	%rd8133, %rd8132, 32;
	and.b64  	%rd8134, %rd8111, 4294967295;
	add.s64 	%rd8135, %rd8133, %rd8134;
	add.s64 	%rd8136, %rd8135, %rd8080;
	cvt.u32.u64 	%r7634, %rd8136;
	shr.u64 	%rd8137, %rd8136, 32;
	and.b64  	%rd8138, %rd8116, 4294967295;
	add.s64 	%rd8139, %rd8137, %rd8138;
	add.s64 	%rd8140, %rd8139, %rd8083;
	cvt.u32.u64 	%r7635, %rd8140;
	shr.u64 	%rd8141, %rd8140, 32;
	and.b64  	%rd8142, %rd8121, 4294967295;
	add.s64 	%rd8143, %rd8141, %rd8142;
	add.s64 	%rd8144, %rd8143, %rd8086;
	cvt.u32.u64 	%r7636, %rd8144;
	shr.u64 	%rd8145, %rd8144, 32;
	cvt.u32.u64 	%r4039, %rd8145;
	cvt.u32.u64 	%r4040, %rd8122;
	cvt.u32.u64 	%r4041, %rd8035;
	add.s32 	%r4042, %r4040, %r4041;
	cvt.u32.u64 	%r4043, %rd8091;
	cvt.u32.u64 	%r4044, %rd8070;
	mov.b64 	%rd8146, 977;
	cvt.u32.u64 	%r4045, %rd8146;
	mad.lo.s32 	%r4046, %r4044, %r4045, %r4043;
	add.s32 	%r4047, %r4042, %r4046;
	add.s32 	%r4048, %r4039, %r4047;
	cvt.u32.u64 	%r4049, %rd8069;
	add.s32 	%r7637, %r4048, %r4049;
	ld.const.u32 	%r4050, [const_p+28];
	setp.lt.u32 	%p432, %r4050, %r7637;
	@%p432 bra 	$L__BB2_377;
	ld.const.u32 	%r4051, [const_p+28];
	setp.gt.u32 	%p433, %r4051, %r7637;
	@%p433 bra 	$L__BB2_378;
	ld.const.u32 	%r4052, [const_p+24];
	setp.lt.u32 	%p434, %r4052, %r7636;
	@%p434 bra 	$L__BB2_377;
	ld.const.u32 	%r4053, [const_p+24];
	setp.gt.u32 	%p435, %r4053, %r7636;
	@%p435 bra 	$L__BB2_378;
	ld.const.u32 	%r4054, [const_p+20];
	setp.lt.u32 	%p436, %r4054, %r7635;
	@%p436 bra 	$L__BB2_377;
	ld.const.u32 	%r4055, [const_p+20];
	setp.gt.u32 	%p437, %r4055, %r7635;
	@%p437 bra 	$L__BB2_378;
	ld.const.u32 	%r4056, [const_p+16];
	setp.lt.u32 	%p438, %r4056, %r7634;
	@%p438 bra 	$L__BB2_377;
	ld.const.u32 	%r4057, [const_p+16];
	setp.gt.u32 	%p439, %r4057, %r7634;
	@%p439 bra 	$L__BB2_378;
	ld.const.u32 	%r4058, [const_p+12];
	setp.lt.u32 	%p440, %r4058, %r7633;
	@%p440 bra 	$L__BB2_377;
	ld.const.u32 	%r4059, [const_p+12];
	setp.gt.u32 	%p441, %r4059, %r7633;
	@%p441 bra 	$L__BB2_378;
	ld.const.u32 	%r4060, [const_p+8];
	setp.lt.u32 	%p442, %r4060, %r7632;
	@%p442 bra 	$L__BB2_377;
	ld.const.u32 	%r4061, [const_p+8];
	setp.gt.u32 	%p443, %r4061, %r7632;
	@%p443 bra 	$L__BB2_378;
	ld.const.u32 	%r4062, [const_p+4];
	setp.lt.u32 	%p444, %r4062, %r7631;
	@%p444 bra 	$L__BB2_377;
	ld.const.u32 	%r4063, [const_p+4];
	setp.gt.u32 	%p445, %r4063, %r7631;
	ld.const.u32 	%r4064, [const_p];
	setp.lt.u32 	%p446, %r7630, %r4064;
	or.pred  	%p447, %p445, %p446;
	@%p447 bra 	$L__BB2_378;
$L__BB2_377:
	ld.const.u32 	%r4082, [const_p];
	ld.const.u32 	%r4089, [const_p+28];
	ld.const.u32 	%r4083, [const_p+4];
	ld.const.u32 	%r4086, [const_p+16];
	ld.const.u32 	%r4084, [const_p+8];
	ld.const.u32 	%r4087, [const_p+20];
	ld.const.u32 	%r4085, [const_p+12];
	ld.const.u32 	%r4088, [const_p+24];
	// begin inline asm
	sub.cc.u32 %r7630, %r7630, %r4082; 
	subc.cc.u32 %r7631, %r7631, %r4083; 
	subc.cc.u32 %r7632, %r7632, %r4084; 
	subc.cc.u32 %r7633, %r7633, %r4085; 
	subc.cc.u32 %r7634, %r7634, %r4086; 
	subc.cc.u32 %r7635, %r7635, %r4087; 
	subc.cc.u32 %r7636, %r7636, %r4088; 
	subc.u32    %r7637, %r7637, %r4089; 
	
	// end inline asm
$L__BB2_378:
	mul.wide.u32 	%rd8147, %r7606, %r7606;
	cvt.u32.u64 	%r4090, %rd8147;
	shr.u64 	%rd8148, %rd8147, 32;
	mul.wide.u32 	%rd8149, %r7607, %r7606;
	add.s64 	%rd8150, %rd8148, %rd8149;
	shr.u64 	%rd8151, %rd8150, 32;
	mul.wide.u32 	%rd8152, %r7608, %r7606;
	add.s64 	%rd8153, %rd8151, %rd8152;
	shr.u64 	%rd8154, %rd8153, 32;
	mul.wide.u32 	%rd8155, %r7609, %r7606;
	add.s64 	%rd8156, %rd8154, %rd8155;
	shr.u64 	%rd8157, %rd8156, 32;
	mul.wide.u32 	%rd8158, %r7610, %r7606;
	add.s64 	%rd8159, %rd8157, %rd8158;
	shr.u64 	%rd8160, %rd8159, 32;
	mul.wide.u32 	%rd8161, %r7611, %r7606;
	add.s64 	%rd8162, %rd8160, %rd8161;
	shr.u64 	%rd8163, %rd8162, 32;
	mul.wide.u32 	%rd8164, %r7612, %r7606;
	add.s64 	%rd8165, %rd8163, %rd8164;
	shr.u64 	%rd8166, %rd8165, 32;
	mul.wide.u32 	%rd8167, %r7613, %r7606;
	add.s64 	%rd8168, %rd8166, %rd8167;
	shr.u64 	%rd8169, %rd8168, 32;
	and.b64  	%rd8170, %rd8150, 4294967295;
	add.s64 	%rd8171, %rd8149, %rd8170;
	shr.u64 	%rd8172, %rd8171, 32;
	and.b64  	%rd8173, %rd8153, 4294967295;
	mul.wide.u32 	%rd8174, %r7607, %r7607;
	add.s64 	%rd8175, %rd8172, %rd8173;
	add.s64 	%rd8176, %rd8175, %rd8174;
	shr.u64 	%rd8177, %rd8176, 32;
	and.b64  	%rd8178, %rd8156, 4294967295;
	mul.wide.u32 	%rd8179, %r7608, %r7607;
	add.s64 	%rd8180, %rd8177, %rd8178;
	add.s64 	%rd8181, %rd8180, %rd8179;
	shr.u64 	%rd8182, %rd8181, 32;
	and.b64  	%rd8183, %rd8159, 4294967295;
	mul.wide.u32 	%rd8184, %r7609, %r7607;
	add.s64 	%rd8185, %rd8182, %rd8183;
	add.s64 	%rd8186, %rd8185, %rd8184;
	shr.u64 	%rd8187, %rd8186, 32;
	and.b64  	%rd8188, %rd8162, 4294967295;
	mul.wide.u32 	%rd8189, %r7610, %r7607;
	add.s64 	%rd8190, %rd8187, %rd8188;
	add.s64 	%rd8191, %rd8190, %rd8189;
	shr.u64 	%rd8192, %rd8191, 32;
	and.b64  	%rd8193, %rd8165, 4294967295;
	mul.wide.u32 	%rd8194, %r7611, %r7607;
	add.s64 	%rd8195, %rd8192, %rd8193;
	add.s64 	%rd8196, %rd8195, %rd8194;
	shr.u64 	%rd8197, %rd8196, 32;
	and.b64  	%rd8198, %rd8168, 4294967295;
	mul.wide.u32 	%rd8199, %r7612, %r7607;
	add.s64 	%rd8200, %rd8197, %rd8198;
	add.s64 	%rd8201, %rd8200, %rd8199;
	shr.u64 	%rd8202, %rd8201, 32;
	mul.wide.u32 	%rd8203, %r7613, %r7607;
	add.s64 	%rd8204, %rd8202, %rd8169;
	add.s64 	%rd8205, %rd8204, %rd8203;
	shr.u64 	%rd8206, %rd8205, 32;
	and.b64  	%rd8207, %rd8176, 4294967295;
	add.s64 	%rd8208, %rd8152, %rd8207;
	shr.u64 	%rd8209, %rd8208, 32;
	and.b64  	%rd8210, %rd8181, 4294967295;
	add.s64 	%rd8211, %rd8209, %rd8210;
	add.s64 	%rd8212, %rd8211, %rd8179;
	shr.u64 	%rd8213, %rd8212, 32;
	and.b64  	%rd8214, %rd8186, 4294967295;
	mul.wide.u32 	%rd8215, %r7608, %r7608;
	add.s64 	%rd8216, %rd8213, %rd8214;
	add.s64 	%rd8217, %rd8216, %rd8215;
	shr.u64 	%rd8218, %rd8217, 32;
	and.b64  	%rd8219, %rd8191, 4294967295;
	mul.wide.u32 	%rd8220, %r7609, %r7608;
	add.s64 	%rd8221, %rd8218, %rd8219;
	add.s64 	%rd8222, %rd8221, %rd8220;
	shr.u64 	%rd8223, %rd8222, 32;
	and.b64  	%rd8224, %rd8196, 4294967295;
	mul.wide.u32 	%rd8225, %r7610, %r7608;
	add.s64 	%rd8226, %rd8223, %rd8224;
	add.s64 	%rd8227, %rd8226, %rd8225;
	shr.u64 	%rd8228, %rd8227, 32;
	and.b64  	%rd8229, %rd8201, 4294967295;
	mul.wide.u32 	%rd8230, %r7611, %r7608;
	add.s64 	%rd8231, %rd8228, %rd8229;
	add.s64 	%rd8232, %rd8231, %rd8230;
	shr.u64 	%rd8233, %rd8232, 32;
	and.b64  	%rd8234, %rd8205, 4294967295;
	mul.wide.u32 	%rd8235, %r7612, %r7608;
	add.s64 	%rd8236, %rd8233, %rd8234;
	add.s64 	%rd8237, %rd8236, %rd8235;
	shr.u64 	%rd8238, %rd8237, 32;
	mul.wide.u32 	%rd8239, %r7613, %r7608;
	add.s64 	%rd8240, %rd8238, %rd8206;
	add.s64 	%rd8241, %rd8240, %rd8239;
	shr.u64 	%rd8242, %rd8241, 32;
	and.b64  	%rd8243, %rd8212, 4294967295;
	add.s64 	%rd8244, %rd8155, %rd8243;
	shr.u64 	%rd8245, %rd8244, 32;
	and.b64  	%rd8246, %rd8217, 4294967295;
	add.s64 	%rd8247, %rd8245, %rd8246;
	add.s64 	%rd8248, %rd8247, %rd8184;
	shr.u64 	%rd8249, %rd8248, 32;
	and.b64  	%rd8250, %rd8222, 4294967295;
	add.s64 	%rd8251, %rd8249, %rd8250;
	add.s64 	%rd8252, %rd8251, %rd8220;
	shr.u64 	%rd8253, %rd8252, 32;
	and.b64  	%rd8254, %rd8227, 4294967295;
	mul.wide.u32 	%rd8255, %r7609, %r7609;
	add.s64 	%rd8256, %rd8253, %rd8254;
	add.s64 	%rd8257, %rd8256, %rd8255;
	shr.u64 	%rd8258, %rd8257, 32;
	and.b64  	%rd8259, %rd8232, 4294967295;
	mul.wide.u32 	%rd8260, %r7610, %r7609;
	add.s64 	%rd8261, %rd8258, %rd8259;
	add.s64 	%rd8262, %rd8261, %rd8260;
	shr.u64 	%rd8263, %rd8262, 32;
	and.b64  	%rd8264, %rd8237, 4294967295;
	mul.wide.u32 	%rd8265, %r7611, %r7609;
	add.s64 	%rd8266, %rd8263, %rd8264;
	add.s64 	%rd8267, %rd8266, %rd8265;
	shr.u64 	%rd8268, %rd8267, 32;
	and.b64  	%rd8269, %rd8241, 4294967295;
	mul.wide.u32 	%rd8270, %r7612, %r7609;
	add.s64 	%rd8271, %rd8268, %rd8269;
	add.s64 	%rd8272, %rd8271, %rd8270;
	shr.u64 	%rd8273, %rd8272, 32;
	mul.wide.u32 	%rd8274, %r7613, %r7609;
	add.s64 	%rd8275, %rd8273, %rd8242;
	add.s64 	%rd8276, %rd8275, %rd8274;
	shr.u64 	%rd8277, %rd8276, 32;
	and.b64  	%rd8278, %rd8248, 4294967295;
	add.s64 	%rd8279, %rd8158, %rd8278;
	shr.u64 	%rd8280, %rd8279, 32;
	and.b64  	%rd8281, %rd8252, 4294967295;
	add.s64 	%rd8282, %rd8280, %rd8281;
	add.s64 	%rd8283, %rd8282, %rd8189;
	shr.u64 	%rd8284, %rd8283, 32;
	and.b64  	%rd8285, %rd8257, 4294967295;
	add.s64 	%rd8286, %rd8284, %rd8285;
	add.s64 	%rd8287, %rd8286, %rd8225;
	shr.u64 	%rd8288, %rd8287, 32;
	and.b64  	%rd8289, %rd8262, 4294967295;
	add.s64 	%rd8290, %rd8288, %rd8289;
	add.s64 	%rd8291, %rd8290, %rd8260;
	shr.u64 	%rd8292, %rd8291, 32;
	and.b64  	%rd8293, %rd8267, 4294967295;
	mul.wide.u32 	%rd8294, %r7610, %r7610;
	add.s64 	%rd8295, %rd8292, %rd8293;
	add.s64 	%rd8296, %rd8295, %rd8294;
	shr.u64 	%rd8297, %rd8296, 32;
	and.b64  	%rd8298, %rd8272, 4294967295;
	mul.wide.u32 	%rd8299, %r7611, %r7610;
	add.s64 	%rd8300, %rd8297, %rd8298;
	add.s64 	%rd8301, %rd8300, %rd8299;
	shr.u64 	%rd8302, %rd8301, 32;
	and.b64  	%rd8303, %rd8276, 4294967295;
	mul.wide.u32 	%rd8304, %r7612, %r7610;
	add.s64 	%rd8305, %rd8302, %rd8303;
	add.s64 	%rd8306, %rd8305, %rd8304;
	shr.u64 	%rd8307, %rd8306, 32;
	mul.wide.u32 	%rd8308, %r7613, %r7610;
	add.s64 	%rd8309, %rd8307, %rd8277;
	add.s64 	%rd8310, %rd8309, %rd8308;
	shr.u64 	%rd8311, %rd8310, 32;
	and.b64  	%rd8312, %rd8283, 4294967295;
	add.s64 	%rd8313, %rd8161, %rd8312;
	shr.u64 	%rd8314, %rd8313, 32;
	and.b64  	%rd8315, %rd8287, 4294967295;
	add.s64 	%rd8316, %rd8314, %rd8315;
	add.s64 	%rd8317, %rd8316, %rd8194;
	shr.u64 	%rd8318, %rd8317, 32;
	and.b64  	%rd8319, %rd8291, 4294967295;
	add.s64 	%rd8320, %rd8318, %rd8319;
	add.s64 	%rd8321, %rd8320, %rd8230;
	shr.u64 	%rd8322, %rd8321, 32;
	and.b64  	%rd8323, %rd8296, 4294967295;
	add.s64 	%rd8324, %rd8322, %rd8323;
	add.s64 	%rd8325, %rd8324, %rd8265;
	shr.u64 	%rd8326, %rd8325, 32;
	and.b64  	%rd8327, %rd8301, 4294967295;
	add.s64 	%rd8328, %rd8326, %rd8327;
	add.s64 	%rd8329, %rd8328, %rd8299;
	shr.u64 	%rd8330, %rd8329, 32;
	and.b64  	%rd8331, %rd8306, 4294967295;
	mul.wide.u32 	%rd8332, %r7611, %r7611;
	add.s64 	%rd8333, %rd8330, %rd8331;
	add.s64 	%rd8334, %rd8333, %rd8332;
	shr.u64 	%rd8335, %rd8334, 32;
	and.b64  	%rd8336, %rd8310, 4294967295;
	mul.wide.u32 	%rd8337, %r7612, %r7611;
	add.s64 	%rd8338, %rd8335, %rd8336;
	add.s64 	%rd8339, %rd8338, %rd8337;
	shr.u64 	%rd8340, %rd8339, 32;
	mul.wide.u32 	%rd8341, %r7613, %r7611;
	add.s64 	%rd8342, %rd8340, %rd8311;
	add.s64 	%rd8343, %rd8342, %rd8341;
	shr.u64 	%rd8344, %rd8343, 32;
	and.b64  	%rd8345, %rd8317, 4294967295;
	add.s64 	%rd8346, %rd8164, %rd8345;
	shr.u64 	%rd8347, %rd8346, 32;
	and.b64  	%rd8348, %rd8321, 4294967295;
	add.s64 	%rd8349, %rd8347, %rd8348;
	add.s64 	%rd8350, %rd8349, %rd8199;
	shr.u64 	%rd8351, %rd8350, 32;
	and.b64  	%rd8352, %rd8325, 4294967295;
	add.s64 	%rd8353, %rd8351, %rd8352;
	add.s64 	%rd8354, %rd8353, %rd8235;
	shr.u64 	%rd8355, %rd8354, 32;
	and.b64  	%rd8356, %rd8329, 4294967295;
	add.s64 	%rd8357, %rd8355, %rd8356;
	add.s64 	%rd8358, %rd8357, %rd8270;
	shr.u64 	%rd8359, %rd8358, 32;
	and.b64  	%rd8360, %rd8334, 4294967295;
	add.s64 	%rd8361, %rd8359, %rd8360;
	add.s64 	%rd8362, %rd8361, %rd8304;
	shr.u64 	%rd8363, %rd8362, 32;
	and.b64  	%rd8364, %rd8339, 4294967295;
	add.s64 	%rd8365, %rd8363, %rd8364;
	add.s64 	%rd8366, %rd8365, %rd8337;
	shr.u64 	%rd8367, %rd8366, 32;
	and.b64  	%rd8368, %rd8343, 4294967295;
	mul.wide.u32 	%rd8369, %r7612, %r7612;
	add.s64 	%rd8370, %rd8367, %rd8368;
	add.s64 	%rd8371, %rd8370, %rd8369;
	shr.u64 	%rd8372, %rd8371, 32;
	mul.wide.u32 	%rd8373, %r7613, %r7612;
	add.s64 	%rd8374, %rd8372, %rd8344;
	add.s64 	%rd8375, %rd8374, %rd8373;
	shr.u64 	%rd8376, %rd8375, 32;
	and.b64  	%rd8377, %rd8350, 4294967295;
	add.s64 	%rd8378, %rd8167, %rd8377;
	shr.u64 	%rd8379, %rd8378, 32;
	and.b64  	%rd8380, %rd8354, 4294967295;
	add.s64 	%rd8381, %rd8379, %rd8380;
	add.s64 	%rd8382, %rd8381, %rd8203;
	shr.u64 	%rd8383, %rd8382, 32;
	and.b64  	%rd8384, %rd8358, 4294967295;
	add.s64 	%rd8385, %rd8383, %rd8384;
	add.s64 	%rd8386, %rd8385, %rd8239;
	shr.u64 	%rd8387, %rd8386, 32;
	and.b64  	%rd8388, %rd8362, 4294967295;
	add.s64 	%rd8389, %rd8387, %rd8388;
	add.s64 	%rd8390, %rd8389, %rd8274;
	shr.u64 	%rd8391, %rd8390, 32;
	and.b64  	%rd8392, %rd8366, 4294967295;
	add.s64 	%rd8393, %rd8391, %rd8392;
	add.s64 	%rd8394, %rd8393, %rd8308;
	shr.u64 	%rd8395, %rd8394, 32;
	and.b64  	%rd8396, %rd8371, 4294967295;
	add.s64 	%rd8397, %rd8395, %rd8396;
	add.s64 	%rd8398, %rd8397, %rd8341;
	shr.u64 	%rd8399, %rd8398, 32;
	and.b64  	%rd8400, %rd8375, 4294967295;
	add.s64 	%rd8401, %rd8399, %rd8400;
	add.s64 	%rd8402, %rd8401, %rd8373;
	shr.u64 	%rd8403, %rd8402, 32;
	mul.wide.u32 	%rd8404, %r7613, %r7613;
	add.s64 	%rd8405, %rd8403, %rd8376;
	add.s64 	%rd8406, %rd8405, %rd8404;
	shr.u64 	%rd8407, %rd8406, 32;
	and.b64  	%rd8408, %rd8382, 4294967295;
	mul.lo.s64 	%rd8409, %rd8408, 977;
	cvt.u32.u64 	%r4091, %rd8409;
	shr.u64 	%rd8410, %rd8409, 32;
	and.b64  	%rd8411, %rd8386, 4294967295;
	mad.lo.s64 	%rd8412, %rd8411, 977, %rd8410;
	shr.u64 	%rd8413, %rd8412, 32;
	and.b64  	%rd8414, %rd8390, 4294967295;
	mad.lo.s64 	%rd8415, %rd8414, 977, %rd8413;
	shr.u64 	%rd8416, %rd8415, 32;
	and.b64  	%rd8417, %rd8394, 4294967295;
	mad.lo.s64 	%rd8418, %rd8417, 977, %rd8416;
	shr.u64 	%rd8419, %rd8418, 32;
	and.b64  	%rd8420, %rd8398, 4294967295;
	mad.lo.s64 	%rd8421, %rd8420, 977, %rd8419;
	shr.u64 	%rd8422, %rd8421, 32;
	and.b64  	%rd8423, %rd8402, 4294967295;
	mad.lo.s64 	%rd8424, %rd8423, 977, %rd8422;
	shr.u64 	%rd8425, %rd8424, 32;
	and.b64  	%rd8426, %rd8406, 4294967295;
	mad.lo.s64 	%rd8427, %rd8426, 977, %rd8425;
	shr.u64 	%rd8428, %rd8427, 32;
	add.s32 	%r7638, %r4090, %r4091;
	setp.lt.u32 	%p448, %r7638, %r4090;
	selp.u64 	%rd8429, 1, 0, %p448;
	and.b64  	%rd8430, %rd8171, 4294967295;
	and.b64  	%rd8431, %rd8412, 4294967295;
	add.s64 	%rd8432, %rd8430, %rd8429;
	add.s64 	%rd8433, %rd8432, %rd8431;
	shr.u64 	%rd8434, %rd8433, 32;
	and.b64  	%rd8435, %rd8208, 4294967295;
	and.b64  	%rd8436, %rd8415, 4294967295;
	add.s64 	%rd8437, %rd8434, %rd8435;
	add.s64 	%rd8438, %rd8437, %rd8436;
	shr.u64 	%rd8439, %rd8438, 32;
	and.b64  	%rd8440, %rd8244, 4294967295;
	and.b64  	%rd8441, %rd8418, 4294967295;
	add.s64 	%rd8442, %rd8439, %rd8440;
	add.s64 	%rd8443, %rd8442, %rd8441;
	shr.u64 	%rd8444, %rd8443, 32;
	and.b64  	%rd8445, %rd8279, 4294967295;
	and.b64  	%rd8446, %rd8421, 4294967295;
	add.s64 	%rd8447, %rd8444, %rd8445;
	add.s64 	%rd8448, %rd8447, %rd8446;
	shr.u64 	%rd8449, %rd8448, 32;
	and.b64  	%rd8450, %rd8313, 4294967295;
	and.b64  	%rd8451, %rd8424, 4294967295;
	add.s64 	%rd8452, %rd8449, %rd8450;
	add.s64 	%rd8453, %rd8452, %rd8451;
	shr.u64 	%rd8454, %rd8453, 32;
	and.b64  	%rd8455, %rd8346, 4294967295;
	and.b64  	%rd8456, %rd8427, 4294967295;
	add.s64 	%rd8457, %rd8454, %rd8455;
	add.s64 	%rd8458, %rd8457, %rd8456;
	shr.u64 	%rd8459, %rd8458, 32;
	and.b64  	%rd8460, %rd8433, 4294967295;
	add.s64 	%rd8461, %rd8460, %rd8408;
	cvt.u32.u64 	%r7639, %rd8461;
	shr.u64 	%rd8462, %rd8461, 32;
	and.b64  	%rd8463, %rd8438, 4294967295;
	add.s64 	%rd8464, %rd8462, %rd8463;
	add.s64 	%rd8465, %rd8464, %rd8411;
	cvt.u32.u64 	%r7640, %rd8465;
	shr.u64 	%rd8466, %rd8465, 32;
	and.b64  	%rd8467, %rd8443, 4294967295;
	add.s64 	%rd8468, %rd8466, %rd8467;
	add.s64 	%rd8469, %rd8468, %rd8414;
	cvt.u32.u64 	%r7641, %rd8469;
	shr.u64 	%rd8470, %rd8469, 32;
	and.b64  	%rd8471, %rd8448, 4294967295;
	add.s64 	%rd8472, %rd8470, %rd8471;
	add.s64 	%rd8473, %rd8472, %rd8417;
	cvt.u32.u64 	%r7642, %rd8473;
	shr.u64 	%rd8474, %rd8473, 32;
	and.b64  	%rd8475, %rd8453, 4294967295;
	add.s64 	%rd8476, %rd8474, %rd8475;
	add.s64 	%rd8477, %rd8476, %rd8420;
	cvt.u32.u64 	%r7643, %rd8477;
	shr.u64 	%rd8478, %rd8477, 32;
	and.b64  	%rd8479, %rd8458, 4294967295;
	add.s64 	%rd8480, %rd8478, %rd8479;
	add.s64 	%rd8481, %rd8480, %rd8423;
	cvt.u32.u64 	%r7644, %rd8481;
	shr.u64 	%rd8482, %rd8481, 32;
	cvt.u32.u64 	%r4092, %rd8482;
	cvt.u32.u64 	%r4093, %rd8459;
	cvt.u32.u64 	%r4094, %rd8378;
	add.s32 	%r4095, %r4093, %r4094;
	cvt.u32.u64 	%r4096, %rd8428;
	cvt.u32.u64 	%r4097, %rd8407;
	mov.b64 	%rd8483, 977;
	cvt.u32.u64 	%r4098, %rd8483;
	mad.lo.s32 	%r4099, %r4097, %r4098, %r4096;
	add.s32 	%r4100, %r4095, %r4099;
	add.s32 	%r4101, %r4092, %r4100;
	cvt.u32.u64 	%r4102, %rd8406;
	add.s32 	%r7645, %r4101, %r4102;
	ld.const.u32 	%r4103, [const_p+28];
	setp.lt.u32 	%p449, %r4103, %r7645;
	@%p449 bra 	$L__BB2_392;
	ld.const.u32 	%r4104, [const_p+28];
	setp.gt.u32 	%p450, %r4104, %r7645;
	@%p450 bra 	$L__BB2_393;
	ld.const.u32 	%r4105, [const_p+24];
	setp.lt.u32 	%p451, %r4105, %r7644;
	@%p451 bra 	$L__BB2_392;
	ld.const.u32 	%r4106, [const_p+24];
	setp.gt.u32 	%p452, %r4106, %r7644;
	@%p452 bra 	$L__BB2_393;
	ld.const.u32 	%r4107, [const_p+20];
	setp.lt.u32 	%p453, %r4107, %r7643;
	@%p453 bra 	$L__BB2_392;
	ld.const.u32 	%r4108, [const_p+20];
	setp.gt.u32 	%p454, %r4108, %r7643;
	@%p454 bra 	$L__BB2_393;
	ld.const.u32 	%r4109, [const_p+16];
	setp.lt.u32 	%p455, %r4109, %r7642;
	@%p455 bra 	$L__BB2_392;
	ld.const.u32 	%r4110, [const_p+16];
	setp.gt.u32 	%p456, %r4110, %r7642;
	@%p456 bra 	$L__BB2_393;
	ld.const.u32 	%r4111, [const_p+12];
	setp.lt.u32 	%p457, %r4111, %r7641;
	@%p457 bra 	$L__BB2_392;
	ld.const.u32 	%r4112, [const_p+12];
	setp.gt.u32 	%p458, %r4112, %r7641;
	@%p458 bra 	$L__BB2_393;
	ld.const.u32 	%r4113, [const_p+8];
	setp.lt.u32 	%p459, %r4113, %r7640;
	@%p459 bra 	$L__BB2_392;
	ld.const.u32 	%r4114, [const_p+8];
	setp.gt.u32 	%p460, %r4114, %r7640;
	@%p460 bra 	$L__BB2_393;
	ld.const.u32 	%r4115, [const_p+4];
	setp.lt.u32 	%p461, %r4115, %r7639;
	@%p461 bra 	$L__BB2_392;
	ld.const.u32 	%r4116, [const_p+4];
	setp.gt.u32 	%p462, %r4116, %r7639;
	ld.const.u32 	%r4117, [const_p];
	setp.lt.u32 	%p463, %r7638, %r4117;
	or.pred  	%p464, %p462, %p463;
	@%p464 bra 	$L__BB2_393;
$L__BB2_392:
	ld.const.u32 	%r4135, [const_p];
	ld.const.u32 	%r4142, [const_p+28];
	ld.const.u32 	%r4136, [const_p+4];
	ld.const.u32 	%r4139, [const_p+16];
	ld.const.u32 	%r4137, [const_p+8];
	ld.const.u32 	%r4140, [const_p+20];
	ld.const.u32 	%r4138, [const_p+12];
	ld.const.u32 	%r4141, [const_p+24];
	// begin inline asm
	sub.cc.u32 %r7638, %r7638, %r4135; 
	subc.cc.u32 %r7639, %r7639, %r4136; 
	subc.cc.u32 %r7640, %r7640, %r4137; 
	subc.cc.u32 %r7641, %r7641, %r4138; 
	subc.cc.u32 %r7642, %r7642, %r4139; 
	subc.cc.u32 %r7643, %r7643, %r4140; 
	subc.cc.u32 %r7644, %r7644, %r4141; 
	subc.u32    %r7645, %r7645, %r4142; 
	
	// end inline asm
$L__BB2_393:
	setp.gt.u32 	%p465, %r7645, %r7629;
	@%p465 bra 	$L__BB2_394;
	bra.uni 	$L__BB2_407;
$L__BB2_394:
	// begin inline asm
	sub.cc.u32 %r7646, %r7638, %r7622; 
	subc.cc.u32 %r7647, %r7639, %r7623; 
	subc.cc.u32 %r7648, %r7640, %r7624; 
	subc.cc.u32 %r7649, %r7641, %r7625; 
	subc.cc.u32 %r7650, %r7642, %r7626; 
	subc.cc.u32 %r7651, %r7643, %r7627; 
	subc.cc.u32 %r7652, %r7644, %r7628; 
	subc.u32    %r7653, %r7645, %r7629; 
	
	// end inline asm
	bra.uni 	$L__BB2_409;
$L__BB2_395:
	setp.gt.u32 	%p467, %r7644, %r7628;
	@%p467 bra 	$L__BB2_394;
	setp.lt.u32 	%p468, %r7644, %r7628;
	@%p468 bra 	$L__BB2_408;
	setp.gt.u32 	%p469, %r7643, %r7627;
	@%p469 bra 	$L__BB2_394;
	setp.lt.u32 	%p470, %r7643, %r7627;
	@%p470 bra 	$L__BB2_408;
	setp.gt.u32 	%p471, %r7642, %r7626;
	@%p471 bra 	$L__BB2_394;
	setp.lt.u32 	%p472, %r7642, %r7626;
	@%p472 bra 	$L__BB2_408;
	setp.gt.u32 	%p473, %r7641, %r7625;
	@%p473 bra 	$L__BB2_394;
	setp.lt.u32 	%p474, %r7641, %r7625;
	@%p474 bra 	$L__BB2_408;
	setp.gt.u32 	%p475, %r7640, %r7624;
	@%p475 bra 	$L__BB2_394;
	setp.lt.u32 	%p476, %r7640, %r7624;
	@%p476 bra 	$L__BB2_408;
	setp.gt.u32 	%p477, %r7639, %r7623;
	@%p477 bra 	$L__BB2_394;
	setp.lt.u32 	%p478, %r7639, %r7623;
	setp.lt.u32 	%p479, %r7638, %r7622;
	or.pred  	%p480, %p478, %p479;
	@%p480 bra 	$L__BB2_408;
	bra.uni 	$L__BB2_394;
$L__BB2_407:
	setp.ge.u32 	%p466, %r7645, %r7629;
	@%p466 bra 	$L__BB2_395;
$L__BB2_408:
	ld.const.u32 	%r4159, [const_p];
	ld.const.u32 	%r4166, [const_p+28];
	ld.const.u32 	%r4160, [const_p+4];
	ld.const.u32 	%r4163, [const_p+16];
	ld.const.u32 	%r4161, [const_p+8];
	ld.const.u32 	%r4164, [const_p+20];
	ld.const.u32 	%r4162, [const_p+12];
	ld.const.u32 	%r4165, [const_p+24];
	// begin inline asm
	add.cc.u32 %r4143, %r7638, %r4159; 
	addc.cc.u32 %r4144, %r7639, %r4160; 
	addc.cc.u32 %r4145, %r7640, %r4161; 
	addc.cc.u32 %r4146, %r7641, %r4162; 
	addc.cc.u32 %r4147, %r7642, %r4163; 
	addc.cc.u32 %r4148, %r7643, %r4164; 
	addc.cc.u32 %r4149, %r7644, %r4165; 
	addc.u32    %r4150, %r7645, %r4166; 
	
	// end inline asm
	// begin inline asm
	sub.cc.u32 %r7646, %r4143, %r7622; 
	subc.cc.u32 %r7647, %r4144, %r7623; 
	subc.cc.u32 %r7648, %r4145, %r7624; 
	subc.cc.u32 %r7649, %r4146, %r7625; 
	subc.cc.u32 %r7650, %r4147, %r7626; 
	subc.cc.u32 %r7651, %r4148, %r7627; 
	subc.cc.u32 %r7652, %r4149, %r7628; 
	subc.u32    %r7653, %r4150, %r7629; 
	
	// end inline asm
$L__BB2_409:
	// begin inline asm
	add.cc.u32 %r4215, %r7630, %r7630; 
	addc.cc.u32 %r4216, %r7631, %r7631; 
	addc.cc.u32 %r4217, %r7632, %r7632; 
	addc.cc.u32 %r4218, %r7633, %r7633; 
	addc.cc.u32 %r4219, %r7634, %r7634; 
	addc.cc.u32 %r4220, %r7635, %r7635; 
	addc.cc.u32 %r4221, %r7636, %r7636; 
	addc.u32    %r4222, %r7637, %r7637; 
	
	// end inline asm
	setp.gt.u32 	%p481, %r7653, %r4222;
	@%p481 bra 	$L__BB2_410;
	bra.uni 	$L__BB2_423;
$L__BB2_410:
	// begin inline asm
	sub.cc.u32 %r7745, %r7646, %r4215; 
	subc.cc.u32 %r7744, %r7647, %r4216; 
	subc.cc.u32 %r7743, %r7648, %r4217; 
	subc.cc.u32 %r7742, %r7649, %r4218; 
	subc.cc.u32 %r7741, %r7650, %r4219; 
	subc.cc.u32 %r7740, %r7651, %r4220; 
	subc.cc.u32 %r7739, %r7652, %r4221; 
	subc.u32    %r7738, %r7653, %r4222; 
	
	// end inline asm
	bra.uni 	$L__BB2_425;
$L__BB2_411:
	setp.gt.u32 	%p483, %r7652, %r4221;
	@%p483 bra 	$L__BB2_410;
	setp.lt.u32 	%p484, %r7652, %r4221;
	@%p484 bra 	$L__BB2_424;
	setp.gt.u32 	%p485, %r7651, %r4220;
	@%p485 bra 	$L__BB2_410;
	setp.lt.u32 	%p486, %r7651, %r4220;
	@%p486 bra 	$L__BB2_424;
	setp.gt.u32 	%p487, %r7650, %r4219;
	@%p487 bra 	$L__BB2_410;
	setp.lt.u32 	%p488, %r7650, %r4219;
	@%p488 bra 	$L__BB2_424;
	setp.gt.u32 	%p489, %r7649, %r4218;
	@%p489 bra 	$L__BB2_410;
	setp.lt.u32 	%p490, %r7649, %r4218;
	@%p490 bra 	$L__BB2_424;
	setp.gt.u32 	%p491, %r7648, %r4217;
	@%p491 bra 	$L__BB2_410;
	setp.lt.u32 	%p492, %r7648, %r4217;
	@%p492 bra 	$L__BB2_424;
	setp.gt.u32 	%p493, %r7647, %r4216;
	@%p493 bra 	$L__BB2_410;
	setp.lt.u32 	%p494, %r7647, %r4216;
	setp.lt.u32 	%p495, %r7646, %r4215;
	or.pred  	%p496, %p494, %p495;
	@%p496 bra 	$L__BB2_424;
	bra.uni 	$L__BB2_410;
$L__BB2_423:
	setp.ge.u32 	%p482, %r7653, %r4222;
	@%p482 bra 	$L__BB2_411;
$L__BB2_424:
	ld.const.u32 	%r4255, [const_p];
	ld.const.u32 	%r4262, [const_p+28];
	ld.const.u32 	%r4256, [const_p+4];
	ld.const.u32 	%r4259, [const_p+16];
	ld.const.u32 	%r4257, [const_p+8];
	ld.const.u32 	%r4260, [const_p+20];
	ld.const.u32 	%r4258, [const_p+12];
	ld.const.u32 	%r4261, [const_p+24];
	// begin inline asm
	add.cc.u32 %r4239, %r7646, %r4255; 
	addc.cc.u32 %r4240, %r7647, %r4256; 
	addc.cc.u32 %r4241, %r7648, %r4257; 
	addc.cc.u32 %r4242, %r7649, %r4258; 
	addc.cc.u32 %r4243, %r7650, %r4259; 
	addc.cc.u32 %r4244, %r7651, %r4260; 
	addc.cc.u32 %r4245, %r7652, %r4261; 
	addc.u32    %r4246, %r7653, %r4262; 
	
	// end inline asm
	// begin inline asm
	sub.cc.u32 %r7745, %r4239, %r4215; 
	subc.cc.u32 %r7744, %r4240, %r4216; 
	subc.cc.u32 %r7743, %r4241, %r4217; 
	subc.cc.u32 %r7742, %r4242, %r4218; 
	subc.cc.u32 %r7741, %r4243, %r4219; 
	subc.cc.u32 %r7740, %r4244, %r4220; 
	subc.cc.u32 %r7739, %r4245, %r4221; 
	subc.u32    %r7738, %r4246, %r4222; 
	
	// end inline asm
$L__BB2_425:
	setp.gt.u32 	%p497, %r7637, %r7738;
	@%p497 bra 	$L__BB2_426;
	bra.uni 	$L__BB2_439;
$L__BB2_426:
	// begin inline asm
	sub.cc.u32 %r7662, %r7630, %r7745; 
	subc.cc.u32 %r7663, %r7631, %r7744; 
	subc.cc.u32 %r7664, %r7632, %r7743; 
	subc.cc.u32 %r7665, %r7633, %r7742; 
	subc.cc.u32 %r7666, %r7634, %r7741; 
	subc.cc.u32 %r7667, %r7635, %r7740; 
	subc.cc.u32 %r7668, %r7636, %r7739; 
	subc.u32    %r7669, %r7637, %r7738; 
	
	// end inline asm
	bra.uni 	$L__BB2_441;
$L__BB2_427:
	setp.gt.u32 	%p499, %r7636, %r7739;
	@%p499 bra 	$L__BB2_426;
	setp.lt.u32 	%p500, %r7636, %r7739;
	@%p500 bra 	$L__BB2_440;
	setp.gt.u32 	%p501, %r7635, %r7740;
	@%p501 bra 	$L__BB2_426;
	setp.lt.u32 	%p502, %r7635, %r7740;
	@%p502 bra 	$L__BB2_440;
	setp.gt.u32 	%p503, %r7634, %r7741;
	@%p503 bra 	$L__BB2_426;
	setp.lt.u32 	%p504, %r7634, %r7741;
	@%p504 bra 	$L__BB2_440;
	setp.gt.u32 	%p505, %r7633, %r7742;
	@%p505 bra 	$L__BB2_426;
	setp.lt.u32 	%p506, %r7633, %r7742;
	@%p506 bra 	$L__BB2_440;
	setp.gt.u32 	%p507, %r7632, %r7743;
	@%p507 bra 	$L__BB2_426;
	setp.lt.u32 	%p508, %r7632, %r7743;
	@%p508 bra 	$L__BB2_440;
	setp.gt.u32 	%p509, %r7631, %r7744;
	@%p509 bra 	$L__BB2_426;
	setp.lt.u32 	%p510, %r7631, %r7744;
	setp.lt.u32 	%p511, %r7630, %r7745;
	or.pred  	%p512, %p510, %p511;
	@%p512 bra 	$L__BB2_440;
	bra.uni 	$L__BB2_426;
$L__BB2_439:
	setp.ge.u32 	%p498, %r7637, %r7738;
	@%p498 bra 	$L__BB2_427;
$L__BB2_440:
	ld.const.u32 	%r4327, [const_p];
	ld.const.u32 	%r4334, [const_p+28];
	ld.const.u32 	%r4328, [const_p+4];
	ld.const.u32 	%r4331, [const_p+16];
	ld.const.u32 	%r4329, [const_p+8];
	ld.const.u32 	%r4332, [const_p+20];
	ld.const.u32 	%r4330, [const_p+12];
	ld.const.u32 	%r4333, [const_p+24];
	// begin inline asm
	add.cc.u32 %r4311, %r7630, %r4327; 
	addc.cc.u32 %r4312, %r7631, %r4328; 
	addc.cc.u32 %r4313, %r7632, %r4329; 
	addc.cc.u32 %r4314, %r7633, %r4330; 
	addc.cc.u32 %r4315, %r7634, %r4331; 
	addc.cc.u32 %r4316, %r7635, %r4332; 
	addc.cc.u32 %r4317, %r7636, %r4333; 
	addc.u32    %r4318, %r7637, %r4334; 
	
	// end inline asm
	// begin inline asm
	sub.cc.u32 %r7662, %r4311, %r7745; 
	subc.cc.u32 %r7663, %r4312, %r7744; 
	subc.cc.u32 %r7664, %r4313, %r7743; 
	subc.cc.u32 %r7665, %r4314, %r7742; 
	subc.cc.u32 %r7666, %r4315, %r7741; 
	subc.cc.u32 %r7667, %r4316, %r7740; 
	subc.cc.u32 %r7668, %r4317, %r7739; 
	subc.u32    %r7669, %r4318, %r7738; 
	
	// end inline asm
$L__BB2_441:
	mul.wide.u32 	%rd8484, %r7606, %r7662;
	cvt.u32.u64 	%r4383, %rd8484;
	shr.u64 	%rd8485, %rd8484, 32;
	mul.wide.u32 	%rd8486, %r7607, %r7662;
	add.s64 	%rd8487, %rd8485, %rd8486;
	shr.u64 	%rd8488, %rd8487, 32;
	mul.wide.u32 	%rd8489, %r7608, %r7662;
	add.s64 	%rd8490, %rd8488, %rd8489;
	shr.u64 	%rd8491, %rd8490, 32;
	mul.wide.u32 	%rd8492, %r7609, %r7662;
	add.s64 	%rd8493, %rd8491, %rd8492;
	shr.u64 	%rd8494, %rd8493, 32;
	mul.wide.u32 	%rd8495, %r7610, %r7662;
	add.s64 	%rd8496, %rd8494, %rd8495;
	shr.u64 	%rd8497, %rd8496, 32;
	mul.wide.u32 	%rd8498, %r7611, %r7662;
	add.s64 	%rd8499, %rd8497, %rd8498;
	shr.u64 	%rd8500, %rd8499, 32;
	mul.wide.u32 	%rd8501, %r7612, %r7662;
	add.s64 	%rd8502, %rd8500, %rd8501;
	shr.u64 	%rd8503, %rd8502, 32;
	mul.wide.u32 	%rd8504, %r7613, %r7662;
	add.s64 	%rd8505, %rd8503, %rd8504;
	shr.u64 	%rd8506, %rd8505, 32;
	and.b64  	%rd8507, %rd8487, 4294967295;
	mul.wide.u32 	%rd8508, %r7606, %r7663;
	add.s64 	%rd8509, %rd8508, %rd8507;
	shr.u64 	%rd8510, %rd8509, 32;
	and.b64  	%rd8511, %rd8490, 4294967295;
	mul.wide.u32 	%rd8512, %r7607, %r7663;
	add.s64 	%rd8513, %rd8510, %rd8511;
	add.s64 	%rd8514, %rd8513, %rd8512;
	shr.u64 	%rd8515, %rd8514, 32;
	and.b64  	%rd8516, %rd8493, 4294967295;
	mul.wide.u32 	%rd8517, %r7608, %r7663;
	add.s64 	%rd8518, %rd8515, %rd8516;
	add.s64 	%rd8519, %rd8518, %rd8517;
	shr.u64 	%rd8520, %rd8519, 32;
	and.b64  	%rd8521, %rd8496, 4294967295;
	mul.wide.u32 	%rd8522, %r7609, %r7663;
	add.s64 	%rd8523, %rd8520, %rd8521;
	add.s64 	%rd8524, %rd8523, %rd8522;
	shr.u64 	%rd8525, %rd8524, 32;
	and.b64  	%rd8526, %rd8499, 4294967295;
	mul.wide.u32 	%rd8527, %r7610, %r7663;
	add.s64 	%rd8528, %rd8525, %rd8526;
	add.s64 	%rd8529, %rd8528, %rd8527;
	shr.u64 	%rd8530, %rd8529, 32;
	and.b64  	%rd8531, %rd8502, 4294967295;
	mul.wide.u32 	%rd8532, %r7611, %r7663;
	add.s64 	%rd8533, %rd8530, %rd8531;
	add.s64 	%rd8534, %rd8533, %rd8532;
	shr.u64 	%rd8535, %rd8534, 32;
	and.b64  	%rd8536, %rd8505, 4294967295;
	mul.wide.u32 	%rd8537, %r7612, %r7663;
	add.s64 	%rd8538, %rd8535, %rd8536;
	add.s64 	%rd8539, %rd8538, %rd8537;
	shr.u64 	%rd8540, %rd8539, 32;
	mul.wide.u32 	%rd8541, %r7613, %r7663;
	add.s64 	%rd8542, %rd8540, %rd8506;
	add.s64 	%rd8543, %rd8542, %rd8541;
	shr.u64 	%rd8544, %rd8543, 32;
	and.b64  	%rd8545, %rd8514, 4294967295;
	mul.wide.u32 	%rd8546, %r7606, %r7664;
	add.s64 	%rd8547, %rd8546, %rd8545;
	shr.u64 	%rd8548, %rd8547, 32;
	and.b64  	%rd8549, %rd8519, 4294967295;
	mul.wide.u32 	%rd8550, %r7607, %r7664;
	add.s64 	%rd8551, %rd8548, %rd8549;
	add.s64 	%rd8552, %rd8551, %rd8550;
	shr.u64 	%rd8553, %rd8552, 32;
	and.b64  	%rd8554, %rd8524, 4294967295;
	mul.wide.u32 	%rd8555, %r7608, %r7664;
	add.s64 	%rd8556, %rd8553, %rd8554;
	add.s64 	%rd8557, %rd8556, %rd8555;
	shr.u64 	%rd8558, %rd8557, 32;
	and.b64  	%rd8559, %rd8529, 4294967295;
	mul.wide.u32 	%rd8560, %r7609, %r7664;
	add.s64 	%rd8561, %rd8558, %rd8559;
	add.s64 	%rd8562, %rd8561, %rd8560;
	shr.u64 	%rd8563, %rd8562, 32;
	and.b64  	%rd8564, %rd8534, 4294967295;
	mul.wide.u32 	%rd8565, %r7610, %r7664;
	add.s64 	%rd8566, %rd8563, %rd8564;
	add.s64 	%rd8567, %rd8566, %rd8565;
	shr.u64 	%rd8568, %rd8567, 32;
	and.b64  	%rd8569, %rd8539, 4294967295;
	mul.wide.u32 	%rd8570, %r7611, %r7664;
	add.s64 	%rd8571, %rd8568, %rd8569;
	add.s64 	%rd8572, %rd8571, %rd8570;
	shr.u64 	%rd8573, %rd8572, 32;
	and.b64  	%rd8574, %rd8543, 4294967295;
	mul.wide.u32 	%rd8575, %r7612, %r7664;
	add.s64 	%rd8576, %rd8573, %rd8574;
	add.s64 	%rd8577, %rd8576, %rd8575;
	shr.u64 	%rd8578, %rd8577, 32;
	mul.wide.u32 	%rd8579, %r7613, %r7664;
	add.s64 	%rd8580, %rd8578, %rd8544;
	add.s64 	%rd8581, %rd8580, %rd8579;
	shr.u64 	%rd8582, %rd8581, 32;
	and.b64  	%rd8583, %rd8552, 4294967295;
	mul.wide.u32 	%rd8584, %r7606, %r7665;
	add.s64 	%rd8585, %rd8584, %rd8583;
	shr.u64 	%rd8586, %rd8585, 32;
	and.b64  	%rd8587, %rd8557, 4294967295;
	mul.wide.u32 	%rd8588, %r7607, %r7665;
	add.s64 	%rd8589, %rd8586, %rd8587;
	add.s64 	%rd8590, %rd8589, %rd8588;
	shr.u64 	%rd8591, %rd8590, 32;
	and.b64  	%rd8592, %rd8562, 4294967295;
	mul.wide.u32 	%rd8593, %r7608, %r7665;
	add.s64 	%rd8594, %rd8591, %rd8592;
	add.s64 	%rd8595, %rd8594, %rd8593;
	shr.u64 	%rd8596, %rd8595, 32;
	and.b64  	%rd8597, %rd8567, 4294967295;
	mul.wide.u32 	%rd8598, %r7609, %r7665;
	add.s64 	%rd8599, %rd8596, %rd8597;
	add.s64 	%rd8600, %rd8599, %rd8598;
	shr.u64 	%rd8601, %rd8600, 32;
	and.b64  	%rd8602, %rd8572, 4294967295;
	mul.wide.u32 	%rd8603, %r7610, %r7665;
	add.s64 	%rd8604, %rd8601, %rd8602;
	add.s64 	%rd8605, %rd8604, %rd8603;
	shr.u64 	%rd8606, %rd8605, 32;
	and.b64  	%rd8607, %rd8577, 4294967295;
	mul.wide.u32 	%rd8608, %r7611, %r7665;
	add.s64 	%rd8609, %rd8606, %rd8607;
	add.s64 	%rd8610, %rd8609, %rd8608;
	shr.u64 	%rd8611, %rd8610, 32;
	and.b64  	%rd8612, %rd8581, 4294967295;
	mul.wide.u32 	%rd8613, %r7612, %r7665;
	add.s64 	%rd8614, %rd8611, %rd8612;
	add.s64 	%rd8615, %rd8614, %rd8613;
	shr.u64 	%rd8616, %rd8615, 32;
	mul.wide.u32 	%rd8617, %r7613, %r7665;
	add.s64 	%rd8618, %rd8616, %rd8582;
	add.s64 	%rd8619, %rd8618, %rd8617;
	shr.u64 	%rd8620, %rd8619, 32;
	and.b64  	%rd8621, %rd8590, 4294967295;
	mul.wide.u32 	%rd8622, %r7606, %r7666;
	add.s64 	%rd8623, %rd8622, %rd8621;
	shr.u64 	%rd8624, %rd8623, 32;
	and.b64  	%rd8625, %rd8595, 4294967295;
	mul.wide.u32 	%rd8626, %r7607, %r7666;
	add.s64 	%rd8627, %rd8624, %rd8625;
	add.s64 	%rd8628, %rd8627, %rd8626;
	shr.u64 	%rd8629, %rd8628, 32;
	and.b64  	%rd8630, %rd8600, 4294967295;
	mul.wide.u32 	%rd8631, %r7608, %r7666;
	add.s64 	%rd8632, %rd8629, %rd8630;
	add.s64 	%rd8633, %rd8632, %rd8631;
	shr.u64 	%rd8634, %rd8633, 32;
	and.b64  	%rd8635, %rd8605, 4294967295;
	mul.wide.u32 	%rd8636, %r7609, %r7666;
	add.s64 	%rd8637, %rd8634, %rd8635;
	add.s64 	%rd8638, %rd8637, %rd8636;
	shr.u64 	%rd8639, %rd8638, 32;
	and.b64  	%rd8640, %rd8610, 4294967295;
	mul.wide.u32 	%rd8641, %r7610, %r7666;
	add.s64 	%rd8642, %rd8639, %rd8640;
	add.s64 	%rd8643, %rd8642, %rd8641;
	shr.u64 	%rd8644, %rd8643, 32;
	and.b64  	%rd8645, %rd8615, 4294967295;
	mul.wide.u32 	%rd8646, %r7611, %r7666;
	add.s64 	%rd8647, %rd8644, %rd8645;
	add.s64 	%rd8648, %rd8647, %rd8646;
	shr.u64 	%rd8649, %rd8648, 32;
	and.b64  	%rd8650, %rd8619, 4294967295;
	mul.wide.u32 	%rd8651, %r7612, %r7666;
	add.s64 	%rd8652, %rd8649, %rd8650;
	add.s64 	%rd8653, %rd8652, %rd8651;
	shr.u64 	%rd8654, %rd8653, 32;
	mul.wide.u32 	%rd8655, %r7613, %r7666;
	add.s64 	%rd8656, %rd8654, %rd8620;
	add.s64 	%rd8657, %rd8656, %rd8655;
	shr.u64 	%rd8658, %rd8657, 32;
	and.b64  	%rd8659, %rd8628, 4294967295;
	mul.wide.u32 	%rd8660, %r7606, %r7667;
	add.s64 	%rd8661, %rd8660, %rd8659;
	shr.u64 	%rd8662, %rd8661, 32;
	and.b64  	%rd8663, %rd8633, 4294967295;
	mul.wide.u32 	%rd8664, %r7607, %r7667;
	add.s64 	%rd8665, %rd8662, %rd8663;
	add.s64 	%rd8666, %rd8665, %rd8664;
	shr.u64 	%rd8667, %rd8666, 32;
	and.b64  	%rd8668, %rd8638, 4294967295;
	mul.wide.u32 	%rd8669, %r7608, %r7667;
	add.s64 	%rd8670, %rd8667, %rd8668;
	add.s64 	%rd8671, %rd8670, %rd8669;
	shr.u64 	%rd8672, %rd8671, 32;
	and.b64  	%rd8673, %rd8643, 4294967295;
	mul.wide.u32 	%rd8674, %r7609, %r7667;
	add.s64 	%rd8675, %rd8672, %rd8673;
	add.s64 	%rd8676, %rd8675, %rd8674;
	shr.u64 	%rd8677, %rd8676, 32;
	and.b64  	%rd8678, %rd8648, 4294967295;
	mul.wide.u32 	%rd8679, %r7610, %r7667;
	add.s64 	%rd8680, %rd8677, %rd8678;
	add.s64 	%rd8681, %rd8680, %rd8679;
	shr.u64 	%rd8682, %rd8681, 32;
	and.b64  	%rd8683, %rd8653, 4294967295;
	mul.wide.u32 	%rd8684, %r7611, %r7667;
	add.s64 	%rd8685, %rd8682, %rd8683;
	add.s64 	%rd8686, %rd8685, %rd8684;
	shr.u64 	%rd8687, %rd8686, 32;
	and.b64  	%rd8688, %rd8657, 4294967295;
	mul.wide.u32 	%rd8689, %r7612, %r7667;
	add.s64 	%rd8690, %rd8687, %rd8688;
	add.s64 	%rd8691, %rd8690, %rd8689;
	shr.u64 	%rd8692, %rd8691, 32;
	mul.wide.u32 	%rd8693, %r7613, %r7667;
	add.s64 	%rd8694, %rd8692, %rd8658;
	add.s64 	%rd8695, %rd8694, %rd8693;
	shr.u64 	%rd8696, %rd8695, 32;
	and.b64  	%rd8697, %rd8666, 4294967295;
	mul.wide.u32 	%rd8698, %r7606, %r7668;
	add.s64 	%rd8699, %rd8698, %rd8697;
	shr.u64 	%rd8700, %rd8699, 32;
	and.b64  	%rd8701, %rd8671, 4294967295;
	mul.wide.u32 	%rd8702, %r7607, %r7668;
	add.s64 	%rd8703, %rd8700, %rd8701;
	add.s64 	%rd8704, %rd8703, %rd8702;
	shr.u64 	%rd8705, %rd8704, 32;
	and.b64  	%rd8706, %rd8676, 4294967295;
	mul.wide.u32 	%rd8707, %r7608, %r7668;
	add.s64 	%rd8708, %rd8705, %rd8706;
	add.s64 	%rd8709, %rd8708, %rd8707;
	shr.u64 	%rd8710, %rd8709, 32;
	and.b64  	%rd8711, %rd8681, 4294967295;
	mul.wide.u32 	%rd8712, %r7609, %r7668;
	add.s64 	%rd8713, %rd8710, %rd8711;
	add.s64 	%rd8714, %rd8713, %rd8712;
	shr.u64 	%rd8715, %rd8714, 32;
	and.b64  	%rd8716, %rd8686, 4294967295;
	mul.wide.u32 	%rd8717, %r7610, %r7668;
	add.s64 	%rd8718, %rd8715, %rd8716;
	add.s64 	%rd8719, %rd8718, %rd8717;
	shr.u64 	%rd8720, %rd8719, 32;
	and.b64  	%rd8721, %rd8691, 4294967295;
	mul.wide.u32 	%rd8722, %r7611, %r7668;
	add.s64 	%rd8723, %rd8720, %rd8721;
	add.s64 	%rd8724, %rd8723, %rd8722;
	shr.u64 	%rd8725, %rd8724, 32;
	and.b64  	%rd8726, %rd8695, 4294967295;
	mul.wide.u32 	%rd8727, %r7612, %r7668;
	add.s64 	%rd8728, %rd8725, %rd8726;
	add.s64 	%rd8729, %rd8728, %rd8727;
	shr.u64 	%rd8730, %rd8729, 32;
	mul.wide.u32 	%rd8731, %r7613, %r7668;
	add.s64 	%rd8732, %rd8730, %rd8696;
	add.s64 	%rd8733, %rd8732, %rd8731;
	shr.u64 	%rd8734, %rd8733, 32;
	and.b64  	%rd8735, %rd8704, 4294967295;
	mul.wide.u32 	%rd8736, %r7606, %r7669;
	add.s64 	%rd8737, %rd8736, %rd8735;
	shr.u64 	%rd8738, %rd8737, 32;
	and.b64  	%rd8739, %rd8709, 4294967295;
	mul.wide.u32 	%rd8740, %r7607, %r7669;
	add.s64 	%rd8741, %rd8738, %rd8739;
	add.s64 	%rd8742, %rd8741, %rd8740;
	shr.u64 	%rd8743, %rd8742, 32;
	and.b64  	%rd8744, %rd8714, 4294967295;
	mul.wide.u32 	%rd8745, %r7608, %r7669;
	add.s64 	%rd8746, %rd8743, %rd8744;
	add.s64 	%rd8747, %rd8746, %rd8745;
	shr.u64 	%rd8748, %rd8747, 32;
	and.b64  	%rd8749, %rd8719, 4294967295;
	mul.wide.u32 	%rd8750, %r7609, %r7669;
	add.s64 	%rd8751, %rd8748, %rd8749;
	add.s64 	%rd8752, %rd8751, %rd8750;
	shr.u64 	%rd8753, %rd8752, 32;
	and.b64  	%rd8754, %rd8724, 4294967295;
	mul.wide.u32 	%rd8755, %r7610, %r7669;
	add.s64 	%rd8756, %rd8753, %rd8754;
	add.s64 	%rd8757, %rd8756, %rd8755;
	shr.u64 	%rd8758, %rd8757, 32;
	and.b64  	%rd8759, %rd8729, 4294967295;
	mul.wide.u32 	%rd8760, %r7611, %r7669;
	add.s64 	%rd8761, %rd8758, %rd8759;
	add.s64 	%rd8762, %rd8761, %rd8760;
	shr.u64 	%rd8763, %rd8762, 32;
	and.b64  	%rd8764, %rd8733, 4294967295;
	mul.wide.u32 	%rd8765, %r7612, %r7669;
	add.s64 	%rd8766, %rd8763, %rd8764;
	add.s64 	%rd8767, %rd8766, %rd8765;
	shr.u64 	%rd8768, %rd8767, 32;
	mul.wide.u32 	%rd8769, %r7613, %r7669;
	add.s64 	%rd8770, %rd8768, %rd8734;
	add.s64 	%rd8771, %rd8770, %rd8769;
	shr.u64 	%rd8772, %rd8771, 32;
	and.b64  	%rd8773, %rd8742, 4294967295;
	mul.lo.s64 	%rd8774, %rd8773, 977;
	cvt.u32.u64 	%r4384, %rd8774;
	shr.u64 	%rd8775, %rd8774, 32;
	and.b64  	%rd8776, %rd8747, 4294967295;
	mad.lo.s64 	%rd8777, %rd8776, 977, %rd8775;
	shr.u64 	%rd8778, %rd8777, 32;
	and.b64  	%rd8779, %rd8752, 4294967295;
	mad.lo.s64 	%rd8780, %rd8779, 977, %rd8778;
	shr.u64 	%rd8781, %rd8780, 32;
	and.b64  	%rd8782, %rd8757, 4294967295;
	mad.lo.s64 	%rd8783, %rd8782, 977, %rd8781;
	shr.u64 	%rd8784, %rd8783, 32;
	and.b64  	%rd8785, %rd8762, 4294967295;
	mad.lo.s64 	%rd8786, %rd8785, 977, %rd8784;
	shr.u64 	%rd8787, %rd8786, 32;
	and.b64  	%rd8788, %rd8767, 4294967295;
	mad.lo.s64 	%rd8789, %rd8788, 977, %rd8787;
	shr.u64 	%rd8790, %rd8789, 32;
	and.b64  	%rd8791, %rd8771, 4294967295;
	mad.lo.s64 	%rd8792, %rd8791, 977, %rd8790;
	shr.u64 	%rd8793, %rd8792, 32;
	add.s32 	%r7670, %r4383, %r4384;
	setp.lt.u32 	%p513, %r7670, %r4383;
	selp.u64 	%rd8794, 1, 0, %p513;
	and.b64  	%rd8795, %rd8509, 4294967295;
	and.b64  	%rd8796, %rd8777, 4294967295;
	add.s64 	%rd8797, %rd8795, %rd8794;
	add.s64 	%rd8798, %rd8797, %rd8796;
	shr.u64 	%rd8799, %rd8798, 32;
	and.b64  	%rd8800, %rd8547, 4294967295;
	and.b64  	%rd8801, %rd8780, 4294967295;
	add.s64 	%rd8802, %rd8799, %rd8800;
	add.s64 	%rd8803, %rd8802, %rd8801;
	shr.u64 	%rd8804, %rd8803, 32;
	and.b64  	%rd8805, %rd8585, 4294967295;
	and.b64  	%rd8806, %rd8783, 4294967295;
	add.s64 	%rd8807, %rd8804, %rd8805;
	add.s64 	%rd8808, %rd8807, %rd8806;
	shr.u64 	%rd8809, %rd8808, 32;
	and.b64  	%rd8810, %rd8623, 4294967295;
	and.b64  	%rd8811, %rd8786, 4294967295;
	add.s64 	%rd8812, %rd8809, %rd8810;
	add.s64 	%rd8813, %rd8812, %rd8811;
	shr.u64 	%rd8814, %rd8813, 32;
	and.b64  	%rd8815, %rd8661, 4294967295;
	and.b64  	%rd8816, %rd8789, 4294967295;
	add.s64 	%rd8817, %rd8814, %rd8815;
	add.s64 	%rd8818, %rd8817, %rd8816;
	shr.u64 	%rd8819, %rd8818, 32;
	and.b64  	%rd8820, %rd8699, 4294967295;
	and.b64  	%rd8821, %rd8792, 4294967295;
	add.s64 	%rd8822, %rd8819, %rd8820;
	add.s64 	%rd8823, %rd8822, %rd8821;
	shr.u64 	%rd8824, %rd8823, 32;
	and.b64  	%rd8825, %rd8798, 4294967295;
	add.s64 	%rd8826, %rd8825, %rd8773;
	cvt.u32.u64 	%r7671, %rd8826;
	shr.u64 	%rd8827, %rd8826, 32;
	and.b64  	%rd8828, %rd8803, 4294967295;
	add.s64 	%rd8829, %rd8827, %rd8828;
	add.s64 	%rd8830, %rd8829, %rd8776;
	cvt.u32.u64 	%r7672, %rd8830;
	shr.u64 	%rd8831, %rd8830, 32;
	and.b64  	%rd8832, %rd8808, 4294967295;
	add.s64 	%rd8833, %rd8831, %rd8832;
	add.s64 	%rd8834, %rd8833, %rd8779;
	cvt.u32.u64 	%r7673, %rd8834;
	shr.u64 	%rd8835, %rd8834, 32;
	and.b64  	%rd8836, %rd8813, 4294967295;
	add.s64 	%rd8837, %rd8835, %rd8836;
	add.s64 	%rd8838, %rd8837, %rd8782;
	cvt.u32.u64 	%r7674, %rd8838;
	shr.u64 	%rd8839, %rd8838, 32;
	and.b64  	%rd8840, %rd8818, 4294967295;
	add.s64 	%rd8841, %rd8839, %rd8840;
	add.s64 	%rd8842, %rd8841, %rd8785;
	cvt.u32.u64 	%r7675, %rd8842;
	shr.u64 	%rd8843, %rd8842, 32;
	and.b64  	%rd8844, %rd8823, 4294967295;
	add.s64 	%rd8845, %rd8843, %rd8844;
	add.s64 	%rd8846, %rd8845, %rd8788;
	cvt.u32.u64 	%r7676, %rd8846;
	shr.u64 	%rd8847, %rd8846, 32;
	cvt.u32.u64 	%r4385, %rd8847;
	cvt.u32.u64 	%r4386, %rd8824;
	cvt.u32.u64 	%r4387, %rd8737;
	add.s32 	%r4388, %r4386, %r4387;
	cvt.u32.u64 	%r4389, %rd8793;
	cvt.u32.u64 	%r4390, %rd8772;
	mov.b64 	%rd8848, 977;
	cvt.u32.u64 	%r4391, %rd8848;
	mad.lo.s32 	%r4392, %r4390, %r4391, %r4389;
	add.s32 	%r4393, %r4388, %r4392;
	add.s32 	%r4394, %r4385, %r4393;
	cvt.u32.u64 	%r4395, %rd8771;
	add.s32 	%r7677, %r4394, %r4395;
	ld.const.u32 	%r4396, [const_p+28];
	setp.lt.u32 	%p514, %r4396, %r7677;
	@%p514 bra 	$L__BB2_455;
	ld.const.u32 	%r4397, [const_p+28];
	setp.gt.u32 	%p515, %r4397, %r7677;
	@%p515 bra 	$L__BB2_456;
	ld.const.u32 	%r4398, [const_p+24];
	setp.lt.u32 	%p516, %r4398, %r7676;
	@%p516 bra 	$L__BB2_455;
	ld.const.u32 	%r4399, [const_p+24];
	setp.gt.u32 	%p517, %r4399, %r7676;
	@%p517 bra 	$L__BB2_456;
	ld.const.u32 	%r4400, [const_p+20];
	setp.lt.u32 	%p518, %r4400, %r7675;
	@%p518 bra 	$L__BB2_455;
	ld.const.u32 	%r4401, [const_p+20];
	setp.gt.u32 	%p519, %r4401, %r7675;
	@%p519 bra 	$L__BB2_456;
	ld.const.u32 	%r4402, [const_p+16];
	setp.lt.u32 	%p520, %r4402, %r7674;
	@%p520 bra 	$L__BB2_455;
	ld.const.u32 	%r4403, [const_p+16];
	setp.gt.u32 	%p521, %r4403, %r7674;
	@%p521 bra 	$L__BB2_456;
	ld.const.u32 	%r4404, [const_p+12];
	setp.lt.u32 	%p522, %r4404, %r7673;
	@%p522 bra 	$L__BB2_455;
	ld.const.u32 	%r4405, [const_p+12];
	setp.gt.u32 	%p523, %r4405, %r7673;
	@%p523 bra 	$L__BB2_456;
	ld.const.u32 	%r4406, [const_p+8];
	setp.lt.u32 	%p524, %r4406, %r7672;
	@%p524 bra 	$L__BB2_455;
	ld.const.u32 	%r4407, [const_p+8];
	setp.gt.u32 	%p525, %r4407, %r7672;
	@%p525 bra 	$L__BB2_456;
	ld.const.u32 	%r4408, [const_p+4];
	setp.lt.u32 	%p526, %r4408, %r7671;
	@%p526 bra 	$L__BB2_455;
	ld.const.u32 	%r4409, [const_p+4];
	setp.gt.u32 	%p527, %r4409, %r7671;
	ld.const.u32 	%r4410, [const_p];
	setp.lt.u32 	%p528, %r7670, %r4410;
	or.pred  	%p529, %p527, %p528;
	@%p529 bra 	$L__BB2_456;
$L__BB2_455:
	ld.const.u32 	%r4428, [const_p];
	ld.const.u32 	%r4435, [const_p+28];
	ld.const.u32 	%r4429, [const_p+4];
	ld.const.u32 	%r4432, [const_p+16];
	ld.const.u32 	%r4430, [const_p+8];
	ld.const.u32 	%r4433, [const_p+20];
	ld.const.u32 	%r4431, [const_p+12];
	ld.const.u32 	%r4434, [const_p+24];
	// begin inline asm
	sub.cc.u32 %r7670, %r7670, %r4428; 
	subc.cc.u32 %r7671, %r7671, %r4429; 
	subc.cc.u32 %r7672, %r7672, %r4430; 
	subc.cc.u32 %r7673, %r7673, %r4431; 
	subc.cc.u32 %r7674, %r7674, %r4432; 
	subc.cc.u32 %r7675, %r7675, %r4433; 
	subc.cc.u32 %r7676, %r7676, %r4434; 
	subc.u32    %r7677, %r7677, %r4435; 
	
	// end inline asm
$L__BB2_456:
	mul.wide.u32 	%rd8849, %r7622, %r7491;
	cvt.u32.u64 	%r4436, %rd8849;
	shr.u64 	%rd8850, %rd8849, 32;
	mul.wide.u32 	%rd8851, %r7623, %r7491;
	add.s64 	%rd8852, %rd8850, %rd8851;
	shr.u64 	%rd8853, %rd8852, 32;
	mul.wide.u32 	%rd8854, %r7624, %r7491;
	add.s64 	%rd8855, %rd8853, %rd8854;
	shr.u64 	%rd8856, %rd8855, 32;
	mul.wide.u32 	%rd8857, %r7625, %r7491;
	add.s64 	%rd8858, %rd8856, %rd8857;
	shr.u64 	%rd8859, %rd8858, 32;
	mul.wide.u32 	%rd8860, %r7626, %r7491;
	add.s64 	%rd8861, %rd8859, %rd8860;
	shr.u64 	%rd8862, %rd8861, 32;
	mul.wide.u32 	%rd8863, %r7627, %r7491;
	add.s64 	%rd8864, %rd8862, %rd8863;
	shr.u64 	%rd8865, %rd8864, 32;
	mul.wide.u32 	%rd8866, %r7628, %r7491;
	add.s64 	%rd8867, %rd8865, %rd8866;
	shr.u64 	%rd8868, %rd8867, 32;
	mul.wide.u32 	%rd8869, %r7629, %r7491;
	add.s64 	%rd8870, %rd8868, %rd8869;
	shr.u64 	%rd8871, %rd8870, 32;
	and.b64  	%rd8872, %rd8852, 4294967295;
	mul.wide.u32 	%rd8873, %r7622, %r7490;
	add.s64 	%rd8874, %rd8873, %rd8872;
	shr.u64 	%rd8875, %rd8874, 32;
	and.b64  	%rd8876, %rd8855, 4294967295;
	mul.wide.u32 	%rd8877, %r7623, %r7490;
	add.s64 	%rd8878, %rd8875, %rd8876;
	add.s64 	%rd8879, %rd8878, %rd8877;
	shr.u64 	%rd8880, %rd8879, 32;
	and.b64  	%rd8881, %rd8858, 4294967295;
	mul.wide.u32 	%rd8882, %r7624, %r7490;
	add.s64 	%rd8883, %rd8880, %rd8881;
	add.s64 	%rd8884, %rd8883, %rd8882;
	shr.u64 	%rd8885, %rd8884, 32;
	and.b64  	%rd8886, %rd8861, 4294967295;
	mul.wide.u32 	%rd8887, %r7625, %r7490;
	add.s64 	%rd8888, %rd8885, %rd8886;
	add.s64 	%rd8889, %rd8888, %rd8887;
	shr.u64 	%rd8890, %rd8889, 32;
	and.b64  	%rd8891, %rd8864, 4294967295;
	mul.wide.u32 	%rd8892, %r7626, %r7490;
	add.s64 	%rd8893, %rd8890, %rd8891;
	add.s64 	%rd8894, %rd8893, %rd8892;
	shr.u64 	%rd8895, %rd8894, 32;
	and.b64  	%rd8896, %rd8867, 4294967295;
	mul.wide.u32 	%rd8897, %r7627, %r7490;
	add.s64 	%rd8898, %rd8895, %rd8896;
	add.s64 	%rd8899, %rd8898, %rd8897;
	shr.u64 	%rd8900, %rd8899, 32;
	and.b64  	%rd8901, %rd8870, 4294967295;
	mul.wide.u32 	%rd8902, %r7628, %r7490;
	add.s64 	%rd8903, %rd8900, %rd8901;
	add.s64 	%rd8904, %rd8903, %rd8902;
	shr.u64 	%rd8905, %rd8904, 32;
	mul.wide.u32 	%rd8906, %r7629, %r7490;
	add.s64 	%rd8907, %rd8905, %rd8871;
	add.s64 	%rd8908, %rd8907, %rd8906;
	shr.u64 	%rd8909, %rd8908, 32;
	and.b64  	%rd8910, %rd8879, 4294967295;
	mul.wide.u32 	%rd8911, %r7622, %r7489;
	add.s64 	%rd8912, %rd8911, %rd8910;
	shr.u64 	%rd8913, %rd8912, 32;
	and.b64  	%rd8914, %rd8884, 4294967295;
	mul.wide.u32 	%rd8915, %r7623, %r7489;
	add.s64 	%rd8916, %rd8913, %rd8914;
	add.s64 	%rd8917, %rd8916, %rd8915;
	shr.u64 	%rd8918, %rd8917, 32;
	and.b64  	%rd8919, %rd8889, 4294967295;
	mul.wide.u32 	%rd8920, %r7624, %r7489;
	add.s64 	%rd8921, %rd8918, %rd8919;
	add.s64 	%rd8922, %rd8921, %rd8920;
	shr.u64 	%rd8923, %rd8922, 32;
	and.b64  	%rd8924, %rd8894, 4294967295;
	mul.wide.u32 	%rd8925, %r7625, %r7489;
	add.s64 	%rd8926, %rd8923, %rd8924;
	add.s64 	%rd8927, %rd8926, %rd8925;
	shr.u64 	%rd8928, %rd8927, 32;
	and.b64  	%rd8929, %rd8899, 4294967295;
	mul.wide.u32 	%rd8930, %r7626, %r7489;
	add.s64 	%rd8931, %rd8928, %rd8929;
	add.s64 	%rd8932, %rd8931, %rd8930;
	shr.u64 	%rd8933, %rd8932, 32;
	and.b64  	%rd8934, %rd8904, 4294967295;
	mul.wide.u32 	%rd8935, %r7627, %r7489;
	add.s64 	%rd8936, %rd8933, %rd8934;
	add.s64 	%rd8937, %rd8936, %rd8935;
	shr.u64 	%rd8938, %rd8937, 32;
	and.b64  	%rd8939, %rd8908, 4294967295;
	mul.wide.u32 	%rd8940, %r7628, %r7489;
	add.s64 	%rd8941, %rd8938, %rd8939;
	add.s64 	%rd8942, %rd8941, %rd8940;
	shr.u64 	%rd8943, %rd8942, 32;
	mul.wide.u32 	%rd8944, %r7629, %r7489;
	add.s64 	%rd8945, %rd8943, %rd8909;
	add.s64 	%rd8946, %rd8945, %rd8944;
	shr.u64 	%rd8947, %rd8946, 32;
	and.b64  	%rd8948, %rd8917, 4294967295;
	mul.wide.u32 	%rd8949, %r7622, %r7488;
	add.s64 	%rd8950, %rd8949, %rd8948;
	shr.u64 	%rd8951, %rd8950, 32;
	and.b64  	%rd8952, %rd8922, 4294967295;
	mul.wide.u32 	%rd8953, %r7623, %r7488;
	add.s64 	%rd8954, %rd8951, %rd8952;
	add.s64 	%rd8955, %rd8954, %rd8953;
	shr.u64 	%rd8956, %rd8955, 32;
	and.b64  	%rd8957, %rd8927, 4294967295;
	mul.wide.u32 	%rd8958, %r7624, %r7488;
	add.s64 	%rd8959, %rd8956, %rd8957;
	add.s64 	%rd8960, %rd8959, %rd8958;
	shr.u64 	%rd8961, %rd8960, 32;
	and.b64  	%rd8962, %rd8932, 4294967295;
	mul.wide.u32 	%rd8963, %r7625, %r7488;
	add.s64 	%rd8964, %rd8961, %rd8962;
	add.s64 	%rd8965, %rd8964, %rd8963;
	shr.u64 	%rd8966, %rd8965, 32;
	and.b64  	%rd8967, %rd8937, 4294967295;
	mul.wide.u32 	%rd8968, %r7626, %r7488;
	add.s64 	%rd8969, %rd8966, %rd8967;
	add.s64 	%rd8970, %rd8969, %rd8968;
	shr.u64 	%rd8971, %rd8970, 32;
	and.b64  	%rd8972, %rd8942, 4294967295;
	mul.wide.u32 	%rd8973, %r7627, %r7488;
	add.s64 	%rd8974, %rd8971, %rd8972;
	add.s64 	%rd8975, %rd8974, %rd8973;
	shr.u64 	%rd8976, %rd8975, 32;
	and.b64  	%rd8977, %rd8946, 4294967295;
	mul.wide.u32 	%rd8978, %r7628, %r7488;
	add.s64 	%rd8979, %rd8976, %rd8977;
	add.s64 	%rd8980, %rd8979, %rd8978;
	shr.u64 	%rd8981, %rd8980, 32;
	mul.wide.u32 	%rd8982, %r7629, %r7488;
	add.s64 	%rd8983, %rd8981, %rd8947;
	add.s64 	%rd8984, %rd8983, %rd8982;
	shr.u64 	%rd8985, %rd8984, 32;
	and.b64  	%rd8986, %rd8955, 4294967295;
	mul.wide.u32 	%rd8987, %r7622, %r7487;
	add.s64 	%rd8988, %rd8987, %rd8986;
	shr.u64 	%rd8989, %rd8988, 32;
	and.b64  	%rd8990, %rd8960, 4294967295;
	mul.wide.u32 	%rd8991, %r7623, %r7487;
	add.s64 	%rd8992, %rd8989, %rd8990;
	add.s64 	%rd8993, %rd8992, %rd8991;
	shr.u64 	%rd8994, %rd8993, 32;
	and.b64  	%rd8995, %rd8965, 4294967295;
	mul.wide.u32 	%rd8996, %r7624, %r7487;
	add.s64 	%rd8997, %rd8994, %rd8995;
	add.s64 	%rd8998, %rd8997, %rd8996;
	shr.u64 	%rd8999, %rd8998, 32;
	and.b64  	%rd9000, %rd8970, 4294967295;
	mul.wide.u32 	%rd9001, %r7625, %r7487;
	add.s64 	%rd9002, %rd8999, %rd9000;
	add.s64 	%rd9003, %rd9002, %rd9001;
	shr.u64 	%rd9004, %rd9003, 32;
	and.b64  	%rd9005, %rd8975, 4294967295;
	mul.wide.u32 	%rd9006, %r7626, %r7487;
	add.s64 	%rd9007, %rd9004, %rd9005;
	add.s64 	%rd9008, %rd9007, %rd9006;
	shr.u64 	%rd9009, %rd9008, 32;
	and.b64  	%rd9010, %rd8980, 4294967295;
	mul.wide.u32 	%rd9011, %r7627, %r7487;
	add.s64 	%rd9012, %rd9009, %rd9010;
	add.s64 	%rd9013, %rd9012, %rd9011;
	shr.u64 	%rd9014, %rd9013, 32;
	and.b64  	%rd9015, %rd8984, 4294967295;
	mul.wide.u32 	%rd9016, %r7628, %r7487;
	add.s64 	%rd9017, %rd9014, %rd9015;
	add.s64 	%rd9018, %rd9017, %rd9016;
	shr.u64 	%rd9019, %rd9018, 32;
	mul.wide.u32 	%rd9020, %r7629, %r7487;
	add.s64 	%rd9021, %rd9019, %rd8985;
	add.s64 	%rd9022, %rd9021, %rd9020;
	shr.u64 	%rd9023, %rd9022, 32;
	and.b64  	%rd9024, %rd8993, 4294967295;
	mul.wide.u32 	%rd9025, %r7622, %r7486;
	add.s64 	%rd9026, %rd9025, %rd9024;
	shr.u64 	%rd9027, %rd9026, 32;
	and.b64  	%rd9028, %rd8998, 4294967295;
	mul.wide.u32 	%rd9029, %r7623, %r7486;
	add.s64 	%rd9030, %rd9027, %rd9028;
	add.s64 	%rd9031, %rd9030, %rd9029;
	shr.u64 	%rd9032, %rd9031, 32;
	and.b64  	%rd9033, %rd9003, 4294967295;
	mul.wide.u32 	%rd9034, %r7624, %r7486;
	add.s64 	%rd9035, %rd9032, %rd9033;
	add.s64 	%rd9036, %rd9035, %rd9034;
	shr.u64 	%rd9037, %rd9036, 32;
	and.b64  	%rd9038, %rd9008, 4294967295;
	mul.wide.u32 	%rd9039, %r7625, %r7486;
	add.s64 	%rd9040, %rd9037, %rd9038;
	add.s64 	%rd9041, %rd9040, %rd9039;
	shr.u64 	%rd9042, %rd9041, 32;
	and.b64  	%rd9043, %rd9013, 4294967295;
	mul.wide.u32 	%rd9044, %r7626, %r7486;
	add.s64 	%rd9045, %rd9042, %rd9043;
	add.s64 	%rd9046, %rd9045, %rd9044;
	shr.u64 	%rd9047, %rd9046, 32;
	and.b64  	%rd9048, %rd9018, 4294967295;
	mul.wide.u32 	%rd9049, %r7627, %r7486;
	add.s64 	%rd9050, %rd9047, %rd9048;
	add.s64 	%rd9051, %rd9050, %rd9049;
	shr.u64 	%rd9052, %rd9051, 32;
	and.b64  	%rd9053, %rd9022, 4294967295;
	mul.wide.u32 	%rd9054, %r7628, %r7486;
	add.s64 	%rd9055, %rd9052, %rd9053;
	add.s64 	%rd9056, %rd9055, %rd9054;
	shr.u64 	%rd9057, %rd9056, 32;
	mul.wide.u32 	%rd9058, %r7629, %r7486;
	add.s64 	%rd9059, %rd9057, %rd9023;
	add.s64 	%rd9060, %rd9059, %rd9058;
	shr.u64 	%rd9061, %rd9060, 32;
	and.b64  	%rd9062, %rd9031, 4294967295;
	mul.wide.u32 	%rd9063, %r7622, %r7485;
	add.s64 	%rd9064, %rd9063, %rd9062;
	shr.u64 	%rd9065, %rd9064, 32;
	and.b64  	%rd9066, %rd9036, 4294967295;
	mul.wide.u32 	%rd9067, %r7623, %r7485;
	add.s64 	%rd9068, %rd9065, %rd9066;
	add.s64 	%rd9069, %rd9068, %rd9067;
	shr.u64 	%rd9070, %rd9069, 32;
	and.b64  	%rd9071, %rd9041, 4294967295;
	mul.wide.u32 	%rd9072, %r7624, %r7485;
	add.s64 	%rd9073, %rd9070, %rd9071;
	add.s64 	%rd9074, %rd9073, %rd9072;
	shr.u64 	%rd9075, %rd9074, 32;
	and.b64  	%rd9076, %rd9046, 4294967295;
	mul.wide.u32 	%rd9077, %r7625, %r7485;
	add.s64 	%rd9078, %rd9075, %rd9076;
	add.s64 	%rd9079, %rd9078, %rd9077;
	shr.u64 	%rd9080, %rd9079, 32;
	and.b64  	%rd9081, %rd9051, 4294967295;
	mul.wide.u32 	%rd9082, %r7626, %r7485;
	add.s64 	%rd9083, %rd9080, %rd9081;
	add.s64 	%rd9084, %rd9083, %rd9082;
	shr.u64 	%rd9085, %rd9084, 32;
	and.b64  	%rd9086, %rd9056, 4294967295;
	mul.wide.u32 	%rd9087, %r7627, %r7485;
	add.s64 	%rd9088, %rd9085, %rd9086;
	add.s64 	%rd9089, %rd9088, %rd9087;
	shr.u64 	%rd9090, %rd9089, 32;
	and.b64  	%rd9091, %rd9060, 4294967295;
	mul.wide.u32 	%rd9092, %r7628, %r7485;
	add.s64 	%rd9093, %rd9090, %rd9091;
	add.s64 	%rd9094, %rd9093, %rd9092;
	shr.u64 	%rd9095, %rd9094, 32;
	mul.wide.u32 	%rd9096, %r7629, %r7485;
	add.s64 	%rd9097, %rd9095, %rd9061;
	add.s64 	%rd9098, %rd9097, %rd9096;
	shr.u64 	%rd9099, %rd9098, 32;
	and.b64  	%rd9100, %rd9069, 4294967295;
	mul.wide.u32 	%rd9101, %r7622, %r7484;
	add.s64 	%rd9102, %rd9101, %rd9100;
	shr.u64 	%rd9103, %rd9102, 32;
	and.b64  	%rd9104, %rd9074, 4294967295;
	mul.wide.u32 	%rd9105, %r7623, %r7484;
	add.s64 	%rd9106, %rd9103, %rd9104;
	add.s64 	%rd9107, %rd9106, %rd9105;
	shr.u64 	%rd9108, %rd9107, 32;
	and.b64  	%rd9109, %rd9079, 4294967295;
	mul.wide.u32 	%rd9110, %r7624, %r7484;
	add.s64 	%rd9111, %rd9108, %rd9109;
	add.s64 	%rd9112, %rd9111, %rd9110;
	shr.u64 	%rd9113, %rd9112, 32;
	and.b64  	%rd9114, %rd9084, 4294967295;
	mul.wide.u32 	%rd9115, %r7625, %r7484;
	add.s64 	%rd9116, %rd9113, %rd9114;
	add.s64 	%rd9117, %rd9116, %rd9115;
	shr.u64 	%rd9118, %rd9117, 32;
	and.b64  	%rd9119, %rd9089, 4294967295;
	mul.wide.u32 	%rd9120, %r7626, %r7484;
	add.s64 	%rd9121, %rd9118, %rd9119;
	add.s64 	%rd9122, %rd9121, %rd9120;
	shr.u64 	%rd9123, %rd9122, 32;
	and.b64  	%rd9124, %rd9094, 4294967295;
	mul.wide.u32 	%rd9125, %r7627, %r7484;
	add.s64 	%rd9126, %rd9123, %rd9124;
	add.s64 	%rd9127, %rd9126, %rd9125;
	shr.u64 	%rd9128, %rd9127, 32;
	and.b64  	%rd9129, %rd9098, 4294967295;
	mul.wide.u32 	%rd9130, %r7628, %r7484;
	add.s64 	%rd9131, %rd9128, %rd9129;
	add.s64 	%rd9132, %rd9131, %rd9130;
	shr.u64 	%rd9133, %rd9132, 32;
	mul.wide.u32 	%rd9134, %r7629, %r7484;
	add.s64 	%rd9135, %rd9133, %rd9099;
	add.s64 	%rd9136, %rd9135, %rd9134;
	shr.u64 	%rd9137, %rd9136, 32;
	and.b64  	%rd9138, %rd9107, 4294967295;
	mul.lo.s64 	%rd9139, %rd9138, 977;
	cvt.u32.u64 	%r4437, %rd9139;
	shr.u64 	%rd9140, %rd9139, 32;
	and.b64  	%rd9141, %rd9112, 4294967295;
	mad.lo.s64 	%rd9142, %rd9141, 977, %rd9140;
	shr.u64 	%rd9143, %rd9142, 32;
	and.b64  	%rd9144, %rd9117, 4294967295;
	mad.lo.s64 	%rd9145, %rd9144, 977, %rd9143;
	shr.u64 	%rd9146, %rd9145, 32;
	and.b64  	%rd9147, %rd9122, 4294967295;
	mad.lo.s64 	%rd9148, %rd9147, 977, %rd9146;
	shr.u64 	%rd9149, %rd9148, 32;
	and.b64  	%rd9150, %rd9127, 4294967295;
	mad.lo.s64 	%rd9151, %rd9150, 977, %rd9149;
	shr.u64 	%rd9152, %rd9151, 32;
	and.b64  	%rd9153, %rd9132, 4294967295;
	mad.lo.s64 	%rd9154, %rd9153, 977, %rd9152;
	shr.u64 	%rd9155, %rd9154, 32;
	and.b64  	%rd9156, %rd9136, 4294967295;
	mad.lo.s64 	%rd9157, %rd9156, 977, %rd9155;
	shr.u64 	%rd9158, %rd9157, 32;
	add.s32 	%r7678, %r4436, %r4437;
	setp.lt.u32 	%p530, %r7678, %r4436;
	selp.u64 	%rd9159, 1, 0, %p530;
	and.b64  	%rd9160, %rd8874, 4294967295;
	and.b64  	%rd9161, %rd9142, 4294967295;
	add.s64 	%rd9162, %rd9160, %rd9159;
	add.s64 	%rd9163, %rd9162, %rd9161;
	shr.u64 	%rd9164, %rd9163, 32;
	and.b64  	%rd9165, %rd8912, 4294967295;
	and.b64  	%rd9166, %rd9145, 4294967295;
	add.s64 	%rd9167, %rd9164, %rd9165;
	add.s64 	%rd9168, %rd9167, %rd9166;
	shr.u64 	%rd9169, %rd9168, 32;
	and.b64  	%rd9170, %rd8950, 4294967295;
	and.b64  	%rd9171, %rd9148, 4294967295;
	add.s64 	%rd9172, %rd9169, %rd9170;
	add.s64 	%rd9173, %rd9172, %rd9171;
	shr.u64 	%rd9174, %rd9173, 32;
	and.b64  	%rd9175, %rd8988, 4294967295;
	and.b64  	%rd9176, %rd9151, 4294967295;
	add.s64 	%rd9177, %rd9174, %rd9175;
	add.s64 	%rd9178, %rd9177, %rd9176;
	shr.u64 	%rd9179, %rd9178, 32;
	and.b64  	%rd9180, %rd9026, 4294967295;
	and.b64  	%rd9181, %rd9154, 4294967295;
	add.s64 	%rd9182, %rd9179, %rd9180;
	add.s64 	%rd9183, %rd9182, %rd9181;
	shr.u64 	%rd9184, %rd9183, 32;
	and.b64  	%rd9185, %rd9064, 4294967295;
	and.b64  	%rd9186, %rd9157, 4294967295;
	add.s64 	%rd9187, %rd9184, %rd9185;
	add.s64 	%rd9188, %rd9187, %rd9186;
	shr.u64 	%rd9189, %rd9188, 32;
	and.b64  	%rd9190, %rd9163, 4294967295;
	add.s64 	%rd9191, %rd9190, %rd9138;
	cvt.u32.u64 	%r7679, %rd9191;
	shr.u64 	%rd9192, %rd9191, 32;
	and.b64  	%rd9193, %rd9168, 4294967295;
	add.s64 	%rd9194, %rd9192, %rd9193;
	add.s64 	%rd9195, %rd9194, %rd9141;
	cvt.u32.u64 	%r7680, %rd9195;
	shr.u64 	%rd9196, %rd9195, 32;
	and.b64  	%rd9197, %rd9173, 4294967295;
	add.s64 	%rd9198, %rd9196, %rd9197;
	add.s64 	%rd9199, %rd9198, %rd9144;
	cvt.u32.u64 	%r7681, %rd9199;
	shr.u64 	%rd9200, %rd9199, 32;
	and.b64  	%rd9201, %rd9178, 4294967295;
	add.s64 	%rd9202, %rd9200, %rd9201;
	add.s64 	%rd9203, %rd9202, %rd9147;
	cvt.u32.u64 	%r7682, %rd9203;
	shr.u64 	%rd9204, %rd9203, 32;
	and.b64  	%rd9205, %rd9183, 4294967295;
	add.s64 	%rd9206, %rd9204, %rd9205;
	add.s64 	%rd9207, %rd9206, %rd9150;
	cvt.u32.u64 	%r7683, %rd9207;
	shr.u64 	%rd9208, %rd9207, 32;
	and.b64  	%rd9209, %rd9188, 4294967295;
	add.s64 	%rd9210, %rd9208, %rd9209;
	add.s64 	%rd9211, %rd9210, %rd9153;
	cvt.u32.u64 	%r7684, %rd9211;
	shr.u64 	%rd9212, %rd9211, 32;
	cvt.u32.u64 	%r4438, %rd9212;
	cvt.u32.u64 	%r4439, %rd9189;
	cvt.u32.u64 	%r4440, %rd9102;
	add.s32 	%r4441, %r4439, %r4440;
	cvt.u32.u64 	%r4442, %rd9158;
	cvt.u32.u64 	%r4443, %rd9137;
	mov.b64 	%rd9213, 977;
	cvt.u32.u64 	%r4444, %rd9213;
	mad.lo.s32 	%r4445, %r4443, %r4444, %r4442;
	add.s32 	%r4446, %r4441, %r4445;
	add.s32 	%r4447, %r4438, %r4446;
	cvt.u32.u64 	%r4448, %rd9136;
	add.s32 	%r7685, %r4447, %r4448;
	ld.const.u32 	%r4449, [const_p+28];
	setp.lt.u32 	%p531, %r4449, %r7685;
	@%p531 bra 	$L__BB2_470;
	ld.const.u32 	%r4450, [const_p+28];
	setp.gt.u32 	%p532, %r4450, %r7685;
	@%p532 bra 	$L__BB2_471;
	ld.const.u32 	%r4451, [const_p+24];
	setp.lt.u32 	%p533, %r4451, %r7684;
	@%p533 bra 	$L__BB2_470;
	ld.const.u32 	%r4452, [const_p+24];
	setp.gt.u32 	%p534, %r4452, %r7684;
	@%p534 bra 	$L__BB2_471;
	ld.const.u32 	%r4453, [const_p+20];
	setp.lt.u32 	%p535, %r4453, %r7683;
	@%p535 bra 	$L__BB2_470;
	ld.const.u32 	%r4454, [const_p+20];
	setp.gt.u32 	%p536, %r4454, %r7683;
	@%p536 bra 	$L__BB2_471;
	ld.const.u32 	%r4455, [const_p+16];
	setp.lt.u32 	%p537, %r4455, %r7682;
	@%p537 bra 	$L__BB2_470;
	ld.const.u32 	%r4456, [const_p+16];
	setp.gt.u32 	%p538, %r4456, %r7682;
	@%p538 bra 	$L__BB2_471;
	ld.const.u32 	%r4457, [const_p+12];
	setp.lt.u32 	%p539, %r4457, %r7681;
	@%p539 bra 	$L__BB2_470;
	ld.const.u32 	%r4458, [const_p+12];
	setp.gt.u32 	%p540, %r4458, %r7681;
	@%p540 bra 	$L__BB2_471;
	ld.const.u32 	%r4459, [const_p+8];
	setp.lt.u32 	%p541, %r4459, %r7680;
	@%p541 bra 	$L__BB2_470;
	ld.const.u32 	%r4460, [const_p+8];
	setp.gt.u32 	%p542, %r4460, %r7680;
	@%p542 bra 	$L__BB2_471;
	ld.const.u32 	%r4461, [const_p+4];
	setp.lt.u32 	%p543, %r4461, %r7679;
	@%p543 bra 	$L__BB2_470;
	ld.const.u32 	%r4462, [const_p+4];
	setp.gt.u32 	%p544, %r4462, %r7679;
	ld.const.u32 	%r4463, [const_p];
	setp.lt.u32 	%p545, %r7678, %r4463;
	or.pred  	%p546, %p544, %p545;
	@%p546 bra 	$L__BB2_471;
$L__BB2_470:
	ld.const.u32 	%r4481, [const_p];
	ld.const.u32 	%r4488, [const_p+28];
	ld.const.u32 	%r4482, [const_p+4];
	ld.const.u32 	%r4485, [const_p+16];
	ld.const.u32 	%r4483, [const_p+8];
	ld.const.u32 	%r4486, [const_p+20];
	ld.const.u32 	%r4484, [const_p+12];
	ld.const.u32 	%r4487, [const_p+24];
	// begin inline asm
	sub.cc.u32 %r7678, %r7678, %r4481; 
	subc.cc.u32 %r7679, %r7679, %r4482; 
	subc.cc.u32 %r7680, %r7680, %r4483; 
	subc.cc.u32 %r7681, %r7681, %r4484; 
	subc.cc.u32 %r7682, %r7682, %r4485; 
	subc.cc.u32 %r7683, %r7683, %r4486; 
	subc.cc.u32 %r7684, %r7684, %r4487; 
	subc.u32    %r7685, %r7685, %r4488; 
	
	// end inline asm
$L__BB2_471:
	// begin inline asm
	add.cc.u32 %r4489, %r7678, %r7678; 
	addc.cc.u32 %r4490, %r7679, %r7679; 
	addc.cc.u32 %r4491, %r7680, %r7680; 
	addc.cc.u32 %r4492, %r7681, %r7681; 
	addc.cc.u32 %r4493, %r7682, %r7682; 
	addc.cc.u32 %r4494, %r7683, %r7683; 
	addc.cc.u32 %r4495, %r7684, %r7684; 
	addc.u32    %r4496, %r7685, %r7685; 
	
	// end inline asm
	setp.gt.u32 	%p547, %r7677, %r4496;
	@%p547 bra 	$L__BB2_472;
	bra.uni 	$L__BB2_485;
$L__BB2_472:
	// begin inline asm
	sub.cc.u32 %r7737, %r7670, %r4489; 
	subc.cc.u32 %r7736, %r7671, %r4490; 
	subc.cc.u32 %r7735, %r7672, %r4491; 
	subc.cc.u32 %r7734, %r7673, %r4492; 
	subc.cc.u32 %r7733, %r7674, %r4493; 
	subc.cc.u32 %r7732, %r7675, %r4494; 
	subc.cc.u32 %r7731, %r7676, %r4495; 
	subc.u32    %r7730, %r7677, %r4496; 
	
	// end inline asm
	bra.uni 	$L__BB2_487;
$L__BB2_473:
	setp.gt.u32 	%p549, %r7676, %r4495;
	@%p549 bra 	$L__BB2_472;
	setp.lt.u32 	%p550, %r7676, %r4495;
	@%p550 bra 	$L__BB2_486;
	setp.gt.u32 	%p551, %r7675, %r4494;
	@%p551 bra 	$L__BB2_472;
	setp.lt.u32 	%p552, %r7675, %r4494;
	@%p552 bra 	$L__BB2_486;
	setp.gt.u32 	%p553, %r7674, %r4493;
	@%p553 bra 	$L__BB2_472;
	setp.lt.u32 	%p554, %r7674, %r4493;
	@%p554 bra 	$L__BB2_486;
	setp.gt.u32 	%p555, %r7673, %r4492;
	@%p555 bra 	$L__BB2_472;
	setp.lt.u32 	%p556, %r7673, %r4492;
	@%p556 bra 	$L__BB2_486;
	setp.gt.u32 	%p557, %r7672, %r4491;
	@%p557 bra 	$L__BB2_472;
	setp.lt.u32 	%p558, %r7672, %r4491;
	@%p558 bra 	$L__BB2_486;
	setp.gt.u32 	%p559, %r7671, %r4490;
	@%p559 bra 	$L__BB2_472;
	setp.lt.u32 	%p560, %r7671, %r4490;
	setp.lt.u32 	%p561, %r7670, %r4489;
	or.pred  	%p562, %p560, %p561;
	@%p562 bra 	$L__BB2_486;
	bra.uni 	$L__BB2_472;
$L__BB2_485:
	setp.ge.u32 	%p548, %r7677, %r4496;
	@%p548 bra 	$L__BB2_473;
$L__BB2_486:
	ld.const.u32 	%r4529, [const_p];
	ld.const.u32 	%r4536, [const_p+28];
	ld.const.u32 	%r4530, [const_p+4];
	ld.const.u32 	%r4533, [const_p+16];
	ld.const.u32 	%r4531, [const_p+8];
	ld.const.u32 	%r4534, [const_p+20];
	ld.const.u32 	%r4532, [const_p+12];
	ld.const.u32 	%r4535, [const_p+24];
	// begin inline asm
	add.cc.u32 %r4513, %r7670, %r4529; 
	addc.cc.u32 %r4514, %r7671, %r4530; 
	addc.cc.u32 %r4515, %r7672, %r4531; 
	addc.cc.u32 %r4516, %r7673, %r4532; 
	addc.cc.u32 %r4517, %r7674, %r4533; 
	addc.cc.u32 %r4518, %r7675, %r4534; 
	addc.cc.u32 %r4519, %r7676, %r4535; 
	addc.u32    %r4520, %r7677, %r4536; 
	
	// end inline asm
	// begin inline asm
	sub.cc.u32 %r7737, %r4513, %r4489; 
	subc.cc.u32 %r7736, %r4514, %r4490; 
	subc.cc.u32 %r7735, %r4515, %r4491; 
	subc.cc.u32 %r7734, %r4516, %r4492; 
	subc.cc.u32 %r7733, %r4517, %r4493; 
	subc.cc.u32 %r7732, %r4518, %r4494; 
	subc.cc.u32 %r7731, %r4519, %r4495; 
	subc.u32    %r7730, %r4520, %r4496; 
	
	// end inline asm
$L__BB2_487:
	mul.wide.u32 	%rd9214, %r7443, 100;
	mov.u64 	%rd9215, const_G_table;
	add.s64 	%rd9216, %rd9215, %rd9214;
	ld.global.u32 	%r4601, [%rd9216+64];
	ld.global.u32 	%r4602, [%rd9216+68];
	ld.global.u32 	%r4603, [%rd9216+72];
	ld.global.u32 	%r4604, [%rd9216+76];
	ld.global.u32 	%r4605, [%rd9216+80];
	ld.global.u32 	%r4606, [%rd9216+84];
	ld.global.u32 	%r4607, [%rd9216+88];
	ld.global.u32 	%r4608, [%rd9216+92];
	// begin inline asm
	add.cc.u32 %r4585, %r7729, %r4601; 
	addc.cc.u32 %r4586, %r7728, %r4602; 
	addc.cc.u32 %r4587, %r7727, %r4603; 
	addc.cc.u32 %r4588, %r7726, %r4604; 
	addc.cc.u32 %r4589, %r7725, %r4605; 
	addc.cc.u32 %r4590, %r7724, %r4606; 
	addc.cc.u32 %r4591, %r7723, %r4607; 
	addc.u32    %r4592, %r7722, %r4608; 
	
	// end inline asm
	mul.wide.u32 	%rd9217, %r4585, %r4585;
	cvt.u32.u64 	%r4609, %rd9217;
	shr.u64 	%rd9218, %rd9217, 32;
	mul.wide.u32 	%rd9219, %r4586, %r4585;
	add.s64 	%rd9220, %rd9218, %rd9219;
	shr.u64 	%rd9221, %rd9220, 32;
	mul.wide.u32 	%rd9222, %r4587, %r4585;
	add.s64 	%rd9223, %rd9221, %rd9222;
	shr.u64 	%rd9224, %rd9223, 32;
	mul.wide.u32 	%rd9225, %r4588, %r4585;
	add.s64 	%rd9226, %rd9224, %rd9225;
	shr.u64 	%rd9227, %rd9226, 32;
	mul.wide.u32 	%rd9228, %r4589, %r4585;
	add.s64 	%rd9229, %rd9227, %rd9228;
	shr.u64 	%rd9230, %rd9229, 32;
	mul.wide.u32 	%rd9231, %r4590, %r4585;
	add.s64 	%rd9232, %rd9230, %rd9231;
	shr.u64 	%rd9233, %rd9232, 32;
	mul.wide.u32 	%rd9234, %r4591, %r4585;
	add.s64 	%rd9235, %rd9233, %rd9234;
	shr.u64 	%rd9236, %rd9235, 32;
	mul.wide.u32 	%rd9237, %r4592, %r4585;
	add.s64 	%rd9238, %rd9236, %rd9237;
	shr.u64 	%rd9239, %rd9238, 32;
	and.b64  	%rd9240, %rd9220, 4294967295;
	add.s64 	%rd9241, %rd9219, %rd9240;
	shr.u64 	%rd9242, %rd9241, 32;
	and.b64  	%rd9243, %rd9223, 4294967295;
	mul.wide.u32 	%rd9244, %r4586, %r4586;
	add.s64 	%rd9245, %rd9242, %rd9243;
	add.s64 	%rd9246, %rd9245, %rd9244;
	shr.u64 	%rd9247, %rd9246, 32;
	and.b64  	%rd9248, %rd9226, 4294967295;
	mul.wide.u32 	%rd9249, %r4587, %r4586;
	add.s64 	%rd9250, %rd9247, %rd9248;
	add.s64 	%rd9251, %rd9250, %rd9249;
	shr.u64 	%rd9252, %rd9251, 32;
	and.b64  	%rd9253, %rd9229, 4294967295;
	mul.wide.u32 	%rd9254, %r4588, %r4586;
	add.s64 	%rd9255, %rd9252, %rd9253;
	add.s64 	%rd9256, %rd9255, %rd9254;
	shr.u64 	%rd9257, %rd9256, 32;
	and.b64  	%rd9258, %rd9232, 4294967295;
	mul.wide.u32 	%rd9259, %r4589, %r4586;
	add.s64 	%rd9260, %rd9257, %rd9258;
	add.s64 	%rd9261, %rd9260, %rd9259;
	shr.u64 	%rd9262, %rd9261, 32;
	and.b64  	%rd9263, %rd9235, 4294967295;
	mul.wide.u32 	%rd9264, %r4590, %r4586;
	add.s64 	%rd9265, %rd9262, %rd9263;
	add.s64 	%rd9266, %rd9265, %rd9264;
	shr.u64 	%rd9267, %rd9266, 32;
	and.b64  	%rd9268, %rd9238, 4294967295;
	mul.wide.u32 	%rd9269, %r4591, %r4586;
	add.s64 	%rd9270, %rd9267, %rd9268;
	add.s64 	%rd9271, %rd9270, %rd9269;
	shr.u64 	%rd9272, %rd9271, 32;
	mul.wide.u32 	%rd9273, %r4592, %r4586;
	add.s64 	%rd9274, %rd9272, %rd9239;
	add.s64 	%rd9275, %rd9274, %rd9273;
	shr.u64 	%rd9276, %rd9275, 32;
	and.b64  	%rd9277, %rd9246, 4294967295;
	add.s64 	%rd9278, %rd9222, %rd9277;
	shr.u64 	%rd9279, %rd9278, 32;
	and.b64  	%rd9280, %rd9251, 4294967295;
	add.s64 	%rd9281, %rd9279, %rd9280;
	add.s64 	%rd9282, %rd9281, %rd9249;
	shr.u64 	%rd9283, %rd9282, 32;
	and.b64  	%rd9284, %rd9256, 4294967295;
	mul.wide.u32 	%rd9285, %r4587, %r4587;
	add.s64 	%rd9286, %rd9283, %rd9284;
	add.s64 	%rd9287, %rd9286, %rd9285;
	shr.u64 	%rd9288, %rd9287, 32;
	and.b64  	%rd9289, %rd9261, 4294967295;
	mul.wide.u32 	%rd9290, %r4588, %r4587;
	add.s64 	%rd9291, %rd9288, %rd9289;
	add.s64 	%rd9292, %rd9291, %rd9290;
	shr.u64 	%rd9293, %rd9292, 32;
	and.b64  	%rd9294, %rd9266, 4294967295;
	mul.wide.u32 	%rd9295, %r4589, %r4587;
	add.s64 	%rd9296, %rd9293, %rd9294;
	add.s64 	%rd9297, %rd9296, %rd9295;
	shr.u64 	%rd9298, %rd9297, 32;
	and.b64  	%rd9299, %rd9271, 4294967295;
	mul.wide.u32 	%rd9300, %r4590, %r4587;
	add.s64 	%rd9301, %rd9298, %rd9299;
	add.s64 	%rd9302, %rd9301, %rd9300;
	shr.u64 	%rd9303, %rd9302, 32;
	and.b64  	%rd9304, %rd9275, 4294967295;
	mul.wide.u32 	%rd9305, %r4591, %r4587;
	add.s64 	%rd9306, %rd9303, %rd9304;
	add.s64 	%rd9307, %rd9306, %rd9305;
	shr.u64 	%rd9308, %rd9307, 32;
	mul.wide.u32 	%rd9309, %r4592, %r4587;
	add.s64 	%rd9310, %rd9308, %rd9276;
	add.s64 	%rd9311, %rd9310, %rd9309;
	shr.u64 	%rd9312, %rd9311, 32;
	and.b64  	%rd9313, %rd9282, 4294967295;
	add.s64 	%rd9314, %rd9225, %rd9313;
	shr.u64 	%rd9315, %rd9314, 32;
	and.b64  	%rd9316, %rd9287, 4294967295;
	add.s64 	%rd9317, %rd9315, %rd9316;
	add.s64 	%rd9318, %rd9317, %rd9254;
	shr.u64 	%rd9319, %rd9318, 32;
	and.b64  	%rd9320, %rd9292, 4294967295;
	add.s64 	%rd9321, %rd9319, %rd9320;
	add.s64 	%rd9322, %rd9321, %rd9290;
	shr.u64 	%rd9323, %rd9322, 32;
	and.b64  	%rd9324, %rd9297, 4294967295;
	mul.wide.u32 	%rd9325, %r4588, %r4588;
	add.s64 	%rd9326, %rd9323, %rd9324;
	add.s64 	%rd9327, %rd9326, %rd9325;
	shr.u64 	%rd9328, %rd9327, 32;
	and.b64  	%rd9329, %rd9302, 4294967295;
	mul.wide.u32 	%rd9330, %r4589, %r4588;
	add.s64 	%rd9331, %rd9328, %rd9329;
	add.s64 	%rd9332, %rd9331, %rd9330;
	shr.u64 	%rd9333, %rd9332, 32;
	and.b64  	%rd9334, %rd9307, 4294967295;
	mul.wide.u32 	%rd9335, %r4590, %r4588;
	add.s64 	%rd9336, %rd9333, %rd9334;
	add.s64 	%rd9337, %rd9336, %rd9335;
	shr.u64 	%rd9338, %rd9337, 32;
	and.b64  	%rd9339, %rd9311, 4294967295;
	mul.wide.u32 	%rd9340, %r4591, %r4588;
	add.s64 	%rd9341, %rd9338, %rd9339;
	add.s64 	%rd9342, %rd9341, %rd9340;
	shr.u64 	%rd9343, %rd9342, 32;
	mul.wide.u32 	%rd9344, %r4592, %r4588;
	add.s64 	%rd9345, %rd9343, %rd9312;
	add.s64 	%rd9346, %rd9345, %rd9344;
	shr.u64 	%rd9347, %rd9346, 32;
	and.b64  	%rd9348, %rd9318, 4294967295;
	add.s64 	%rd9349, %rd9228, %rd9348;
	shr.u64 	%rd9350, %rd9349, 32;
	and.b64  	%rd9351, %rd9322, 4294967295;
	add.s64 	%rd9352, %rd9350, %rd9351;
	add.s64 	%rd9353, %rd9352, %rd9259;
	shr.u64 	%rd9354, %rd9353, 32;
	and.b64  	%rd9355, %rd9327, 4294967295;
	add.s64 	%rd9356, %rd9354, %rd9355;
	add.s64 	%rd9357, %rd9356, %rd9295;
	shr.u64 	%rd9358, %rd9357, 32;
	and.b64  	%rd9359, %rd9332, 4294967295;
	add.s64 	%rd9360, %rd9358, %rd9359;
	add.s64 	%rd9361, %rd9360, %rd9330;
	shr.u64 	%rd9362, %rd9361, 32;
	and.b64  	%rd9363, %rd9337, 4294967295;
	mul.wide.u32 	%rd9364, %r4589, %r4589;
	add.s64 	%rd9365, %rd9362, %rd9363;
	add.s64 	%rd9366, %rd9365, %rd9364;
	shr.u64 	%rd9367, %rd9366, 32;
	and.b64  	%rd9368, %rd9342, 4294967295;
	mul.wide.u32 	%rd9369, %r4590, %r4589;
	add.s64 	%rd9370, %rd9367, %rd9368;
	add.s64 	%rd9371, %rd9370, %rd9369;
	shr.u64 	%rd9372, %rd9371, 32;
	and.b64  	%rd9373, %rd9346, 4294967295;
	mul.wide.u32 	%rd9374, %r4591, %r4589;
	add.s64 	%rd9375, %rd9372, %rd9373;
	add.s64 	%rd9376, %rd9375, %rd9374;
	shr.u64 	%rd9377, %rd9376, 32;
	mul.wide.u32 	%rd9378, %r4592, %r4589;
	add.s64 	%rd9379, %rd9377, %rd9347;
	add.s64 	%rd9380, %rd9379, %rd9378;
	shr.u64 	%rd9381, %rd9380, 32;
	and.b64  	%rd9382, %rd9353, 4294967295;
	add.s64 	%rd9383, %rd9231, %rd9382;
	shr.u64 	%rd9384, %rd9383, 32;
	and.b64  	%rd9385, %rd9357, 4294967295;
	add.s64 	%rd9386, %rd9384, %rd9385;
	add.s64 	%rd9387, %rd9386, %rd9264;
	shr.u64 	%rd9388, %rd9387, 32;
	and.b64  	%rd9389, %rd9361, 4294967295;
	add.s64 	%rd9390, %rd9388, %rd9389;
	add.s64 	%rd9391, %rd9390, %rd9300;
	shr.u64 	%rd9392, %rd9391, 32;
	and.b64  	%rd9393, %rd9366, 4294967295;
	add.s64 	%rd9394, %rd9392, %rd9393;
	add.s64 	%rd9395, %rd9394, %rd9335;
	shr.u64 	%rd9396, %rd9395, 32;
	and.b64  	%rd9397, %rd9371, 4294967295;
	add.s64 	%rd9398, %rd9396, %rd9397;
	add.s64 	%rd9399, %rd9398, %rd9369;
	shr.u64 	%rd9400, %rd9399, 32;
	and.b64  	%rd9401, %rd9376, 4294967295;
	mul.wide.u32 	%rd9402, %r4590, %r4590;
	add.s64 	%rd9403, %rd9400, %rd9401;
	add.s64 	%rd9404, %rd9403, %rd9402;
	shr.u64 	%rd9405, %rd9404, 32;
	and.b64  	%rd9406, %rd9380, 4294967295;
	mul.wide.u32 	%rd9407, %r4591, %r4590;
	add.s64 	%rd9408, %rd9405, %rd9406;
	add.s64 	%rd9409, %rd9408, %rd9407;
	shr.u64 	%rd9410, %rd9409, 32;
	mul.wide.u32 	%rd9411, %r4592, %r4590;
	add.s64 	%rd9412, %rd9410, %rd9381;
	add.s64 	%rd9413, %rd9412, %rd9411;
	shr.u64 	%rd9414, %rd9413, 32;
	and.b64  	%rd9415, %rd9387, 4294967295;
	add.s64 	%rd9416, %rd9234, %rd9415;
	shr.u64 	%rd9417, %rd9416, 32;
	and.b64  	%rd9418, %rd9391, 4294967295;
	add.s64 	%rd9419, %rd9417, %rd9418;
	add.s64 	%rd9420, %rd9419, %rd9269;
	shr.u64 	%rd9421, %rd9420, 32;
	and.b64  	%rd9422, %rd9395, 4294967295;
	add.s64 	%rd9423, %rd9421, %rd9422;
	add.s64 	%rd9424, %rd9423, %rd9305;
	shr.u64 	%rd9425, %rd9424, 32;
	and.b64  	%rd9426, %rd9399, 4294967295;
	add.s64 	%rd9427, %rd9425, %rd9426;
	add.s64 	%rd9428, %rd9427, %rd9340;
	shr.u64 	%rd9429, %rd9428, 32;
	and.b64  	%rd9430, %rd9404, 4294967295;
	add.s64 	%rd9431, %rd9429, %rd9430;
	add.s64 	%rd9432, %rd9431, %rd9374;
	shr.u64 	%rd9433, %rd9432, 32;
	and.b64  	%rd9434, %rd9409, 4294967295;
	add.s64 	%rd9435, %rd9433, %rd9434;
	add.s64 	%rd9436, %rd9435, %rd9407;
	shr.u64 	%rd9437, %rd9436, 32;
	and.b64  	%rd9438, %rd9413, 4294967295;
	mul.wide.u32 	%rd9439, %r4591, %r4591;
	add.s64 	%rd9440, %rd9437, %rd9438;
	add.s64 	%rd9441, %rd9440, %rd9439;
	shr.u64 	%rd9442, %rd9441, 32;
	mul.wide.u32 	%rd9443, %r4592, %r4591;
	add.s64 	%rd9444, %rd9442, %rd9414;
	add.s64 	%rd9445, %rd9444, %rd9443;
	shr.u64 	%rd9446, %rd9445, 32;
	and.b64  	%rd9447, %rd9420, 4294967295;
	add.s64 	%rd9448, %rd9237, %rd9447;
	shr.u64 	%rd9449, %rd9448, 32;
	and.b64  	%rd9450, %rd9424, 4294967295;
	add.s64 	%rd9451, %rd9449, %rd9450;
	add.s64 	%rd9452, %rd9451, %rd9273;
	shr.u64 	%rd9453, %rd9452, 32;
	and.b64  	%rd9454, %rd9428, 4294967295;
	add.s64 	%rd9455, %rd9453, %rd9454;
	add.s64 	%rd9456, %rd9455, %rd9309;
	shr.u64 	%rd9457, %rd9456, 32;
	and.b64  	%rd9458, %rd9432, 4294967295;
	add.s64 	%rd9459, %rd9457, %rd9458;
	add.s64 	%rd9460, %rd9459, %rd9344;
	shr.u64 	%rd9461, %rd9460, 32;
	and.b64  	%rd9462, %rd9436, 4294967295;
	add.s64 	%rd9463, %rd9461, %rd9462;
	add.s64 	%rd9464, %rd9463, %rd9378;
	shr.u64 	%rd9465, %rd9464, 32;
	and.b64  	%rd9466, %rd9441, 4294967295;
	add.s64 	%rd9467, %rd9465, %rd9466;
	add.s64 	%rd9468, %rd9467, %rd9411;
	shr.u64 	%rd9469, %rd9468, 32;
	and.b64  	%rd9470, %rd9445, 4294967295;
	add.s64 	%rd9471, %rd9469, %rd9470;
	add.s64 	%rd9472, %rd9471, %rd9443;
	shr.u64 	%rd9473, %rd9472, 32;
	mul.wide.u32 	%rd9474, %r4592, %r4592;
	add.s64 	%rd9475, %rd9473, %rd9446;
	add.s64 	%rd9476, %rd9475, %rd9474;
	shr.u64 	%rd9477, %rd9476, 32;
	and.b64  	%rd9478, %rd9452, 4294967295;
	mul.lo.s64 	%rd9479, %rd9478, 977;
	cvt.u32.u64 	%r4610, %rd9479;
	shr.u64 	%rd9480, %rd9479, 32;
	and.b64  	%rd9481, %rd9456, 4294967295;
	mad.lo.s64 	%rd9482, %rd9481, 977, %rd9480;
	shr.u64 	%rd9483, %rd9482, 32;
	and.b64  	%rd9484, %rd9460, 4294967295;
	mad.lo.s64 	%rd9485, %rd9484, 977, %rd9483;
	shr.u64 	%rd9486, %rd9485, 32;
	and.b64  	%rd9487, %rd9464, 4294967295;
	mad.lo.s64 	%rd9488, %rd9487, 977, %rd9486;
	shr.u64 	%rd9489, %rd9488, 32;
	and.b64  	%rd9490, %rd9468, 4294967295;
	mad.lo.s64 	%rd9491, %rd9490, 977, %rd9489;
	shr.u64 	%rd9492, %rd9491, 32;
	and.b64  	%rd9493, %rd9472, 4294967295;
	mad.lo.s64 	%rd9494, %rd9493, 977, %rd9492;
	shr.u64 	%rd9495, %rd9494, 32;
	and.b64  	%rd9496, %rd9476, 4294967295;
	mad.lo.s64 	%rd9497, %rd9496, 977, %rd9495;
	shr.u64 	%rd9498, %rd9497, 32;
	add.s32 	%r7694, %r4609, %r4610;
	setp.lt.u32 	%p563, %r7694, %r4609;
	selp.u64 	%rd9499, 1, 0, %p563;
	and.b64  	%rd9500, %rd9241, 4294967295;
	and.b64  	%rd9501, %rd9482, 4294967295;
	add.s64 	%rd9502, %rd9500, %rd9499;
	add.s64 	%rd9503, %rd9502, %rd9501;
	shr.u64 	%rd9504, %rd9503, 32;
	and.b64  	%rd9505, %rd9278, 4294967295;
	and.b64  	%rd9506, %rd9485, 4294967295;
	add.s64 	%rd9507, %rd9504, %rd9505;
	add.s64 	%rd9508, %rd9507, %rd9506;
	shr.u64 	%rd9509, %rd9508, 32;
	and.b64  	%rd9510, %rd9314, 4294967295;
	and.b64  	%rd9511, %rd9488, 4294967295;
	add.s64 	%rd9512, %rd9509, %rd9510;
	add.s64 	%rd9513, %rd9512, %rd9511;
	shr.u64 	%rd9514, %rd9513, 32;
	and.b64  	%rd9515, %rd9349, 4294967295;
	and.b64  	%rd9516, %rd9491, 4294967295;
	add.s64 	%rd9517, %rd9514, %rd9515;
	add.s64 	%rd9518, %rd9517, %rd9516;
	shr.u64 	%rd9519, %rd9518, 32;
	and.b64  	%rd9520, %rd9383, 4294967295;
	and.b64  	%rd9521, %rd9494, 4294967295;
	add.s64 	%rd9522, %rd9519, %rd9520;
	add.s64 	%rd9523, %rd9522, %rd9521;
	shr.u64 	%rd9524, %rd9523, 32;
	and.b64  	%rd9525, %rd9416, 4294967295;
	and.b64  	%rd9526, %rd9497, 4294967295;
	add.s64 	%rd9527, %rd9524, %rd9525;
	add.s64 	%rd9528, %rd9527, %rd9526;
	shr.u64 	%rd9529, %rd9528, 32;
	and.b64  	%rd9530, %rd9503, 4294967295;
	add.s64 	%rd9531, %rd9530, %rd9478;
	cvt.u32.u64 	%r7695, %rd9531;
	shr.u64 	%rd9532, %rd9531, 32;
	and.b64  	%rd9533, %rd9508, 4294967295;
	add.s64 	%rd9534, %rd9532, %rd9533;
	add.s64 	%rd9535, %rd9534, %rd9481;
	cvt.u32.u64 	%r7696, %rd9535;
	shr.u64 	%rd9536, %rd9535, 32;
	and.b64  	%rd9537, %rd9513, 4294967295;
	add.s64 	%rd9538, %rd9536, %rd9537;
	add.s64 	%rd9539, %rd9538, %rd9484;
	cvt.u32.u64 	%r7697, %rd9539;
	shr.u64 	%rd9540, %rd9539, 32;
	and.b64  	%rd9541, %rd9518, 4294967295;
	add.s64 	%rd9542, %rd9540, %rd9541;
	add.s64 	%rd9543, %rd9542, %rd9487;
	cvt.u32.u64 	%r7698, %rd9543;
	shr.u64 	%rd9544, %rd9543, 32;
	and.b64  	%rd9545, %rd9523, 4294967295;
	add.s64 	%rd9546, %rd9544, %rd9545;
	add.s64 	%rd9547, %rd9546, %rd9490;
	cvt.u32.u64 	%r7699, %rd9547;
	shr.u64 	%rd9548, %rd9547, 32;
	and.b64  	%rd9549, %rd9528, 4294967295;
	add.s64 	%rd9550, %rd9548, %rd9549;
	add.s64 	%rd9551, %rd9550, %rd9493;
	cvt.u32.u64 	%r7700, %rd9551;
	shr.u64 	%rd9552, %rd9551, 32;
	cvt.u32.u64 	%r4611, %rd9552;
	cvt.u32.u64 	%r4612, %rd9529;
	cvt.u32.u64 	%r4613, %rd9448;
	add.s32 	%r4614, %r4612, %r4613;
	cvt.u32.u64 	%r4615, %rd9498;
	cvt.u32.u64 	%r4616, %rd9477;
	mov.b64 	%rd9553, 977;
	cvt.u32.u64 	%r4617, %rd9553;
	mad.lo.s32 	%r4618, %r4616, %r4617, %r4615;
	add.s32 	%r4619, %r4614, %r4618;
	add.s32 	%r4620, %r4611, %r4619;
	cvt.u32.u64 	%r4621, %rd9476;
	add.s32 	%r7701, %r4620, %r4621;
	ld.const.u32 	%r4622, [const_p+28];
	setp.lt.u32 	%p564, %r4622, %r7701;
	@%p564 bra 	$L__BB2_501;
	ld.const.u32 	%r4623, [const_p+28];
	setp.gt.u32 	%p565, %r4623, %r7701;
	@%p565 bra 	$L__BB2_502;
	ld.const.u32 	%r4624, [const_p+24];
	setp.lt.u32 	%p566, %r4624, %r7700;
	@%p566 bra 	$L__BB2_501;
	ld.const.u32 	%r4625, [const_p+24];
	setp.gt.u32 	%p567, %r4625, %r7700;
	@%p567 bra 	$L__BB2_502;
	ld.const.u32 	%r4626, [const_p+20];
	setp.lt.u32 	%p568, %r4626, %r7699;
	@%p568 bra 	$L__BB2_501;
	ld.const.u32 	%r4627, [const_p+20];
	setp.gt.u32 	%p569, %r4627, %r7699;
	@%p569 bra 	$L__BB2_502;
	ld.const.u32 	%r4628, [const_p+16];
	setp.lt.u32 	%p570, %r4628, %r7698;
	@%p570 bra 	$L__BB2_501;
	ld.const.u32 	%r4629, [const_p+16];
	setp.gt.u32 	%p571, %r4629, %r7698;
	@%p571 bra 	$L__BB2_502;
	ld.const.u32 	%r4630, [const_p+12];
	setp.lt.u32 	%p572, %r4630, %r7697;
	@%p572 bra 	$L__BB2_501;
	ld.const.u32 	%r4631, [const_p+12];
	setp.gt.u32 	%p573, %r4631, %r7697;
	@%p573 bra 	$L__BB2_502;
	ld.const.u32 	%r4632, [const_p+8];
	setp.lt.u32 	%p574, %r4632, %r7696;
	@%p574 bra 	$L__BB2_501;
	ld.const.u32 	%r4633, [const_p+8];
	setp.gt.u32 	%p575, %r4633, %r7696;
	@%p575 bra 	$L__BB2_502;
	ld.const.u32 	%r4634, [const_p+4];
	setp.lt.u32 	%p576, %r4634, %r7695;
	@%p576 bra 	$L__BB2_501;
	ld.const.u32 	%r4635, [const_p+4];
	setp.gt.u32 	%p577, %r4635, %r7695;
	ld.const.u32 	%r4636, [const_p];
	setp.lt.u32 	%p578, %r7694, %r4636;
	or.pred  	%p579, %p577, %p578;
	@%p579 bra 	$L__BB2_502;
$L__BB2_501:
	ld.const.u32 	%r4654, [const_p];
	ld.const.u32 	%r4661, [const_p+28];
	ld.const.u32 	%r4655, [const_p+4];
	ld.const.u32 	%r4658, [const_p+16];
	ld.const.u32 	%r4656, [const_p+8];
	ld.const.u32 	%r4659, [const_p+20];
	ld.const.u32 	%r4657, [const_p+12];
	ld.const.u32 	%r4660, [const_p+24];
	// begin inline asm
	sub.cc.u32 %r7694, %r7694, %r4654; 
	subc.cc.u32 %r7695, %r7695, %r4655; 
	subc.cc.u32 %r7696, %r7696, %r4656; 
	subc.cc.u32 %r7697, %r7697, %r4657; 
	subc.cc.u32 %r7698, %r7698, %r4658; 
	subc.cc.u32 %r7699, %r7699, %r4659; 
	subc.cc.u32 %r7700, %r7700, %r4660; 
	subc.u32    %r7701, %r7701, %r4661; 
	
	// end inline asm
$L__BB2_502:
	setp.gt.u32 	%p580, %r7701, %r7444;
	@%p580 bra 	$L__BB2_503;
	bra.uni 	$L__BB2_516;
$L__BB2_503:
	// begin inline asm
	sub.cc.u32 %r7702, %r7694, %r7451; 
	subc.cc.u32 %r7703, %r7695, %r7450; 
	subc.cc.u32 %r7704, %r7696, %r7449; 
	subc.cc.u32 %r7705, %r7697, %r7448; 
	subc.cc.u32 %r7706, %r7698, %r7447; 
	subc.cc.u32 %r7707, %r7699, %r7446; 
	subc.cc.u32 %r7708, %r7700, %r7445; 
	subc.u32    %r7709, %r7701, %r7444; 
	
	// end inline asm
	bra.uni 	$L__BB2_518;
$L__BB2_504:
	setp.gt.u32 	%p582, %r7700, %r7445;
	@%p582 bra 	$L__BB2_503;
	setp.lt.u32 	%p583, %r7700, %r7445;
	@%p583 bra 	$L__BB2_517;
	setp.gt.u32 	%p584, %r7699, %r7446;
	@%p584 bra 	$L__BB2_503;
	setp.lt.u32 	%p585, %r7699, %r7446;
	@%p585 bra 	$L__BB2_517;
	setp.gt.u32 	%p586, %r7698, %r7447;
	@%p586 bra 	$L__BB2_503;
	setp.lt.u32 	%p587, %r7698, %r7447;
	@%p587 bra 	$L__BB2_517;
	setp.gt.u32 	%p588, %r7697, %r7448;
	@%p588 bra 	$L__BB2_503;
	setp.lt.u32 	%p589, %r7697, %r7448;
	@%p589 bra 	$L__BB2_517;
	setp.gt.u32 	%p590, %r7696, %r7449;
	@%p590 bra 	$L__BB2_503;
	setp.lt.u32 	%p591, %r7696, %r7449;
	@%p591 bra 	$L__BB2_517;
	setp.gt.u32 	%p592, %r7695, %r7450;
	@%p592 bra 	$L__BB2_503;
	setp.lt.u32 	%p593, %r7695, %r7450;
	setp.lt.u32 	%p594, %r7694, %r7451;
	or.pred  	%p595, %p593, %p594;
	@%p595 bra 	$L__BB2_517;
	bra.uni 	$L__BB2_503;
$L__BB2_516:
	setp.ge.u32 	%p581, %r7701, %r7444;
	@%p581 bra 	$L__BB2_504;
$L__BB2_517:
	ld.const.u32 	%r4678, [const_p];
	ld.const.u32 	%r4685, [const_p+28];
	ld.const.u32 	%r4679, [const_p+4];
	ld.const.u32 	%r4682, [const_p+16];
	ld.const.u32 	%r4680, [const_p+8];
	ld.const.u32 	%r4683, [const_p+20];
	ld.const.u32 	%r4681, [const_p+12];
	ld.const.u32 	%r4684, [const_p+24];
	// begin inline asm
	add.cc.u32 %r4662, %r7694, %r4678; 
	addc.cc.u32 %r4663, %r7695, %r4679; 
	addc.cc.u32 %r4664, %r7696, %r4680; 
	addc.cc.u32 %r4665, %r7697, %r4681; 
	addc.cc.u32 %r4666, %r7698, %r4682; 
	addc.cc.u32 %r4667, %r7699, %r4683; 
	addc.cc.u32 %r4668, %r7700, %r4684; 
	addc.u32    %r4669, %r7701, %r4685; 
	
	// end inline asm
	// begin inline asm
	sub.cc.u32 %r7702, %r4662, %r7451; 
	subc.cc.u32 %r7703, %r4663, %r7450; 
	subc.cc.u32 %r7704, %r4664, %r7449; 
	subc.cc.u32 %r7705, %r4665, %r7448; 
	subc.cc.u32 %r7706, %r4666, %r7447; 
	subc.cc.u32 %r7707, %r4667, %r7446; 
	subc.cc.u32 %r7708, %r4668, %r7445; 
	subc.u32    %r7709, %r4669, %r7444; 
	
	// end inline asm
$L__BB2_518:
	setp.gt.u32 	%p596, %r7709, %r7452;
	@%p596 bra 	$L__BB2_519;
	bra.uni 	$L__BB2_532;
$L__BB2_519:
	// begin inline asm
	sub.cc.u32 %r7710, %r7702, %r7459; 
	subc.cc.u32 %r7711, %r7703, %r7458; 
	subc.cc.u32 %r7712, %r7704, %r7457; 
	subc.cc.u32 %r7713, %r7705, %r7456; 
	subc.cc.u32 %r7714, %r7706, %r7455; 
	subc.cc.u32 %r7715, %r7707, %r7454; 
	subc.cc.u32 %r7716, %r7708, %r7453; 
	subc.u32    %r7717, %r7709, %r7452; 
	
	// end inline asm
	bra.uni 	$L__BB2_534;
$L__BB2_520:
	setp.gt.u32 	%p598, %r7708, %r7453;
	@%p598 bra 	$L__BB2_519;
	setp.lt.u32 	%p599, %r7708, %r7453;
	@%p599 bra 	$L__BB2_533;
	setp.gt.u32 	%p600, %r7707, %r7454;
	@%p600 bra 	$L__BB2_519;
	setp.lt.u32 	%p601, %r7707, %r7454;
	@%p601 bra 	$L__BB2_533;
	setp.gt.u32 	%p602, %r7706, %r7455;
	@%p602 bra 	$L__BB2_519;
	setp.lt.u32 	%p603, %r7706, %r7455;
	@%p603 bra 	$L__BB2_533;
	setp.gt.u32 	%p604, %r7705, %r7456;
	@%p604 bra 	$L__BB2_519;
	setp.lt.u32 	%p605, %r7705, %r7456;
	@%p605 bra 	$L__BB2_533;
	setp.gt.u32 	%p606, %r7704, %r7457;
	@%p606 bra 	$L__BB2_519;
	setp.lt.u32 	%p607, %r7704, %r7457;
	@%p607 bra 	$L__BB2_533;
	setp.gt.u32 	%p608, %r7703, %r7458;
	@%p608 bra 	$L__BB2_519;
	setp.lt.u32 	%p609, %r7703, %r7458;
	setp.lt.u32 	%p610, %r7702, %r7459;
	or.pred  	%p611, %p609, %p610;
	@%p611 bra 	$L__BB2_533;
	bra.uni 	$L__BB2_519;
$L__BB2_532:
	setp.ge.u32 	%p597, %r7709, %r7452;
	@%p597 bra 	$L__BB2_520;
$L__BB2_533:
	ld.const.u32 	%r4750, [const_p];
	ld.const.u32 	%r4757, [const_p+28];
	ld.const.u32 	%r4751, [const_p+4];
	ld.const.u32 	%r4754, [const_p+16];
	ld.const.u32 	%r4752, [const_p+8];
	ld.const.u32 	%r4755, [const_p+20];
	ld.const.u32 	%r4753, [const_p+12];
	ld.const.u32 	%r4756, [const_p+24];
	// begin inline asm
	add.cc.u32 %r4734, %r7702, %r4750; 
	addc.cc.u32 %r4735, %r7703, %r4751; 
	addc.cc.u32 %r4736, %r7704, %r4752; 
	addc.cc.u32 %r4737, %r7705, %r4753; 
	addc.cc.u32 %r4738, %r7706, %r4754; 
	addc.cc.u32 %r4739, %r7707, %r4755; 
	addc.cc.u32 %r4740, %r7708, %r4756; 
	addc.u32    %r4741, %r7709, %r4757; 
	
	// end inline asm
	// begin inline asm
	sub.cc.u32 %r7710, %r4734, %r7459; 
	subc.cc.u32 %r7711, %r4735, %r7458; 
	subc.cc.u32 %r7712, %r4736, %r7457; 
	subc.cc.u32 %r7713, %r4737, %r7456; 
	subc.cc.u32 %r7714, %r4738, %r7455; 
	subc.cc.u32 %r7715, %r4739, %r7454; 
	subc.cc.u32 %r7716, %r4740, %r7453; 
	subc.u32    %r7717, %r4741, %r7452; 
	
	// end inline asm
$L__BB2_534:
	ld.const.u32 	%r1138, [const_p+24];
	ld.const.u32 	%r1139, [const_p+12];
	ld.const.u32 	%r1140, [const_p+20];
	ld.const.u32 	%r1141, [const_p+8];
	ld.const.u32 	%r1142, [const_p+16];
	ld.const.u32 	%r1143, [const_p+4];
	ld.const.u32 	%r1144, [const_p];
	mul.wide.u32 	%rd9554, %r7598, %r7710;
	cvt.u32.u64 	%r4806, %rd9554;
	shr.u64 	%rd9555, %rd9554, 32;
	mul.wide.u32 	%rd9556, %r7599, %r7710;
	add.s64 	%rd9557, %rd9555, %rd9556;
	shr.u64 	%rd9558, %rd9557, 32;
	mul.wide.u32 	%rd9559, %r7600, %r7710;
	add.s64 	%rd9560, %rd9558, %rd9559;
	shr.u64 	%rd9561, %rd9560, 32;
	mul.wide.u32 	%rd9562, %r7601, %r7710;
	add.s64 	%rd9563, %rd9561, %rd9562;
	shr.u64 	%rd9564, %rd9563, 32;
	mul.wide.u32 	%rd9565, %r7602, %r7710;
	add.s64 	%rd9566, %rd9564, %rd9565;
	shr.u64 	%rd9567, %rd9566, 32;
	mul.wide.u32 	%rd9568, %r7603, %r7710;
	add.s64 	%rd9569, %rd9567, %rd9568;
	shr.u64 	%rd9570, %rd9569, 32;
	mul.wide.u32 	%rd9571, %r7604, %r7710;
	add.s64 	%rd9572, %rd9570, %rd9571;
	shr.u64 	%rd9573, %rd9572, 32;
	mul.wide.u32 	%rd9574, %r7605, %r7710;
	add.s64 	%rd9575, %rd9573, %rd9574;
	shr.u64 	%rd9576, %rd9575, 32;
	and.b64  	%rd9577, %rd9557, 4294967295;
	mul.wide.u32 	%rd9578, %r7598, %r7711;
	add.s64 	%rd9579, %rd9578, %rd9577;
	shr.u64 	%rd9580, %rd9579, 32;
	and.b64  	%rd9581, %rd9560, 4294967295;
	mul.wide.u32 	%rd9582, %r7599, %r7711;
	add.s64 	%rd9583, %rd9580, %rd9581;
	add.s64 	%rd9584, %rd9583, %rd9582;
	shr.u64 	%rd9585, %rd9584, 32;
	and.b64  	%rd9586, %rd9563, 4294967295;
	mul.wide.u32 	%rd9587, %r7600, %r7711;
	add.s64 	%rd9588, %rd9585, %rd9586;
	add.s64 	%rd9589, %rd9588, %rd9587;
	shr.u64 	%rd9590, %rd9589, 32;
	and.b64  	%rd9591, %rd9566, 4294967295;
	mul.wide.u32 	%rd9592, %r7601, %r7711;
	add.s64 	%rd9593, %rd9590, %rd9591;
	add.s64 	%rd9594, %rd9593, %rd9592;
	shr.u64 	%rd9595, %rd9594, 32;
	and.b64  	%rd9596, %rd9569, 4294967295;
	mul.wide.u32 	%rd9597, %r7602, %r7711;
	add.s64 	%rd9598, %rd9595, %rd9596;
	add.s64 	%rd9599, %rd9598, %rd9597;
	shr.u64 	%rd9600, %rd9599, 32;
	and.b64  	%rd9601, %rd9572, 4294967295;
	mul.wide.u32 	%rd9602, %r7603, %r7711;
	add.s64 	%rd9603, %rd9600, %rd9601;
	add.s64 	%rd9604, %rd9603, %rd9602;
	shr.u64 	%rd9605, %rd9604, 32;
	and.b64  	%rd9606, %rd9575, 4294967295;
	mul.wide.u32 	%rd9607, %r7604, %r7711;
	add.s64 	%rd9608, %rd9605, %rd9606;
	add.s64 	%rd9609, %rd9608, %rd9607;
	shr.u64 	%rd9610, %rd9609, 32;
	mul.wide.u32 	%rd9611, %r7605, %r7711;
	add.s64 	%rd9612, %rd9610, %rd9576;
	add.s64 	%rd9613, %rd9612, %rd9611;
	shr.u64 	%rd9614, %rd9613, 32;
	and.b64  	%rd9615, %rd9584, 4294967295;
	mul.wide.u32 	%rd9616, %r7598, %r7712;
	add.s64 	%rd9617, %rd9616, %rd9615;
	shr.u64 	%rd9618, %rd9617, 32;
	and.b64  	%rd9619, %rd9589, 4294967295;
	mul.wide.u32 	%rd9620, %r7599, %r7712;
	add.s64 	%rd9621, %rd9618, %rd9619;
	add.s64 	%rd9622, %rd9621, %rd9620;
	shr.u64 	%rd9623, %rd9622, 32;
	and.b64  	%rd9624, %rd9594, 4294967295;
	mul.wide.u32 	%rd9625, %r7600, %r7712;
	add.s64 	%rd9626, %rd9623, %rd9624;
	add.s64 	%rd9627, %rd9626, %rd9625;
	shr.u64 	%rd9628, %rd9627, 32;
	and.b64  	%rd9629, %rd9599, 4294967295;
	mul.wide.u32 	%rd9630, %r7601, %r7712;
	add.s64 	%rd9631, %rd9628, %rd9629;
	add.s64 	%rd9632, %rd9631, %rd9630;
	shr.u64 	%rd9633, %rd9632, 32;
	and.b64  	%rd9634, %rd9604, 4294967295;
	mul.wide.u32 	%rd9635, %r7602, %r7712;
	add.s64 	%rd9636, %rd9633, %rd9634;
	add.s64 	%rd9637, %rd9636, %rd9635;
	shr.u64 	%rd9638, %rd9637, 32;
	and.b64  	%rd9639, %rd9609, 4294967295;
	mul.wide.u32 	%rd9640, %r7603, %r7712;
	add.s64 	%rd9641, %rd9638, %rd9639;
	add.s64 	%rd9642, %rd9641, %rd9640;
	shr.u64 	%rd9643, %rd9642, 32;
	and.b64  	%rd9644, %rd9613, 4294967295;
	mul.wide.u32 	%rd9645, %r7604, %r7712;
	add.s64 	%rd9646, %rd9643, %rd9644;
	add.s64 	%rd9647, %rd9646, %rd9645;
	shr.u64 	%rd9648, %rd9647, 32;
	mul.wide.u32 	%rd9649, %r7605, %r7712;
	add.s64 	%rd9650, %rd9648, %rd9614;
	add.s64 	%rd9651, %rd9650, %rd9649;
	shr.u64 	%rd9652, %rd9651, 32;
	and.b64  	%rd9653, %rd9622, 4294967295;
	mul.wide.u32 	%rd9654, %r7598, %r7713;
	add.s64 	%rd9655, %rd9654, %rd9653;
	shr.u64 	%rd9656, %rd9655, 32;
	and.b64  	%rd9657, %rd9627, 4294967295;
	mul.wide.u32 	%rd9658, %r7599, %r7713;
	add.s64 	%rd9659, %rd9656, %rd9657;
	add.s64 	%rd9660, %rd9659, %rd9658;
	shr.u64 	%rd9661, %rd9660, 32;
	and.b64  	%rd9662, %rd9632, 4294967295;
	mul.wide.u32 	%rd9663, %r7600, %r7713;
	add.s64 	%rd9664, %rd9661, %rd9662;
	add.s64 	%rd9665, %rd9664, %rd9663;
	shr.u64 	%rd9666, %rd9665, 32;
	and.b64  	%rd9667, %rd9637, 4294967295;
	mul.wide.u32 	%rd9668, %r7601, %r7713;
	add.s64 	%rd9669, %rd9666, %rd9667;
	add.s64 	%rd9670, %rd9669, %rd9668;
	shr.u64 	%rd9671, %rd9670, 32;
	and.b64  	%rd9672, %rd9642, 4294967295;
	mul.wide.u32 	%rd9673, %r7602, %r7713;
	add.s64 	%rd9674, %rd9671, %rd9672;
	add.s64 	%rd9675, %rd9674, %rd9673;
	shr.u64 	%rd9676, %rd9675, 32;
	and.b64  	%rd9677, %rd9647, 4294967295;
	mul.wide.u32 	%rd9678, %r7603, %r7713;
	add.s64 	%rd9679, %rd9676, %rd9677;
	add.s64 	%rd9680, %rd9679, %rd9678;
	shr.u64 	%rd9681, %rd9680, 32;
	and.b64  	%rd9682, %rd9651, 4294967295;
	mul.wide.u32 	%rd9683, %r7604, %r7713;
	add.s64 	%rd9684, %rd9681, %rd9682;
	add.s64 	%rd9685, %rd9684, %rd9683;
	shr.u64 	%rd9686, %rd9685, 32;
	mul.wide.u32 	%rd9687, %r7605, %r7713;
	add.s64 	%rd9688, %rd9686, %rd9652;
	add.s64 	%rd9689, %rd9688, %rd9687;
	shr.u64 	%rd9690, %rd9689, 32;
	and.b64  	%rd9691, %rd9660, 4294967295;
	mul.wide.u32 	%rd9692, %r7598, %r7714;
	add.s64 	%rd9693, %rd9692, %rd9691;
	shr.u64 	%rd9694, %rd9693, 32;
	and.b64  	%rd9695, %rd9665, 4294967295;
	mul.wide.u32 	%rd9696, %r7599, %r7714;
	add.s64 	%rd9697, %rd9694, %rd9695;
	add.s64 	%rd9698, %rd9697, %rd9696;
	shr.u64 	%rd9699, %rd9698, 32;
	and.b64  	%rd9700, %rd9670, 4294967295;
	mul.wide.u32 	%rd9701, %r7600, %r7714;
	add.s64 	%rd9702, %rd9699, %rd9700;
	add.s64 	%rd9703, %rd9702, %rd9701;
	shr.u64 	%rd9704, %rd9703, 32;
	and.b64  	%rd9705, %rd9675, 4294967295;
	mul.wide.u32 	%rd9706, %r7601, %r7714;
	add.s64 	%rd9707, %rd9704, %rd9705;
	add.s64 	%rd9708, %rd9707, %rd9706;
	shr.u64 	%rd9709, %rd9708, 32;
	and.b64  	%rd9710, %rd9680, 4294967295;
	mul.wide.u32 	%rd9711, %r7602, %r7714;
	add.s64 	%rd9712, %rd9709, %rd9710;
	add.s64 	%rd9713, %rd9712, %rd9711;
	shr.u64 	%rd9714, %rd9713, 32;
	and.b64  	%rd9715, %rd9685, 4294967295;
	mul.wide.u32 	%rd9716, %r7603, %r7714;
	add.s64 	%rd9717, %rd9714, %rd9715;
	add.s64 	%rd9718, %rd9717, %rd9716;
	shr.u64 	%rd9719, %rd9718, 32;
	and.b64  	%rd9720, %rd9689, 4294967295;
	mul.wide.u32 	%rd9721, %r7604, %r7714;
	add.s64 	%rd9722, %rd9719, %rd9720;
	add.s64 	%rd9723, %rd9722, %rd9721;
	shr.u64 	%rd9724, %rd9723, 32;
	mul.wide.u32 	%rd9725, %r7605, %r7714;
	add.s64 	%rd9726, %rd9724, %rd9690;
	add.s64 	%rd9727, %rd9726, %rd9725;
	shr.u64 	%rd9728, %rd9727, 32;
	and.b64  	%rd9729, %rd9698, 4294967295;
	mul.wide.u32 	%rd9730, %r7598, %r7715;
	add.s64 	%rd9731, %rd9730, %rd9729;
	shr.u64 	%rd9732, %rd9731, 32;
	and.b64  	%rd9733, %rd9703, 4294967295;
	mul.wide.u32 	%rd9734, %r7599, %r7715;
	add.s64 	%rd9735, %rd9732, %rd9733;
	add.s64 	%rd9736, %rd9735, %rd9734;
	shr.u64 	%rd9737, %rd9736, 32;
	and.b64  	%rd9738, %rd9708, 4294967295;
	mul.wide.u32 	%rd9739, %r7600, %r7715;
	add.s64 	%rd9740, %rd9737, %rd9738;
	add.s64 	%rd9741, %rd9740, %rd9739;
	shr.u64 	%rd9742, %rd9741, 32;
	and.b64  	%rd9743, %rd9713, 4294967295;
	mul.wide.u32 	%rd9744, %r7601, %r7715;
	add.s64 	%rd9745, %rd9742, %rd9743;
	add.s64 	%rd9746, %rd9745, %rd9744;
	shr.u64 	%rd9747, %rd9746, 32;
	and.b64  	%rd9748, %rd9718, 4294967295;
	mul.wide.u32 	%rd9749, %r7602, %r7715;
	add.s64 	%rd9750, %rd9747, %rd9748;
	add.s64 	%rd9751, %rd9750, %rd9749;
	shr.u64 	%rd9752, %rd9751, 32;
	and.b64  	%rd9753, %rd9723, 4294967295;
	mul.wide.u32 	%rd9754, %r7603, %r7715;
	add.s64 	%rd9755, %rd9752, %rd9753;
	add.s64 	%rd9756, %rd9755, %rd9754;
	shr.u64 	%rd9757, %rd9756, 32;
	and.b64  	%rd9758, %rd9727, 4294967295;
	mul.wide.u32 	%rd9759, %r7604, %r7715;
	add.s64 	%rd9760, %rd9757, %rd9758;
	add.s64 	%rd9761, %rd9760, %rd9759;
	shr.u64 	%rd9762, %rd9761, 32;
	mul.wide.u32 	%rd9763, %r7605, %r7715;
	add.s64 	%rd9764, %rd9762, %rd9728;
	add.s64 	%rd9765, %rd9764, %rd9763;
	shr.u64 	%rd9766, %rd9765, 32;
	and.b64  	%rd9767, %rd9736, 4294967295;
	mul.wide.u32 	%rd9768, %r7598, %r7716;
	add.s64 	%rd9769, %rd9768, %rd9767;
	shr.u64 	%rd9770, %rd9769, 32;
	and.b64  	%rd9771, %rd9741, 4294967295;
	mul.wide.u32 	%rd9772, %r7599, %r7716;
	add.s64 	%rd9773, %rd9770, %rd9771;
	add.s64 	%rd9774, %rd9773, %rd9772;
	shr.u64 	%rd9775, %rd9774, 32;
	and.b64  	%rd9776, %rd9746, 4294967295;
	mul.wide.u32 	%rd9777, %r7600, %r7716;
	add.s64 	%rd9778, %rd9775, %rd9776;
	add.s64 	%rd9779, %rd9778, %rd9777;
	shr.u64 	%rd9780, %rd9779, 32;
	and.b64  	%rd9781, %rd9751, 4294967295;
	mul.wide.u32 	%rd9782, %r7601, %r7716;
	add.s64 	%rd9783, %rd9780, %rd9781;
	add.s64 	%rd9784, %rd9783, %rd9782;
	shr.u64 	%rd9785, %rd9784, 32;
	and.b64  	%rd9786, %rd9756, 4294967295;
	mul.wide.u32 	%rd9787, %r7602, %r7716;
	add.s64 	%rd9788, %rd9785, %rd9786;
	add.s64 	%rd9789, %rd9788, %rd9787;
	shr.u64 	%rd9790, %rd9789, 32;
	and.b64  	%rd9791, %rd9761, 4294967295;
	mul.wide.u32 	%rd9792, %r7603, %r7716;
	add.s64 	%rd9793, %rd9790, %rd9791;
	add.s64 	%rd9794, %rd9793, %rd9792;
	shr.u64 	%rd9795, %rd9794, 32;
	and.b64  	%rd9796, %rd9765, 4294967295;
	mul.wide.u32 	%rd9797, %r7604, %r7716;
	add.s64 	%rd9798, %rd9795, %rd9796;
	add.s64 	%rd9799, %rd9798, %rd9797;
	shr.u64 	%rd9800, %rd9799, 32;
	mul.wide.u32 	%rd9801, %r7605, %r7716;
	add.s64 	%rd9802, %rd9800, %rd9766;
	add.s64 	%rd9803, %rd9802, %rd9801;
	shr.u64 	%rd9804, %rd9803, 32;
	and.b64  	%rd9805, %rd9774, 4294967295;
	mul.wide.u32 	%rd9806, %r7598, %r7717;
	add.s64 	%rd9807, %rd9806, %rd9805;
	shr.u64 	%rd9808, %rd9807, 32;
	and.b64  	%rd9809, %rd9779, 4294967295;
	mul.wide.u32 	%rd9810, %r7599, %r7717;
	add.s64 	%rd9811, %rd9808, %rd9809;
	add.s64 	%rd9812, %rd9811, %rd9810;
	shr.u64 	%rd9813, %rd9812, 32;
	and.b64  	%rd9814, %rd9784, 4294967295;
	mul.wide.u32 	%rd9815, %r7600, %r7717;
	add.s64 	%rd9816, %rd9813, %rd9814;
	add.s64 	%rd9817, %rd9816, %rd9815;
	shr.u64 	%rd9818, %rd9817, 32;
	and.b64  	%rd9819, %rd9789, 4294967295;
	mul.wide.u32 	%rd9820, %r7601, %r7717;
	add.s64 	%rd9821, %rd9818, %rd9819;
	add.s64 	%rd9822, %rd9821, %rd9820;
	shr.u64 	%rd9823, %rd9822, 32;
	and.b64  	%rd9824, %rd9794, 4294967295;
	mul.wide.u32 	%rd9825, %r7602, %r7717;
	add.s64 	%rd9826, %rd9823, %rd9824;
	add.s64 	%rd9827, %rd9826, %rd9825;
	shr.u64 	%rd9828, %rd9827, 32;
	and.b64  	%rd9829, %rd9799, 4294967295;
	mul.wide.u32 	%rd9830, %r7603, %r7717;
	add.s64 	%rd9831, %rd9828, %rd9829;
	add.s64 	%rd9832, %rd9831, %rd9830;
	shr.u64 	%rd9833, %rd9832, 32;
	and.b64  	%rd9834, %rd9803, 4294967295;
	mul.wide.u32 	%rd9835, %r7604, %r7717;
	add.s64 	%rd9836, %rd9833, %rd9834;
	add.s64 	%rd9837, %rd9836, %rd9835;
	shr.u64 	%rd9838, %rd9837, 32;
	mul.wide.u32 	%rd9839, %r7605, %r7717;
	add.s64 	%rd9840, %rd9838, %rd9804;
	add.s64 	%rd9841, %rd9840, %rd9839;
	shr.u64 	%rd9842, %rd9841, 32;
	and.b64  	%rd9843, %rd9812, 4294967295;
	mul.lo.s64 	%rd9844, %rd9843, 977;
	cvt.u32.u64 	%r4807, %rd9844;
	shr.u64 	%rd9845, %rd9844, 32;
	and.b64  	%rd9846, %rd9817, 4294967295;
	mad.lo.s64 	%rd9847, %rd9846, 977, %rd9845;
	shr.u64 	%rd9848, %rd9847, 32;
	and.b64  	%rd9849, %rd9822, 4294967295;
	mad.lo.s64 	%rd9850, %rd9849, 977, %rd9848;
	shr.u64 	%rd9851, %rd9850, 32;
	and.b64  	%rd9852, %rd9827, 4294967295;
	mad.lo.s64 	%rd9853, %rd9852, 977, %rd9851;
	shr.u64 	%rd9854, %rd9853, 32;
	and.b64  	%rd9855, %rd9832, 4294967295;
	mad.lo.s64 	%rd9856, %rd9855, 977, %rd9854;
	shr.u64 	%rd9857, %rd9856, 32;
	and.b64  	%rd9858, %rd9837, 4294967295;
	mad.lo.s64 	%rd9859, %rd9858, 977, %rd9857;
	shr.u64 	%rd9860, %rd9859, 32;
	and.b64  	%rd9861, %rd9841, 4294967295;
	mad.lo.s64 	%rd9862, %rd9861, 977, %rd9860;
	shr.u64 	%rd9863, %rd9862, 32;
	add.s32 	%r7729, %r4806, %r4807;
	setp.lt.u32 	%p612, %r7729, %r4806;
	selp.u64 	%rd9864, 1, 0, %p612;
	and.b64  	%rd9865, %rd9579, 4294967295;
	and.b64  	%rd9866, %rd9847, 4294967295;
	add.s64 	%rd9867, %rd9865, %rd9864;
	add.s64 	%rd9868, %rd9867, %rd9866;
	shr.u64 	%rd9869, %rd9868, 32;
	and.b64  	%rd9870, %rd9617, 4294967295;
	and.b64  	%rd9871, %rd9850, 4294967295;
	add.s64 	%rd9872, %rd9869, %rd9870;
	add.s64 	%rd9873, %rd9872, %rd9871;
	shr.u64 	%rd9874, %rd9873, 32;
	and.b64  	%rd9875, %rd9655, 4294967295;
	and.b64  	%rd9876, %rd9853, 4294967295;
	add.s64 	%rd9877, %rd9874, %rd9875;
	add.s64 	%rd9878, %rd9877, %rd9876;
	shr.u64 	%rd9879, %rd9878, 32;
	and.b64  	%rd9880, %rd9693, 4294967295;
	and.b64  	%rd9881, %rd9856, 4294967295;
	add.s64 	%rd9882, %rd9879, %rd9880;
	add.s64 	%rd9883, %rd9882, %rd9881;
	shr.u64 	%rd9884, %rd9883, 32;
	and.b64  	%rd9885, %rd9731, 4294967295;
	and.b64  	%rd9886, %rd9859, 4294967295;
	add.s64 	%rd9887, %rd9884, %rd9885;
	add.s64 	%rd9888, %rd9887, %rd9886;
	shr.u64 	%rd9889, %rd9888, 32;
	and.b64  	%rd9890, %rd9769, 4294967295;
	and.b64  	%rd9891, %rd9862, 4294967295;
	add.s64 	%rd9892, %rd9889, %rd9890;
	add.s64 	%rd9893, %rd9892, %rd9891;
	shr.u64 	%rd9894, %rd9893, 32;
	and.b64  	%rd9895, %rd9868, 4294967295;
	add.s64 	%rd9896, %rd9895, %rd9843;
	cvt.u32.u64 	%r7728, %rd9896;
	shr.u64 	%rd9897, %rd9896, 32;
	and.b64  	%rd9898, %rd9873, 4294967295;
	add.s64 	%rd9899, %rd9897, %rd9898;
	add.s64 	%rd9900, %rd9899, %rd9846;
	cvt.u32.u64 	%r7727, %rd9900;
	shr.u64 	%rd9901, %rd9900, 32;
	and.b64  	%rd9902, %rd9878, 4294967295;
	add.s64 	%rd9903, %rd9901, %rd9902;
	add.s64 	%rd9904, %rd9903, %rd9849;
	cvt.u32.u64 	%r7726, %rd9904;
	shr.u64 	%rd9905, %rd9904, 32;
	and.b64  	%rd9906, %rd9883, 4294967295;
	add.s64 	%rd9907, %rd9905, %rd9906;
	add.s64 	%rd9908, %rd9907, %rd9852;
	cvt.u32.u64 	%r7725, %rd9908;
	shr.u64 	%rd9909, %rd9908, 32;
	and.b64  	%rd9910, %rd9888, 4294967295;
	add.s64 	%rd9911, %rd9909, %rd9910;
	add.s64 	%rd9912, %rd9911, %rd9855;
	cvt.u32.u64 	%r7724, %rd9912;
	shr.u64 	%rd9913, %rd9912, 32;
	and.b64  	%rd9914, %rd9893, 4294967295;
	add.s64 	%rd9915, %rd9913, %rd9914;
	add.s64 	%rd9916, %rd9915, %rd9858;
	cvt.u32.u64 	%r7723, %rd9916;
	shr.u64 	%rd9917, %rd9916, 32;
	cvt.u32.u64 	%r4808, %rd9917;
	cvt.u32.u64 	%r4809, %rd9894;
	cvt.u32.u64 	%r4810, %rd9807;
	add.s32 	%r4811, %r4809, %r4810;
	cvt.u32.u64 	%r4812, %rd9863;
	cvt.u32.u64 	%r4813, %rd9842;
	mov.b64 	%rd9918, 977;
	cvt.u32.u64 	%r4814, %rd9918;
	mad.lo.s32 	%r4815, %r4813, %r4814, %r4812;
	add.s32 	%r4816, %r4811, %r4815;
	add.s32 	%r4817, %r4808, %r4816;
	cvt.u32.u64 	%r4818, %rd9841;
	add.s32 	%r7722, %r4817, %r4818;
	ld.const.u32 	%r7721, [const_p+28];
	setp.lt.u32 	%p613, %r7721, %r7722;
	@%p613 bra 	$L__BB2_548;
	setp.gt.u32 	%p614, %r7721, %r7722;
	mov.u16 	%rs27, %rs10;
	@%p614 bra 	$L__BB2_549;
	setp.lt.u32 	%p615, %r1138, %r7723;
	@%p615 bra 	$L__BB2_548;
	setp.gt.u32 	%p616, %r1138, %r7723;
	mov.u16 	%rs27, %rs10;
	@%p616 bra 	$L__BB2_549;
	setp.lt.u32 	%p617, %r1140, %r7724;
	@%p617 bra 	$L__BB2_548;
	setp.gt.u32 	%p618, %r1140, %r7724;
	mov.u16 	%rs27, %rs10;
	@%p618 bra 	$L__BB2_549;
	setp.lt.u32 	%p619, %r1142, %r7725;
	@%p619 bra 	$L__BB2_548;
	setp.gt.u32 	%p620, %r1142, %r7725;
	mov.u16 	%rs27, %rs10;
	@%p620 bra 	$L__BB2_549;
	setp.lt.u32 	%p621, %r1139, %r7726;
	@%p621 bra 	$L__BB2_548;
	setp.gt.u32 	%p622, %r1139, %r7726;
	mov.u16 	%rs27, %rs10;
	@%p622 bra 	$L__BB2_549;
	setp.lt.u32 	%p623, %r1141, %r7727;
	@%p623 bra 	$L__BB2_548;
	setp.gt.u32 	%p624, %r1141, %r7727;
	mov.u16 	%rs27, %rs10;
	@%p624 bra 	$L__BB2_549;
	setp.lt.u32 	%p625, %r1143, %r7728;
	@%p625 bra 	$L__BB2_548;
	setp.gt.u32 	%p626, %r1143, %r7728;
	setp.lt.u32 	%p627, %r7729, %r1144;
	or.pred  	%p628, %p626, %p627;
	mov.u16 	%rs27, %rs10;
	@%p628 bra 	$L__BB2_549;
$L__BB2_548:
	// begin inline asm
	sub.cc.u32 %r7729, %r7729, %r1144; 
	subc.cc.u32 %r7728, %r7728, %r1143; 
	subc.cc.u32 %r7727, %r7727, %r1141; 
	subc.cc.u32 %r7726, %r7726, %r1139; 
	subc.cc.u32 %r7725, %r7725, %r1142; 
	subc.cc.u32 %r7724, %r7724, %r1140; 
	subc.cc.u32 %r7723, %r7723, %r1138; 
	subc.u32    %r7722, %r7722, %r7721; 
	
	// end inline asm
	mov.u16 	%rs27, %rs10;
$L__BB2_549:
	add.s32 	%r7443, %r7443, 1;
	setp.ne.s32 	%p629, %r7443, 256;
	@%p629 bra 	$L__BB2_4;
	setp.gt.u32 	%p630, %r1198, %r7730;
	@%p630 bra 	$L__BB2_551;
	bra.uni 	$L__BB2_564;
$L__BB2_551:
	// begin inline asm
	sub.cc.u32 %r7737, %r1197, %r7737; 
	subc.cc.u32 %r7736, %r1196, %r7736; 
	subc.cc.u32 %r7735, %r1194, %r7735; 
	subc.cc.u32 %r7734, %r1192, %r7734; 
	subc.cc.u32 %r7733, %r1195, %r7733; 
	subc.cc.u32 %r7732, %r1193, %r7732; 
	subc.cc.u32 %r7731, %r1191, %r7731; 
	subc.u32    %r7730, %r1198, %r7730; 
	
	// end inline asm
	bra.uni 	$L__BB2_566;
$L__BB2_552:
	setp.gt.u32 	%p632, %r1191, %r7731;
	@%p632 bra 	$L__BB2_551;
	setp.lt.u32 	%p633, %r1191, %r7731;
	@%p633 bra 	$L__BB2_565;
	setp.gt.u32 	%p634, %r1193, %r7732;
	@%p634 bra 	$L__BB2_551;
	setp.lt.u32 	%p635, %r1193, %r7732;
	@%p635 bra 	$L__BB2_565;
	setp.gt.u32 	%p636, %r1195, %r7733;
	@%p636 bra 	$L__BB2_551;
	setp.lt.u32 	%p637, %r1195, %r7733;
	@%p637 bra 	$L__BB2_565;
	setp.gt.u32 	%p638, %r1192, %r7734;
	@%p638 bra 	$L__BB2_551;
	setp.lt.u32 	%p639, %r1192, %r7734;
	@%p639 bra 	$L__BB2_565;
	setp.gt.u32 	%p640, %r1194, %r7735;
	@%p640 bra 	$L__BB2_551;
	setp.lt.u32 	%p641, %r1194, %r7735;
	@%p641 bra 	$L__BB2_565;
	setp.gt.u32 	%p642, %r1196, %r7736;
	@%p642 bra 	$L__BB2_551;
	setp.lt.u32 	%p643, %r1196, %r7736;
	setp.lt.u32 	%p644, %r1197, %r7737;
	or.pred  	%p645, %p643, %p644;
	@%p645 bra 	$L__BB2_565;
	bra.uni 	$L__BB2_551;
$L__BB2_564:
	setp.ge.u32 	%p631, %r1198, %r7730;
	@%p631 bra 	$L__BB2_552;
$L__BB2_565:
	ld.const.u32 	%r4851, [const_p];
	ld.const.u32 	%r4858, [const_p+28];
	// begin inline asm
	add.cc.u32 %r4843, %r4851, %r4851; 
	addc.cc.u32 %r4844, %r1196, %r1196; 
	addc.cc.u32 %r4845, %r1194, %r1194; 
	addc.cc.u32 %r4846, %r1192, %r1192; 
	addc.cc.u32 %r4847, %r1195, %r1195; 
	addc.cc.u32 %r4848, %r1193, %r1193; 
	addc.cc.u32 %r4849, %r1191, %r1191; 
	addc.u32    %r4850, %r4858, %r4858; 
	
	// end inline asm
	// begin inline asm
	sub.cc.u32 %r7737, %r4843, %r7737; 
	subc.cc.u32 %r7736, %r4844, %r7736; 
	subc.cc.u32 %r7735, %r4845, %r7735; 
	subc.cc.u32 %r7734, %r4846, %r7734; 
	subc.cc.u32 %r7733, %r4847, %r7733; 
	subc.cc.u32 %r7732, %r4848, %r7732; 
	subc.cc.u32 %r7731, %r4849, %r7731; 
	subc.u32    %r7730, %r4850, %r7730; 
	
	// end inline asm
$L__BB2_566:
	setp.eq.s16 	%p646, %rs23, 0;
	@%p646 bra 	$L__BB2_568;
	and.b16  	%rs24, %rs27, 255;
	setp.eq.s16 	%p1393, %rs24, 0;
	mov.u32 	%r8026, %r7722;
	mov.u32 	%r8027, %r7723;
	mov.u32 	%r8028, %r7724;
	mov.u32 	%r8029, %r7725;
	mov.u32 	%r8030, %r7726;
	mov.u32 	%r8031, %r7727;
	mov.u32 	%r8032, %r7728;
	mov.u32 	%r8033, %r7729;
	mov.u32 	%r8034, %r7730;
	mov.u32 	%r8035, %r7731;
	mov.u32 	%r8036, %r7732;
	mov.u32 	%r8037, %r7733;
	mov.u32 	%r8038, %r7734;
	mov.u32 	%r8039, %r7735;
	mov.u32 	%r8040, %r7736;
	mov.u32 	%r8041, %r7737;
	mov.u32 	%r8042, %r7738;
	mov.u32 	%r8043, %r7739;
	mov.u32 	%r8044, %r7740;
	mov.u32 	%r8045, %r7741;
	mov.u32 	%r8046, %r7742;
	mov.u32 	%r8047, %r7743;
	mov.u32 	%r8048, %r7744;
	mov.u32 	%r8049, %r7745;
	bra.uni 	$L__BB2_1102;
$L__BB2_568:
	and.b16  	%rs25, %rs27, 255;
	setp.ne.s16 	%p648, %rs25, 0;
	mov.pred 	%p647, -1;
	mov.pred 	%p1393, %p647;
	mov.u32 	%r8026, %r2482;
	mov.u32 	%r8027, %r2481;
	mov.u32 	%r8028, %r2480;
	mov.u32 	%r8029, %r2479;
	mov.u32 	%r8030, %r2478;
	mov.u32 	%r8031, %r2477;
	mov.u32 	%r8032, %r2476;
	mov.u32 	%r8033, %r2475;
	mov.u32 	%r8034, %r2474;
	mov.u32 	%r8035, %r2473;
	mov.u32 	%r8036, %r2472;
	mov.u32 	%r8037, %r2471;
	mov.u32 	%r8038, %r2470;
	mov.u32 	%r8039, %r2469;
	mov.u32 	%r8040, %r2468;
	mov.u32 	%r8041, %r2467;
	mov.u32 	%r8042, %r2466;
	mov.u32 	%r8043, %r2465;
	mov.u32 	%r8044, %r2464;
	mov.u32 	%r8045, %r2463;
	mov.u32 	%r8046, %r2462;
	mov.u32 	%r8047, %r2461;
	mov.u32 	%r8048, %r2460;
	mov.u32 	%r8049, %r2459;
	@%p648 bra 	$L__BB2_1102;
	ld.const.u32 	%r1255, [const_p];
	ld.const.u32 	%r1256, [const_p+28];
	setp.lt.u32 	%p649, %r1256, %r8;
	@%p649 bra 	$L__BB2_581;
	setp.gt.u32 	%p650, %r1256, %r8;
	mov.u32 	%r7754, %r1;
	mov.u32 	%r7755, %r2;
	mov.u32 	%r7756, %r3;
	mov.u32 	%r7757, %r4;
	mov.u32 	%r7758, %r5;
	mov.u32 	%r7759, %r6;
	mov.u32 	%r7760, %r7;
	mov.u32 	%r7761, %r8;
	@%p650 bra 	$L__BB2_582;
	setp.lt.u32 	%p651, %r1191, %r7;
	@%p651 bra 	$L__BB2_581;
	setp.gt.u32 	%p652, %r1191, %r7;
	mov.u32 	%r7754, %r1;
	mov.u32 	%r7755, %r2;
	mov.u32 	%r7756, %r3;
	mov.u32 	%r7757, %r4;
	mov.u32 	%r7758, %r5;
	mov.u32 	%r7759, %r6;
	mov.u32 	%r7760, %r7;
	mov.u32 	%r7761, %r8;
	@%p652 bra 	$L__BB2_582;
	setp.lt.u32 	%p653, %r1193, %r6;
	@%p653 bra 	$L__BB2_581;
	setp.gt.u32 	%p654, %r1193, %r6;
	mov.u32 	%r7754, %r1;
	mov.u32 	%r7755, %r2;
	mov.u32 	%r7756, %r3;
	mov.u32 	%r7757, %r4;
	mov.u32 	%r7758, %r5;
	mov.u32 	%r7759, %r6;
	mov.u32 	%r7760, %r7;
	mov.u32 	%r7761, %r8;
	@%p654 bra 	$L__BB2_582;
	setp.lt.u32 	%p655, %r1195, %r5;
	@%p655 bra 	$L__BB2_581;
	setp.gt.u32 	%p656, %r1195, %r5;
	mov.u32 	%r7754, %r1;
	mov.u32 	%r7755, %r2;
	mov.u32 	%r7756, %r3;
	mov.u32 	%r7757, %r4;
	mov.u32 	%r7758, %r5;
	mov.u32 	%r7759, %r6;
	mov.u32 	%r7760, %r7;
	mov.u32 	%r7761, %r8;
	@%p656 bra 	$L__BB2_582;
	setp.lt.u32 	%p657, %r1192, %r4;
	@%p657 bra 	$L__BB2_581;
	setp.gt.u32 	%p658, %r1192, %r4;
	mov.u32 	%r7754, %r1;
	mov.u32 	%r7755, %r2;
	mov.u32 	%r7756, %r3;
	mov.u32 	%r7757, %r4;
	mov.u32 	%r7758, %r5;
	mov.u32 	%r7759, %r6;
	mov.u32 	%r7760, %r7;
	mov.u32 	%r7761, %r8;
	@%p658 bra 	$L__BB2_582;
	setp.lt.u32 	%p659, %r1194, %r3;
	@%p659 bra 	$L__BB2_581;
	setp.ge.u32 	%p660, %r1, %r1255;
	setp.le.u32 	%p661, %r1196, %r2;
	setp.lt.u32 	%p662, %r1196, %r2;
	setp.le.u32 	%p663, %r1194, %r3;
	and.pred  	%p664, %p661, %p660;
	or.pred  	%p665, %p662, %p664;
	and.pred  	%p666, %p663, %p665;
	mov.u32 	%r7754, %r1;
	mov.u32 	%r7755, %r2;
	mov.u32 	%r7756, %r3;
	mov.u32 	%r7757, %r4;
	mov.u32 	%r7758, %r5;
	mov.u32 	%r7759, %r6;
	mov.u32 	%r7760, %r7;
	mov.u32 	%r7761, %r8;
	@%p666 bra 	$L__BB2_581;
	bra.uni 	$L__BB2_582;
$L__BB2_581:
	// begin inline asm
	sub.cc.u32 %r7754, %r1, %r1255; 
	subc.cc.u32 %r7755, %r2, %r1196; 
	subc.cc.u32 %r7756, %r3, %r1194; 
	subc.cc.u32 %r7757, %r4, %r1192; 
	subc.cc.u32 %r7758, %r5, %r1195; 
	subc.cc.u32 %r7759, %r6, %r1193; 
	subc.cc.u32 %r7760, %r7, %r1191; 
	subc.u32    %r7761, %r8, %r1256; 
	
	// end inline asm
$L__BB2_582:
	ld.const.u32 	%r1273, [const_p+24];
	ld.const.u32 	%r1274, [const_p+12];
	ld.const.u32 	%r1275, [const_p+20];
	ld.const.u32 	%r1276, [const_p+8];
	ld.const.u32 	%r1277, [const_p+16];
	ld.const.u32 	%r1278, [const_p+4];
	mul.wide.u32 	%rd9919, %r7729, %r7729;
	cvt.u32.u64 	%r4939, %rd9919;
	shr.u64 	%rd9920, %rd9919, 32;
	mul.wide.u32 	%rd9921, %r7728, %r7729;
	add.s64 	%rd9922, %rd9920, %rd9921;
	shr.u64 	%rd9923, %rd9922, 32;
	mul.wide.u32 	%rd9924, %r7727, %r7729;
	add.s64 	%rd9925, %rd9923, %rd9924;
	shr.u64 	%rd9926, %rd9925, 32;
	mul.wide.u32 	%rd9927, %r7726, %r7729;
	add.s64 	%rd9928, %rd9926, %rd9927;
	shr.u64 	%rd9929, %rd9928, 32;
	mul.wide.u32 	%rd9930, %r7725, %r7729;
	add.s64 	%rd9931, %rd9929, %rd9930;
	shr.u64 	%rd9932, %rd9931, 32;
	mul.wide.u32 	%rd9933, %r7724, %r7729;
	add.s64 	%rd9934, %rd9932, %rd9933;
	shr.u64 	%rd9935, %rd9934, 32;
	mul.wide.u32 	%rd9936, %r7723, %r7729;
	add.s64 	%rd9937, %rd9935, %rd9936;
	shr.u64 	%rd9938, %rd9937, 32;
	mul.wide.u32 	%rd9939, %r7722, %r7729;
	add.s64 	%rd9940, %rd9938, %rd9939;
	shr.u64 	%rd9941, %rd9940, 32;
	and.b64  	%rd9942, %rd9922, 4294967295;
	add.s64 	%rd9943, %rd9921, %rd9942;
	shr.u64 	%rd9944, %rd9943, 32;
	and.b64  	%rd9945, %rd9925, 4294967295;
	mul.wide.u32 	%rd9946, %r7728, %r7728;
	add.s64 	%rd9947, %rd9944, %rd9945;
	add.s64 	%rd9948, %rd9947, %rd9946;
	shr.u64 	%rd9949, %rd9948, 32;
	and.b64  	%rd9950, %rd9928, 4294967295;
	mul.wide.u32 	%rd9951, %r7727, %r7728;
	add.s64 	%rd9952, %rd9949, %rd9950;
	add.s64 	%rd9953, %rd9952, %rd9951;
	shr.u64 	%rd9954, %rd9953, 32;
	and.b64  	%rd9955, %rd9931, 4294967295;
	mul.wide.u32 	%rd9956, %r7726, %r7728;
	add.s64 	%rd9957, %rd9954, %rd9955;
	add.s64 	%rd9958, %rd9957, %rd9956;
	shr.u64 	%rd9959, %rd9958, 32;
	and.b64  	%rd9960, %rd9934, 4294967295;
	mul.wide.u32 	%rd9961, %r7725, %r7728;
	add.s64 	%rd9962, %rd9959, %rd9960;
	add.s64 	%rd9963, %rd9962, %rd9961;
	shr.u64 	%rd9964, %rd9963, 32;
	and.b64  	%rd9965, %rd9937, 4294967295;
	mul.wide.u32 	%rd9966, %r7724, %r7728;
	add.s64 	%rd9967, %rd9964, %rd9965;
	add.s64 	%rd9968, %rd9967, %rd9966;
	shr.u64 	%rd9969, %rd9968, 32;
	and.b64  	%rd9970, %rd9940, 4294967295;
	mul.wide.u32 	%rd9971, %r7723, %r7728;
	add.s64 	%rd9972, %rd9969, %rd9970;
	add.s64 	%rd9973, %rd9972, %rd9971;
	shr.u64 	%rd9974, %rd9973, 32;
	mul.wide.u32 	%rd9975, %r7722, %r7728;
	add.s64 	%rd9976, %rd9974, %rd9941;
	add.s64 	%rd9977, %rd9976, %rd9975;
	shr.u64 	%rd9978, %rd9977, 32;
	and.b64  	%rd9979, %rd9948, 4294967295;
	add.s64 	%rd9980, %rd9924, %rd9979;
	shr.u64 	%rd9981, %rd9980, 32;
	and.b64  	%rd9982, %rd9953, 4294967295;
	add.s64 	%rd9983, %rd9981, %rd9982;
	add.s64 	%rd9984, %rd9983, %rd9951;
	shr.u64 	%rd9985, %rd9984, 32;
	and.b64  	%rd9986, %rd9958, 4294967295;
	mul.wide.u32 	%rd9987, %r7727, %r7727;
	add.s64 	%rd9988, %rd9985, %rd9986;
	add.s64 	%rd9989, %rd9988, %rd9987;
	shr.u64 	%rd9990, %rd9989, 32;
	and.b64  	%rd9991, %rd9963, 4294967295;
	mul.wide.u32 	%rd9992, %r7726, %r7727;
	add.s64 	%rd9993, %rd9990, %rd9991;
	add.s64 	%rd9994, %rd9993, %rd9992;
	shr.u64 	%rd9995, %rd9994, 32;
	and.b64  	%rd9996, %rd9968, 4294967295;
	mul.wide.u32 	%rd9997, %r7725, %r7727;
	add.s64 	%rd9998, %rd9995, %rd9996;
	add.s64 	%rd9999, %rd9998, %rd9997;
	shr.u64 	%rd10000, %rd9999, 32;
	and.b64  	%rd10001, %rd9973, 4294967295;
	mul.wide.u32 	%rd10002, %r7724, %r7727;
	add.s64 	%rd10003, %rd10000, %rd10001;
	add.s64 	%rd10004, %rd10003, %rd10002;
	shr.u64 	%rd10005, %rd10004, 32;
	and.b64  	%rd10006, %rd9977, 4294967295;
	mul.wide.u32 	%rd10007, %r7723, %r7727;
	add.s64 	%rd10008, %rd10005, %rd10006;
	add.s64 	%rd10009, %rd10008, %rd10007;
	shr.u64 	%rd10010, %rd10009, 32;
	mul.wide.u32 	%rd10011, %r7722, %r7727;
	add.s64 	%rd10012, %rd10010, %rd9978;
	add.s64 	%rd10013, %rd10012, %rd10011;
	shr.u64 	%rd10014, %rd10013, 32;
	and.b64  	%rd10015, %rd9984, 4294967295;
	add.s64 	%rd10016, %rd9927, %rd10015;
	shr.u64 	%rd10017, %rd10016, 32;
	and.b64  	%rd10018, %rd9989, 4294967295;
	add.s64 	%rd10019, %rd10017, %rd10018;
	add.s64 	%rd10020, %rd10019, %rd9956;
	shr.u64 	%rd10021, %rd10020, 32;
	and.b64  	%rd10022, %rd9994, 4294967295;
	add.s64 	%rd10023, %rd10021, %rd10022;
	add.s64 	%rd10024, %rd10023, %rd9992;
	shr.u64 	%rd10025, %rd10024, 32;
	and.b64  	%rd10026, %rd9999, 4294967295;
	mul.wide.u32 	%rd10027, %r7726, %r7726;
	add.s64 	%rd10028, %rd10025, %rd10026;
	add.s64 	%rd10029, %rd10028, %rd10027;
	shr.u64 	%rd10030, %rd10029, 32;
	and.b64  	%rd10031, %rd10004, 4294967295;
	mul.wide.u32 	%rd10032, %r7725, %r7726;
	add.s64 	%rd10033, %rd10030, %rd10031;
	add.s64 	%rd10034, %rd10033, %rd10032;
	shr.u64 	%rd10035, %rd10034, 32;
	and.b64  	%rd10036, %rd10009, 4294967295;
	mul.wide.u32 	%rd10037, %r7724, %r7726;
	add.s64 	%rd10038, %rd10035, %rd10036;
	add.s64 	%rd10039, %rd10038, %rd10037;
	shr.u64 	%rd10040, %rd10039, 32;
	and.b64  	%rd10041, %rd10013, 4294967295;
	mul.wide.u32 	%rd10042, %r7723, %r7726;
	add.s64 	%rd10043, %rd10040, %rd10041;
	add.s64 	%rd10044, %rd10043, %rd10042;
	shr.u64 	%rd10045, %rd10044, 32;
	mul.wide.u32 	%rd10046, %r7722, %r7726;
	add.s64 	%rd10047, %rd10045, %rd10014;
	add.s64 	%rd10048, %rd10047, %rd10046;
	shr.u64 	%rd10049, %rd10048, 32;
	and.b64  	%rd10050, %rd10020, 4294967295;
	add.s64 	%rd10051, %rd9930, %rd10050;
	shr.u64 	%rd10052, %rd10051, 32;
	and.b64  	%rd10053, %rd10024, 4294967295;
	add.s64 	%rd10054, %rd10052, %rd10053;
	add.s64 	%rd10055, %rd10054, %rd9961;
	shr.u64 	%rd10056, %rd10055, 32;
	and.b64  	%rd10057, %rd10029, 4294967295;
	add.s64 	%rd10058, %rd10056, %rd10057;
	add.s64 	%rd10059, %rd10058, %rd9997;
	shr.u64 	%rd10060, %rd10059, 32;
	and.b64  	%rd10061, %rd10034, 4294967295;
	add.s64 	%rd10062, %rd10060, %rd10061;
	add.s64 	%rd10063, %rd10062, %rd10032;
	shr.u64 	%rd10064, %rd10063, 32;
	and.b64  	%rd10065, %rd10039, 4294967295;
	mul.wide.u32 	%rd10066, %r7725, %r7725;
	add.s64 	%rd10067, %rd10064, %rd10065;
	add.s64 	%rd10068, %rd10067, %rd10066;
	shr.u64 	%rd10069, %rd10068, 32;
	and.b64  	%rd10070, %rd10044, 4294967295;
	mul.wide.u32 	%rd10071, %r7724, %r7725;
	add.s64 	%rd10072, %rd10069, %rd10070;
	add.s64 	%rd10073, %rd10072, %rd10071;
	shr.u64 	%rd10074, %rd10073, 32;
	and.b64  	%rd10075, %rd10048, 4294967295;
	mul.wide.u32 	%rd10076, %r7723, %r7725;
	add.s64 	%rd10077, %rd10074, %rd10075;
	add.s64 	%rd10078, %rd10077, %rd10076;
	shr.u64 	%rd10079, %rd10078, 32;
	mul.wide.u32 	%rd10080, %r7722, %r7725;
	add.s64 	%rd10081, %rd10079, %rd10049;
	add.s64 	%rd10082, %rd10081, %rd10080;
	shr.u64 	%rd10083, %rd10082, 32;
	and.b64  	%rd10084, %rd10055, 4294967295;
	add.s64 	%rd10085, %rd9933, %rd10084;
	shr.u64 	%rd10086, %rd10085, 32;
	and.b64  	%rd10087, %rd10059, 4294967295;
	add.s64 	%rd10088, %rd10086, %rd10087;
	add.s64 	%rd10089, %rd10088, %rd9966;
	shr.u64 	%rd10090, %rd10089, 32;
	and.b64  	%rd10091, %rd10063, 4294967295;
	add.s64 	%rd10092, %rd10090, %rd10091;
	add.s64 	%rd10093, %rd10092, %rd10002;
	shr.u64 	%rd10094, %rd10093, 32;
	and.b64  	%rd10095, %rd10068, 4294967295;
	add.s64 	%rd10096, %rd10094, %rd10095;
	add.s64 	%rd10097, %rd10096, %rd10037;
	shr.u64 	%rd10098, %rd10097, 32;
	and.b64  	%rd10099, %rd10073, 4294967295;
	add.s64 	%rd10100, %rd10098, %rd10099;
	add.s64 	%rd10101, %rd10100, %rd10071;
	shr.u64 	%rd10102, %rd10101, 32;
	and.b64  	%rd10103, %rd10078, 4294967295;
	mul.wide.u32 	%rd10104, %r7724, %r7724;
	add.s64 	%rd10105, %rd10102, %rd10103;
	add.s64 	%rd10106, %rd10105, %rd10104;
	shr.u64 	%rd10107, %rd10106, 32;
	and.b64  	%rd10108, %rd10082, 4294967295;
	mul.wide.u32 	%rd10109, %r7723, %r7724;
	add.s64 	%rd10110, %rd10107, %rd10108;
	add.s64 	%rd10111, %rd10110, %rd10109;
	shr.u64 	%rd10112, %rd10111, 32;
	mul.wide.u32 	%rd10113, %r7722, %r7724;
	add.s64 	%rd10114, %rd10112, %rd10083;
	add.s64 	%rd10115, %rd10114, %rd10113;
	shr.u64 	%rd10116, %rd10115, 32;
	and.b64  	%rd10117, %rd10089, 4294967295;
	add.s64 	%rd10118, %rd9936, %rd10117;
	shr.u64 	%rd10119, %rd10118, 32;
	and.b64  	%rd10120, %rd10093, 4294967295;
	add.s64 	%rd10121, %rd10119, %rd10120;
	add.s64 	%rd10122, %rd10121, %rd9971;
	shr.u64 	%rd10123, %rd10122, 32;
	and.b64  	%rd10124, %rd10097, 4294967295;
	add.s64 	%rd10125, %rd10123, %rd10124;
	add.s64 	%rd10126, %rd10125, %rd10007;
	shr.u64 	%rd10127, %rd10126, 32;
	and.b64  	%rd10128, %rd10101, 4294967295;
	add.s64 	%rd10129, %rd10127, %rd10128;
	add.s64 	%rd10130, %rd10129, %rd10042;
	shr.u64 	%rd10131, %rd10130, 32;
	and.b64  	%rd10132, %rd10106, 4294967295;
	add.s64 	%rd10133, %rd10131, %rd10132;
	add.s64 	%rd10134, %rd10133, %rd10076;
	shr.u64 	%rd10135, %rd10134, 32;
	and.b64  	%rd10136, %rd10111, 4294967295;
	add.s64 	%rd10137, %rd10135, %rd10136;
	add.s64 	%rd10138, %rd10137, %rd10109;
	shr.u64 	%rd10139, %rd10138, 32;
	and.b64  	%rd10140, %rd10115, 4294967295;
	mul.wide.u32 	%rd10141, %r7723, %r7723;
	add.s64 	%rd10142, %rd10139, %rd10140;
	add.s64 	%rd10143, %rd10142, %rd10141;
	shr.u64 	%rd10144, %rd10143, 32;
	mul.wide.u32 	%rd10145, %r7722, %r7723;
	add.s64 	%rd10146, %rd10144, %rd10116;
	add.s64 	%rd10147, %rd10146, %rd10145;
	shr.u64 	%rd10148, %rd10147, 32;
	and.b64  	%rd10149, %rd10122, 4294967295;
	add.s64 	%rd10150, %rd9939, %rd10149;
	shr.u64 	%rd10151, %rd10150, 32;
	and.b64  	%rd10152, %rd10126, 4294967295;
	add.s64 	%rd10153, %rd10151, %rd10152;
	add.s64 	%rd10154, %rd10153, %rd9975;
	shr.u64 	%rd10155, %rd10154, 32;
	and.b64  	%rd10156, %rd10130, 4294967295;
	add.s64 	%rd10157, %rd10155, %rd10156;
	add.s64 	%rd10158, %rd10157, %rd10011;
	shr.u64 	%rd10159, %rd10158, 32;
	and.b64  	%rd10160, %rd10134, 4294967295;
	add.s64 	%rd10161, %rd10159, %rd10160;
	add.s64 	%rd10162, %rd10161, %rd10046;
	shr.u64 	%rd10163, %rd10162, 32;
	and.b64  	%rd10164, %rd10138, 4294967295;
	add.s64 	%rd10165, %rd10163, %rd10164;
	add.s64 	%rd10166, %rd10165, %rd10080;
	shr.u64 	%rd10167, %rd10166, 32;
	and.b64  	%rd10168, %rd10143, 4294967295;
	add.s64 	%rd10169, %rd10167, %rd10168;
	add.s64 	%rd10170, %rd10169, %rd10113;
	shr.u64 	%rd10171, %rd10170, 32;
	and.b64  	%rd10172, %rd10147, 4294967295;
	add.s64 	%rd10173, %rd10171, %rd10172;
	add.s64 	%rd10174, %rd10173, %rd10145;
	shr.u64 	%rd10175, %rd10174, 32;
	mul.wide.u32 	%rd10176, %r7722, %r7722;
	add.s64 	%rd10177, %rd10175, %rd10148;
	add.s64 	%rd10178, %rd10177, %rd10176;
	shr.u64 	%rd10179, %rd10178, 32;
	and.b64  	%rd10180, %rd10154, 4294967295;
	mul.lo.s64 	%rd10181, %rd10180, 977;
	cvt.u32.u64 	%r4940, %rd10181;
	shr.u64 	%rd10182, %rd10181, 32;
	and.b64  	%rd10183, %rd10158, 4294967295;
	mad.lo.s64 	%rd10184, %rd10183, 977, %rd10182;
	shr.u64 	%rd10185, %rd10184, 32;
	and.b64  	%rd10186, %rd10162, 4294967295;
	mad.lo.s64 	%rd10187, %rd10186, 977, %rd10185;
	shr.u64 	%rd10188, %rd10187, 32;
	and.b64  	%rd10189, %rd10166, 4294967295;
	mad.lo.s64 	%rd10190, %rd10189, 977, %rd10188;
	shr.u64 	%rd10191, %rd10190, 32;
	and.b64  	%rd10192, %rd10170, 4294967295;
	mad.lo.s64 	%rd10193, %rd10192, 977, %rd10191;
	shr.u64 	%rd10194, %rd10193, 32;
	and.b64  	%rd10195, %rd10174, 4294967295;
	mad.lo.s64 	%rd10196, %rd10195, 977, %rd10194;
	shr.u64 	%rd10197, %rd10196, 32;
	and.b64  	%rd10198, %rd10178, 4294967295;
	mad.lo.s64 	%rd10199, %rd10198, 977, %rd10197;
	shr.u64 	%rd10200, %rd10199, 32;
	add.s32 	%r7762, %r4939, %r4940;
	setp.lt.u32 	%p667, %r7762, %r4939;
	selp.u64 	%rd10201, 1, 0, %p667;
	and.b64  	%rd10202, %rd9943, 4294967295;
	and.b64  	%rd10203, %rd10184, 4294967295;
	add.s64 	%rd10204, %rd10202, %rd10201;
	add.s64 	%rd10205, %rd10204, %rd10203;
	shr.u64 	%rd10206, %rd10205, 32;
	and.b64  	%rd10207, %rd9980, 4294967295;
	and.b64  	%rd10208, %rd10187, 4294967295;
	add.s64 	%rd10209, %rd10206, %rd10207;
	add.s64 	%rd10210, %rd10209, %rd10208;
	shr.u64 	%rd10211, %rd10210, 32;
	and.b64  	%rd10212, %rd10016, 4294967295;
	and.b64  	%rd10213, %rd10190, 4294967295;
	add.s64 	%rd10214, %rd10211, %rd10212;
	add.s64 	%rd10215, %rd10214, %rd10213;
	shr.u64 	%rd10216, %rd10215, 32;
	and.b64  	%rd10217, %rd10051, 4294967295;
	and.b64  	%rd10218, %rd10193, 4294967295;
	add.s64 	%rd10219, %rd10216, %rd10217;
	add.s64 	%rd10220, %rd10219, %rd10218;
	shr.u64 	%rd10221, %rd10220, 32;
	and.b64  	%rd10222, %rd10085, 4294967295;
	and.b64  	%rd10223, %rd10196, 4294967295;
	add.s64 	%rd10224, %rd10221, %rd10222;
	add.s64 	%rd10225, %rd10224, %rd10223;
	shr.u64 	%rd10226, %rd10225, 32;
	and.b64  	%rd10227, %rd10118, 4294967295;
	and.b64  	%rd10228, %rd10199, 4294967295;
	add.s64 	%rd10229, %rd10226, %rd10227;
	add.s64 	%rd10230, %rd10229, %rd10228;
	shr.u64 	%rd10231, %rd10230, 32;
	and.b64  	%rd10232, %rd10205, 4294967295;
	add.s64 	%rd10233, %rd10232, %rd10180;
	cvt.u32.u64 	%r7763, %rd10233;
	shr.u64 	%rd10234, %rd10233, 32;
	and.b64  	%rd10235, %rd10210, 4294967295;
	add.s64 	%rd10236, %rd10234, %rd10235;
	add.s64 	%rd10237, %rd10236, %rd10183;
	cvt.u32.u64 	%r7764, %rd10237;
	shr.u64 	%rd10238, %rd10237, 32;
	and.b64  	%rd10239, %rd10215, 4294967295;
	add.s64 	%rd10240, %rd10238, %rd10239;
	add.s64 	%rd10241, %rd10240, %rd10186;
	cvt.u32.u64 	%r7765, %rd10241;
	shr.u64 	%rd10242, %rd10241, 32;
	and.b64  	%rd10243, %rd10220, 4294967295;
	add.s64 	%rd10244, %rd10242, %rd10243;
	add.s64 	%rd10245, %rd10244, %rd10189;
	cvt.u32.u64 	%r7766, %rd10245;
	shr.u64 	%rd10246, %rd10245, 32;
	and.b64  	%rd10247, %rd10225, 4294967295;
	add.s64 	%rd10248, %rd10246, %rd10247;
	add.s64 	%rd10249, %rd10248, %rd10192;
	cvt.u32.u64 	%r7767, %rd10249;
	shr.u64 	%rd10250, %rd10249, 32;
	and.b64  	%rd10251, %rd10230, 4294967295;
	add.s64 	%rd10252, %rd10250, %rd10251;
	add.s64 	%rd10253, %rd10252, %rd10195;
	cvt.u32.u64 	%r7768, %rd10253;
	shr.u64 	%rd10254, %rd10253, 32;
	cvt.u32.u64 	%r4941, %rd10254;
	cvt.u32.u64 	%r4942, %rd10231;
	cvt.u32.u64 	%r4943, %rd10150;
	add.s32 	%r4944, %r4942, %r4943;
	cvt.u32.u64 	%r4945, %rd10200;
	cvt.u32.u64 	%r4946, %rd10179;
	mov.b64 	%rd10255, 977;
	cvt.u32.u64 	%r4947, %rd10255;
	mad.lo.s32 	%r4948, %r4946, %r4947, %r4945;
	add.s32 	%r4949, %r4944, %r4948;
	add.s32 	%r4950, %r4941, %r4949;
	cvt.u32.u64 	%r4951, %rd10178;
	add.s32 	%r7769, %r4950, %r4951;
	ld.const.u32 	%r1287, [const_p+28];
	setp.lt.u32 	%p668, %r1287, %r7769;
	@%p668 bra 	$L__BB2_596;
	setp.gt.u32 	%p669, %r1287, %r7769;
	@%p669 bra 	$L__BB2_597;
	setp.lt.u32 	%p670, %r1273, %r7768;
	@%p670 bra 	$L__BB2_596;
	setp.gt.u32 	%p671, %r1273, %r7768;
	@%p671 bra 	$L__BB2_597;
	setp.lt.u32 	%p672, %r1275, %r7767;
	@%p672 bra 	$L__BB2_596;
	setp.gt.u32 	%p673, %r1275, %r7767;
	@%p673 bra 	$L__BB2_597;
	setp.lt.u32 	%p674, %r1277, %r7766;
	@%p674 bra 	$L__BB2_596;
	setp.gt.u32 	%p675, %r1277, %r7766;
	@%p675 bra 	$L__BB2_597;
	setp.lt.u32 	%p676, %r1274, %r7765;
	@%p676 bra 	$L__BB2_596;
	setp.gt.u32 	%p677, %r1274, %r7765;
	@%p677 bra 	$L__BB2_597;
	setp.lt.u32 	%p678, %r1276, %r7764;
	@%p678 bra 	$L__BB2_596;
	setp.gt.u32 	%p679, %r1276, %r7764;
	@%p679 bra 	$L__BB2_597;
	setp.lt.u32 	%p680, %r1278, %r7763;
	@%p680 bra 	$L__BB2_596;
	setp.gt.u32 	%p681, %r1278, %r7763;
	ld.const.u32 	%r4952, [const_p];
	setp.lt.u32 	%p682, %r7762, %r4952;
	or.pred  	%p683, %p681, %p682;
	@%p683 bra 	$L__BB2_597;
$L__BB2_596:
	ld.const.u32 	%r4970, [const_p];
	// begin inline asm
	sub.cc.u32 %r7762, %r7762, %r4970; 
	subc.cc.u32 %r7763, %r7763, %r1278; 
	subc.cc.u32 %r7764, %r7764, %r1276; 
	subc.cc.u32 %r7765, %r7765, %r1274; 
	subc.cc.u32 %r7766, %r7766, %r1277; 
	subc.cc.u32 %r7767, %r7767, %r1275; 
	subc.cc.u32 %r7768, %r7768, %r1273; 
	subc.u32    %r7769, %r7769, %r1287; 
	
	// end inline asm
$L__BB2_597:
	mul.wide.u32 	%rd10256, %r7762, %r2459;
	cvt.u32.u64 	%r4978, %rd10256;
	shr.u64 	%rd10257, %rd10256, 32;
	mul.wide.u32 	%rd10258, %r7763, %r2459;
	add.s64 	%rd10259, %rd10257, %rd10258;
	shr.u64 	%rd10260, %rd10259, 32;
	mul.wide.u32 	%rd10261, %r7764, %r2459;
	add.s64 	%rd10262, %rd10260, %rd10261;
	shr.u64 	%rd10263, %rd10262, 32;
	mul.wide.u32 	%rd10264, %r7765, %r2459;
	add.s64 	%rd10265, %rd10263, %rd10264;
	shr.u64 	%rd10266, %rd10265, 32;
	mul.wide.u32 	%rd10267, %r7766, %r2459;
	add.s64 	%rd10268, %rd10266, %rd10267;
	shr.u64 	%rd10269, %rd10268, 32;
	mul.wide.u32 	%rd10270, %r7767, %r2459;
	add.s64 	%rd10271, %rd10269, %rd10270;
	shr.u64 	%rd10272, %rd10271, 32;
	mul.wide.u32 	%rd10273, %r7768, %r2459;
	add.s64 	%rd10274, %rd10272, %rd10273;
	shr.u64 	%rd10275, %rd10274, 32;
	mul.wide.u32 	%rd10276, %r7769, %r2459;
	add.s64 	%rd10277, %rd10275, %rd10276;
	shr.u64 	%rd10278, %rd10277, 32;
	and.b64  	%rd10279, %rd10259, 4294967295;
	mul.wide.u32 	%rd10280, %r7762, %r2460;
	add.s64 	%rd10281, %rd10280, %rd10279;
	shr.u64 	%rd10282, %rd10281, 32;
	and.b64  	%rd10283, %rd10262, 4294967295;
	mul.wide.u32 	%rd10284, %r7763, %r2460;
	add.s64 	%rd10285, %rd10282, %rd10283;
	add.s64 	%rd10286, %rd10285, %rd10284;
	shr.u64 	%rd10287, %rd10286, 32;
	and.b64  	%rd10288, %rd10265, 4294967295;
	mul.wide.u32 	%rd10289, %r7764, %r2460;
	add.s64 	%rd10290, %rd10287, %rd10288;
	add.s64 	%rd10291, %rd10290, %rd10289;
	shr.u64 	%rd10292, %rd10291, 32;
	and.b64  	%rd10293, %rd10268, 4294967295;
	mul.wide.u32 	%rd10294, %r7765, %r2460;
	add.s64 	%rd10295, %rd10292, %rd10293;
	add.s64 	%rd10296, %rd10295, %rd10294;
	shr.u64 	%rd10297, %rd10296, 32;
	and.b64  	%rd10298, %rd10271, 4294967295;
	mul.wide.u32 	%rd10299, %r7766, %r2460;
	add.s64 	%rd10300, %rd10297, %rd10298;
	add.s64 	%rd10301, %rd10300, %rd10299;
	shr.u64 	%rd10302, %rd10301, 32;
	and.b64  	%rd10303, %rd10274, 4294967295;
	mul.wide.u32 	%rd10304, %r7767, %r2460;
	add.s64 	%rd10305, %rd10302, %rd10303;
	add.s64 	%rd10306, %rd10305, %rd10304;
	shr.u64 	%rd10307, %rd10306, 32;
	and.b64  	%rd10308, %rd10277, 4294967295;
	mul.wide.u32 	%rd10309, %r7768, %r2460;
	add.s64 	%rd10310, %rd10307, %rd10308;
	add.s64 	%rd10311, %rd10310, %rd10309;
	shr.u64 	%rd10312, %rd10311, 32;
	mul.wide.u32 	%rd10313, %r7769, %r2460;
	add.s64 	%rd10314, %rd10312, %rd10278;
	add.s64 	%rd10315, %rd10314, %rd10313;
	shr.u64 	%rd10316, %rd10315, 32;
	and.b64  	%rd10317, %rd10286, 4294967295;
	mul.wide.u32 	%rd10318, %r7762, %r2461;
	add.s64 	%rd10319, %rd10318, %rd10317;
	shr.u64 	%rd10320, %rd10319, 32;
	and.b64  	%rd10321, %rd10291, 4294967295;
	mul.wide.u32 	%rd10322, %r7763, %r2461;
	add.s64 	%rd10323, %rd10320, %rd10321;
	add.s64 	%rd10324, %rd10323, %rd10322;
	shr.u64 	%rd10325, %rd10324, 32;
	and.b64  	%rd10326, %rd10296, 4294967295;
	mul.wide.u32 	%rd10327, %r7764, %r2461;
	add.s64 	%rd10328, %rd10325, %rd10326;
	add.s64 	%rd10329, %rd10328, %rd10327;
	shr.u64 	%rd10330, %rd10329, 32;
	and.b64  	%rd10331, %rd10301, 4294967295;
	mul.wide.u32 	%rd10332, %r7765, %r2461;
	add.s64 	%rd10333, %rd10330, %rd10331;
	add.s64 	%rd10334, %rd10333, %rd10332;
	shr.u64 	%rd10335, %rd10334, 32;
	and.b64  	%rd10336, %rd10306, 4294967295;
	mul.wide.u32 	%rd10337, %r7766, %r2461;
	add.s64 	%rd10338, %rd10335, %rd10336;
	add.s64 	%rd10339, %rd10338, %rd10337;
	shr.u64 	%rd10340, %rd10339, 32;
	and.b64  	%rd10341, %rd10311, 4294967295;
	mul.wide.u32 	%rd10342, %r7767, %r2461;
	add.s64 	%rd10343, %rd10340, %rd10341;
	add.s64 	%rd10344, %rd10343, %rd10342;
	shr.u64 	%rd10345, %rd10344, 32;
	and.b64  	%rd10346, %rd10315, 4294967295;
	mul.wide.u32 	%rd10347, %r7768, %r2461;
	add.s64 	%rd10348, %rd10345, %rd10346;
	add.s64 	%rd10349, %rd10348, %rd10347;
	shr.u64 	%rd10350, %rd10349, 32;
	mul.wide.u32 	%rd10351, %r7769, %r2461;
	add.s64 	%rd10352, %rd10350, %rd10316;
	add.s64 	%rd10353, %rd10352, %rd10351;
	shr.u64 	%rd10354, %rd10353, 32;
	and.b64  	%rd10355, %rd10324, 4294967295;
	mul.wide.u32 	%rd10356, %r7762, %r2462;
	add.s64 	%rd10357, %rd10356, %rd10355;
	shr.u64 	%rd10358, %rd10357, 32;
	and.b64  	%rd10359, %rd10329, 4294967295;
	mul.wide.u32 	%rd10360, %r7763, %r2462;
	add.s64 	%rd10361, %rd10358, %rd10359;
	add.s64 	%rd10362, %rd10361, %rd10360;
	shr.u64 	%rd10363, %rd10362, 32;
	and.b64  	%rd10364, %rd10334, 4294967295;
	mul.wide.u32 	%rd10365, %r7764, %r2462;
	add.s64 	%rd10366, %rd10363, %rd10364;
	add.s64 	%rd10367, %rd10366, %rd10365;
	shr.u64 	%rd10368, %rd10367, 32;
	and.b64  	%rd10369, %rd10339, 4294967295;
	mul.wide.u32 	%rd10370, %r7765, %r2462;
	add.s64 	%rd10371, %rd10368, %rd10369;
	add.s64 	%rd10372, %rd10371, %rd10370;
	shr.u64 	%rd10373, %rd10372, 32;
	and.b64  	%rd10374, %rd10344, 4294967295;
	mul.wide.u32 	%rd10375, %r7766, %r2462;
	add.s64 	%rd10376, %rd10373, %rd10374;
	add.s64 	%rd10377, %rd10376, %rd10375;
	shr.u64 	%rd10378, %rd10377, 32;
	and.b64  	%rd10379, %rd10349, 4294967295;
	mul.wide.u32 	%rd10380, %r7767, %r2462;
	add.s64 	%rd10381, %rd10378, %rd10379;
	add.s64 	%rd10382, %rd10381, %rd10380;
	shr.u64 	%rd10383, %rd10382, 32;
	and.b64  	%rd10384, %rd10353, 4294967295;
	mul.wide.u32 	%rd10385, %r7768, %r2462;
	add.s64 	%rd10386, %rd10383, %rd10384;
	add.s64 	%rd10387, %rd10386, %rd10385;
	shr.u64 	%rd10388, %rd10387, 32;
	mul.wide.u32 	%rd10389, %r7769, %r2462;
	add.s64 	%rd10390, %rd10388, %rd10354;
	add.s64 	%rd10391, %rd10390, %rd10389;
	shr.u64 	%rd10392, %rd10391, 32;
	and.b64  	%rd10393, %rd10362, 4294967295;
	mul.wide.u32 	%rd10394, %r7762, %r2463;
	add.s64 	%rd10395, %rd10394, %rd10393;
	shr.u64 	%rd10396, %rd10395, 32;
	and.b64  	%rd10397, %rd10367, 4294967295;
	mul.wide.u32 	%rd10398, %r7763, %r2463;
	add.s64 	%rd10399, %rd10396, %rd10397;
	add.s64 	%rd10400, %rd10399, %rd10398;
	shr.u64 	%rd10401, %rd10400, 32;
	and.b64  	%rd10402, %rd10372, 4294967295;
	mul.wide.u32 	%rd10403, %r7764, %r2463;
	add.s64 	%rd10404, %rd10401, %rd10402;
	add.s64 	%rd10405, %rd10404, %rd10403;
	shr.u64 	%rd10406, %rd10405, 32;
	and.b64  	%rd10407, %rd10377, 4294967295;
	mul.wide.u32 	%rd10408, %r7765, %r2463;
	add.s64 	%rd10409, %rd10406, %rd10407;
	add.s64 	%rd10410, %rd10409, %rd10408;
	shr.u64 	%rd10411, %rd10410, 32;
	and.b64  	%rd10412, %rd10382, 4294967295;
	mul.wide.u32 	%rd10413, %r7766, %r2463;
	add.s64 	%rd10414, %rd10411, %rd10412;
	add.s64 	%rd10415, %rd10414, %rd10413;
	shr.u64 	%rd10416, %rd10415, 32;
	and.b64  	%rd10417, %rd10387, 4294967295;
	mul.wide.u32 	%rd10418, %r7767, %r2463;
	add.s64 	%rd10419, %rd10416, %rd10417;
	add.s64 	%rd10420, %rd10419, %rd10418;
	shr.u64 	%rd10421, %rd10420, 32;
	and.b64  	%rd10422, %rd10391, 4294967295;
	mul.wide.u32 	%rd10423, %r7768, %r2463;
	add.s64 	%rd10424, %rd10421, %rd10422;
	add.s64 	%rd10425, %rd10424, %rd10423;
	shr.u64 	%rd10426, %rd10425, 32;
	mul.wide.u32 	%rd10427, %r7769, %r2463;
	add.s64 	%rd10428, %rd10426, %rd10392;
	add.s64 	%rd10429, %rd10428, %rd10427;
	shr.u64 	%rd10430, %rd10429, 32;
	and.b64  	%rd10431, %rd10400, 4294967295;
	mul.wide.u32 	%rd10432, %r7762, %r2464;
	add.s64 	%rd10433, %rd10432, %rd10431;
	shr.u64 	%rd10434, %rd10433, 32;
	and.b64  	%rd10435, %rd10405, 4294967295;
	mul.wide.u32 	%rd10436, %r7763, %r2464;
	add.s64 	%rd10437, %rd10434, %rd10435;
	add.s64 	%rd10438, %rd10437, %rd10436;
	shr.u64 	%rd10439, %rd10438, 32;
	and.b64  	%rd10440, %rd10410, 4294967295;
	mul.wide.u32 	%rd10441, %r7764, %r2464;
	add.s64 	%rd10442, %rd10439, %rd10440;
	add.s64 	%rd10443, %rd10442, %rd10441;
	shr.u64 	%rd10444, %rd10443, 32;
	and.b64  	%rd10445, %rd10415, 4294967295;
	mul.wide.u32 	%rd10446, %r7765, %r2464;
	add.s64 	%rd10447, %rd10444, %rd10445;
	add.s64 	%rd10448, %rd10447, %rd10446;
	shr.u64 	%rd10449, %rd10448, 32;
	and.b64  	%rd10450, %rd10420, 4294967295;
	mul.wide.u32 	%rd10451, %r7766, %r2464;
	add.s64 	%rd10452, %rd10449, %rd10450;
	add.s64 	%rd10453, %rd10452, %rd10451;
	shr.u64 	%rd10454, %rd10453, 32;
	and.b64  	%rd10455, %rd10425, 4294967295;
	mul.wide.u32 	%rd10456, %r7767, %r2464;
	add.s64 	%rd10457, %rd10454, %rd10455;
	add.s64 	%rd10458, %rd10457, %rd10456;
	shr.u64 	%rd10459, %rd10458, 32;
	and.b64  	%rd10460, %rd10429, 4294967295;
	mul.wide.u32 	%rd10461, %r7768, %r2464;
	add.s64 	%rd10462, %rd10459, %rd10460;
	add.s64 	%rd10463, %rd10462, %rd10461;
	shr.u64 	%rd10464, %rd10463, 32;
	mul.wide.u32 	%rd10465, %r7769, %r2464;
	add.s64 	%rd10466, %rd10464, %rd10430;
	add.s64 	%rd10467, %rd10466, %rd10465;
	shr.u64 	%rd10468, %rd10467, 32;
	and.b64  	%rd10469, %rd10438, 4294967295;
	mul.wide.u32 	%rd10470, %r7762, %r2465;
	add.s64 	%rd10471, %rd10470, %rd10469;
	shr.u64 	%rd10472, %rd10471, 32;
	and.b64  	%rd10473, %rd10443, 4294967295;
	mul.wide.u32 	%rd10474, %r7763, %r2465;
	add.s64 	%rd10475, %rd10472, %rd10473;
	add.s64 	%rd10476, %rd10475, %rd10474;
	shr.u64 	%rd10477, %rd10476, 32;
	and.b64  	%rd10478, %rd10448, 4294967295;
	mul.wide.u32 	%rd10479, %r7764, %r2465;
	add.s64 	%rd10480, %rd10477, %rd10478;
	add.s64 	%rd10481, %rd10480, %rd10479;
	shr.u64 	%rd10482, %rd10481, 32;
	and.b64  	%rd10483, %rd10453, 4294967295;
	mul.wide.u32 	%rd10484, %r7765, %r2465;
	add.s64 	%rd10485, %rd10482, %rd10483;
	add.s64 	%rd10486, %rd10485, %rd10484;
	shr.u64 	%rd10487, %rd10486, 32;
	and.b64  	%rd10488, %rd10458, 4294967295;
	mul.wide.u32 	%rd10489, %r7766, %r2465;
	add.s64 	%rd10490, %rd10487, %rd10488;
	add.s64 	%rd10491, %rd10490, %rd10489;
	shr.u64 	%rd10492, %rd10491, 32;
	and.b64  	%rd10493, %rd10463, 4294967295;
	mul.wide.u32 	%rd10494, %r7767, %r2465;
	add.s64 	%rd10495, %rd10492, %rd10493;
	add.s64 	%rd10496, %rd10495, %rd10494;
	shr.u64 	%rd10497, %rd10496, 32;
	and.b64  	%rd10498, %rd10467, 4294967295;
	mul.wide.u32 	%rd10499, %r7768, %r2465;
	add.s64 	%rd10500, %rd10497, %rd10498;
	add.s64 	%rd10501, %rd10500, %rd10499;
	shr.u64 	%rd10502, %rd10501, 32;
	mul.wide.u32 	%rd10503, %r7769, %r2465;
	add.s64 	%rd10504, %rd10502, %rd10468;
	add.s64 	%rd10505, %rd10504, %rd10503;
	shr.u64 	%rd10506, %rd10505, 32;
	and.b64  	%rd10507, %rd10476, 4294967295;
	mul.wide.u32 	%rd10508, %r7762, %r2466;
	add.s64 	%rd10509, %rd10508, %rd10507;
	shr.u64 	%rd10510, %rd10509, 32;
	and.b64  	%rd10511, %rd10481, 4294967295;
	mul.wide.u32 	%rd10512, %r7763, %r2466;
	add.s64 	%rd10513, %rd10510, %rd10511;
	add.s64 	%rd10514, %rd10513, %rd10512;
	shr.u64 	%rd10515, %rd10514, 32;
	and.b64  	%rd10516, %rd10486, 4294967295;
	mul.wide.u32 	%rd10517, %r7764, %r2466;
	add.s64 	%rd10518, %rd10515, %rd10516;
	add.s64 	%rd10519, %rd10518, %rd10517;
	shr.u64 	%rd10520, %rd10519, 32;
	and.b64  	%rd10521, %rd10491, 4294967295;
	mul.wide.u32 	%rd10522, %r7765, %r2466;
	add.s64 	%rd10523, %rd10520, %rd10521;
	add.s64 	%rd10524, %rd10523, %rd10522;
	shr.u64 	%rd10525, %rd10524, 32;
	and.b64  	%rd10526, %rd10496, 4294967295;
	mul.wide.u32 	%rd10527, %r7766, %r2466;
	add.s64 	%rd10528, %rd10525, %rd10526;
	add.s64 	%rd10529, %rd10528, %rd10527;
	shr.u64 	%rd10530, %rd10529, 32;
	and.b64  	%rd10531, %rd10501, 4294967295;
	mul.wide.u32 	%rd10532, %r7767, %r2466;
	add.s64 	%rd10533, %rd10530, %rd10531;
	add.s64 	%rd10534, %rd10533, %rd10532;
	shr.u64 	%rd10535, %rd10534, 32;
	and.b64  	%rd10536, %rd10505, 4294967295;
	mul.wide.u32 	%rd10537, %r7768, %r2466;
	add.s64 	%rd10538, %rd10535, %rd10536;
	add.s64 	%rd10539, %rd10538, %rd10537;
	shr.u64 	%rd10540, %rd10539, 32;
	mul.wide.u32 	%rd10541, %r7769, %r2466;
	add.s64 	%rd10542, %rd10540, %rd10506;
	add.s64 	%rd10543, %rd10542, %rd10541;
	shr.u64 	%rd10544, %rd10543, 32;
	and.b64  	%rd10545, %rd10514, 4294967295;
	mul.lo.s64 	%rd10546, %rd10545, 977;
	cvt.u32.u64 	%r4979, %rd10546;
	shr.u64 	%rd10547, %rd10546, 32;
	and.b64  	%rd10548, %rd10519, 4294967295;
	mad.lo.s64 	%rd10549, %rd10548, 977, %rd10547;
	shr.u64 	%rd10550, %rd10549, 32;
	and.b64  	%rd10551, %rd10524, 4294967295;
	mad.lo.s64 	%rd10552, %rd10551, 977, %rd10550;
	shr.u64 	%rd10553, %rd10552, 32;
	and.b64  	%rd10554, %rd10529, 4294967295;
	mad.lo.s64 	%rd10555, %rd10554, 977, %rd10553;
	shr.u64 	%rd10556, %rd10555, 32;
	and.b64  	%rd10557, %rd10534, 4294967295;
	mad.lo.s64 	%rd10558, %rd10557, 977, %rd10556;
	shr.u64 	%rd10559, %rd10558, 32;
	and.b64  	%rd10560, %rd10539, 4294967295;
	mad.lo.s64 	%rd10561, %rd10560, 977, %rd10559;
	shr.u64 	%rd10562, %rd10561, 32;
	and.b64  	%rd10563, %rd10543, 4294967295;
	mad.lo.s64 	%rd10564, %rd10563, 977, %rd10562;
	shr.u64 	%rd10565, %rd10564, 32;
	add.s32 	%r7770, %r4978, %r4979;
	setp.lt.u32 	%p684, %r7770, %r4978;
	selp.u64 	%rd10566, 1, 0, %p684;
	and.b64  	%rd10567, %rd10281, 4294967295;
	and.b64  	%rd10568, %rd10549, 4294967295;
	add.s64 	%rd10569, %rd10567, %rd10566;
	add.s64 	%rd10570, %rd10569, %rd10568;
	shr.u64 	%rd10571, %rd10570, 32;
	and.b64  	%rd10572, %rd10319, 4294967295;
	and.b64  	%rd10573, %rd10552, 4294967295;
	add.s64 	%rd10574, %rd10571, %rd10572;
	add.s64 	%rd10575, %rd10574, %rd10573;
	shr.u64 	%rd10576, %rd10575, 32;
	and.b64  	%rd10577, %rd10357, 4294967295;
	and.b64  	%rd10578, %rd10555, 4294967295;
	add.s64 	%rd10579, %rd10576, %rd10577;
	add.s64 	%rd10580, %rd10579, %rd10578;
	shr.u64 	%rd10581, %rd10580, 32;
	and.b64  	%rd10582, %rd10395, 4294967295;
	and.b64  	%rd10583, %rd10558, 4294967295;
	add.s64 	%rd10584, %rd10581, %rd10582;
	add.s64 	%rd10585, %rd10584, %rd10583;
	shr.u64 	%rd10586, %rd10585, 32;
	and.b64  	%rd10587, %rd10433, 4294967295;
	and.b64  	%rd10588, %rd10561, 4294967295;
	add.s64 	%rd10589, %rd10586, %rd10587;
	add.s64 	%rd10590, %rd10589, %rd10588;
	shr.u64 	%rd10591, %rd10590, 32;
	and.b64  	%rd10592, %rd10471, 4294967295;
	and.b64  	%rd10593, %rd10564, 4294967295;
	add.s64 	%rd10594, %rd10591, %rd10592;
	add.s64 	%rd10595, %rd10594, %rd10593;
	shr.u64 	%rd10596, %rd10595, 32;
	and.b64  	%rd10597, %rd10570, 4294967295;
	add.s64 	%rd10598, %rd10597, %rd10545;
	cvt.u32.u64 	%r7771, %rd10598;
	shr.u64 	%rd10599, %rd10598, 32;
	and.b64  	%rd10600, %rd10575, 4294967295;
	add.s64 	%rd10601, %rd10599, %rd10600;
	add.s64 	%rd10602, %rd10601, %rd10548;
	cvt.u32.u64 	%r7772, %rd10602;
	shr.u64 	%rd10603, %rd10602, 32;
	and.b64  	%rd10604, %rd10580, 4294967295;
	add.s64 	%rd10605, %rd10603, %rd10604;
	add.s64 	%rd10606, %rd10605, %rd10551;
	cvt.u32.u64 	%r7773, %rd10606;
	shr.u64 	%rd10607, %rd10606, 32;
	and.b64  	%rd10608, %rd10585, 4294967295;
	add.s64 	%rd10609, %rd10607, %rd10608;
	add.s64 	%rd10610, %rd10609, %rd10554;
	cvt.u32.u64 	%r7774, %rd10610;
	shr.u64 	%rd10611, %rd10610, 32;
	and.b64  	%rd10612, %rd10590, 4294967295;
	add.s64 	%rd10613, %rd10611, %rd10612;
	add.s64 	%rd10614, %rd10613, %rd10557;
	cvt.u32.u64 	%r7775, %rd10614;
	shr.u64 	%rd10615, %rd10614, 32;
	and.b64  	%rd10616, %rd10595, 4294967295;
	add.s64 	%rd10617, %rd10615, %rd10616;
	add.s64 	%rd10618, %rd10617, %rd10560;
	cvt.u32.u64 	%r7776, %rd10618;
	shr.u64 	%rd10619, %rd10618, 32;
	cvt.u32.u64 	%r4980, %rd10619;
	cvt.u32.u64 	%r4981, %rd10596;
	cvt.u32.u64 	%r4982, %rd10509;
	add.s32 	%r4983, %r4981, %r4982;
	cvt.u32.u64 	%r4984, %rd10565;
	cvt.u32.u64 	%r4985, %rd10544;
	mov.b64 	%rd10620, 977;
	cvt.u32.u64 	%r4986, %rd10620;
	mad.lo.s32 	%r4987, %r4985, %r4986, %r4984;
	add.s32 	%r4988, %r4983, %r4987;
	add.s32 	%r4989, %r4980, %r4988;
	cvt.u32.u64 	%r4990, %rd10543;
	add.s32 	%r7777, %r4989, %r4990;
	ld.const.u32 	%r4991, [const_p+28];
	setp.lt.u32 	%p685, %r4991, %r7777;
	@%p685 bra 	$L__BB2_611;
	ld.const.u32 	%r4992, [const_p+28];
	setp.gt.u32 	%p686, %r4992, %r7777;
	@%p686 bra 	$L__BB2_612;
	ld.const.u32 	%r4993, [const_p+24];
	setp.lt.u32 	%p687, %r4993, %r7776;
	@%p687 bra 	$L__BB2_611;
	ld.const.u32 	%r4994, [const_p+24];
	setp.gt.u32 	%p688, %r4994, %r7776;
	@%p688 bra 	$L__BB2_612;
	ld.const.u32 	%r4995, [const_p+20];
	setp.lt.u32 	%p689, %r4995, %r7775;
	@%p689 bra 	$L__BB2_611;
	ld.const.u32 	%r4996, [const_p+20];
	setp.gt.u32 	%p690, %r4996, %r7775;
	@%p690 bra 	$L__BB2_612;
	ld.const.u32 	%r4997, [const_p+16];
	setp.lt.u32 	%p691, %r4997, %r7774;
	@%p691 bra 	$L__BB2_611;
	ld.const.u32 	%r4998, [const_p+16];
	setp.gt.u32 	%p692, %r4998, %r7774;
	@%p692 bra 	$L__BB2_612;
	ld.const.u32 	%r4999, [const_p+12];
	setp.lt.u32 	%p693, %r4999, %r7773;
	@%p693 bra 	$L__BB2_611;
	ld.const.u32 	%r5000, [const_p+12];
	setp.gt.u32 	%p694, %r5000, %r7773;
	@%p694 bra 	$L__BB2_612;
	ld.const.u32 	%r5001, [const_p+8];
	setp.lt.u32 	%p695, %r5001, %r7772;
	@%p695 bra 	$L__BB2_611;
	ld.const.u32 	%r5002, [const_p+8];
	setp.gt.u32 	%p696, %r5002, %r7772;
	@%p696 bra 	$L__BB2_612;
	ld.const.u32 	%r5003, [const_p+4];
	setp.lt.u32 	%p697, %r5003, %r7771;
	@%p697 bra 	$L__BB2_611;
	ld.const.u32 	%r5004, [const_p+4];
	setp.gt.u32 	%p698, %r5004, %r7771;
	ld.const.u32 	%r5005, [const_p];
	setp.lt.u32 	%p699, %r7770, %r5005;
	or.pred  	%p700, %p698, %p699;
	@%p700 bra 	$L__BB2_612;
$L__BB2_611:
	ld.const.u32 	%r5023, [const_p];
	ld.const.u32 	%r5030, [const_p+28];
	ld.const.u32 	%r5024, [const_p+4];
	ld.const.u32 	%r5027, [const_p+16];
	ld.const.u32 	%r5025, [const_p+8];
	ld.const.u32 	%r5028, [const_p+20];
	ld.const.u32 	%r5026, [const_p+12];
	ld.const.u32 	%r5029, [const_p+24];
	// begin inline asm
	sub.cc.u32 %r7770, %r7770, %r5023; 
	subc.cc.u32 %r7771, %r7771, %r5024; 
	subc.cc.u32 %r7772, %r7772, %r5025; 
	subc.cc.u32 %r7773, %r7773, %r5026; 
	subc.cc.u32 %r7774, %r7774, %r5027; 
	subc.cc.u32 %r7775, %r7775, %r5028; 
	subc.cc.u32 %r7776, %r7776, %r5029; 
	subc.u32    %r7777, %r7777, %r5030; 
	
	// end inline asm
$L__BB2_612:
	mul.wide.u32 	%rd10621, %r7754, %r7745;
	cvt.u32.u64 	%r5031, %rd10621;
	shr.u64 	%rd10622, %rd10621, 32;
	mul.wide.u32 	%rd10623, %r7755, %r7745;
	add.s64 	%rd10624, %rd10622, %rd10623;
	shr.u64 	%rd10625, %rd10624, 32;
	mul.wide.u32 	%rd10626, %r7756, %r7745;
	add.s64 	%rd10627, %rd10625, %rd10626;
	shr.u64 	%rd10628, %rd10627, 32;
	mul.wide.u32 	%rd10629, %r7757, %r7745;
	add.s64 	%rd10630, %rd10628, %rd10629;
	shr.u64 	%rd10631, %rd10630, 32;
	mul.wide.u32 	%rd10632, %r7758, %r7745;
	add.s64 	%rd10633, %rd10631, %rd10632;
	shr.u64 	%rd10634, %rd10633, 32;
	mul.wide.u32 	%rd10635, %r7759, %r7745;
	add.s64 	%rd10636, %rd10634, %rd10635;
	shr.u64 	%rd10637, %rd10636, 32;
	mul.wide.u32 	%rd10638, %r7760, %r7745;
	add.s64 	%rd10639, %rd10637, %rd10638;
	shr.u64 	%rd10640, %rd10639, 32;
	mul.wide.u32 	%rd10641, %r7761, %r7745;
	add.s64 	%rd10642, %rd10640, %rd10641;
	shr.u64 	%rd10643, %rd10642, 32;
	and.b64  	%rd10644, %rd10624, 4294967295;
	mul.wide.u32 	%rd10645, %r7754, %r7744;
	add.s64 	%rd10646, %rd10645, %rd10644;
	shr.u64 	%rd10647, %rd10646, 32;
	and.b64  	%rd10648, %rd10627, 4294967295;
	mul.wide.u32 	%rd10649, %r7755, %r7744;
	add.s64 	%rd10650, %rd10647, %rd10648;
	add.s64 	%rd10651, %rd10650, %rd10649;
	shr.u64 	%rd10652, %rd10651, 32;
	and.b64  	%rd10653, %rd10630, 4294967295;
	mul.wide.u32 	%rd10654, %r7756, %r7744;
	add.s64 	%rd10655, %rd10652, %rd10653;
	add.s64 	%rd10656, %rd10655, %rd10654;
	shr.u64 	%rd10657, %rd10656, 32;
	and.b64  	%rd10658, %rd10633, 4294967295;
	mul.wide.u32 	%rd10659, %r7757, %r7744;
	add.s64 	%rd10660, %rd10657, %rd10658;
	add.s64 	%rd10661, %rd10660, %rd10659;
	shr.u64 	%rd10662, %rd10661, 32;
	and.b64  	%rd10663, %rd10636, 4294967295;
	mul.wide.u32 	%rd10664, %r7758, %r7744;
	add.s64 	%rd10665, %rd10662, %rd10663;
	add.s64 	%rd10666, %rd10665, %rd10664;
	shr.u64 	%rd10667, %rd10666, 32;
	and.b64  	%rd10668, %rd10639, 4294967295;
	mul.wide.u32 	%rd10669, %r7759, %r7744;
	add.s64 	%rd10670, %rd10667, %rd10668;
	add.s64 	%rd10671, %rd10670, %rd10669;
	shr.u64 	%rd10672, %rd10671, 32;
	and.b64  	%rd10673, %rd10642, 4294967295;
	mul.wide.u32 	%rd10674, %r7760, %r7744;
	add.s64 	%rd10675, %rd10672, %rd10673;
	add.s64 	%rd10676, %rd10675, %rd10674;
	shr.u64 	%rd10677, %rd10676, 32;
	mul.wide.u32 	%rd10678, %r7761, %r7744;
	add.s64 	%rd10679, %rd10677, %rd10643;
	add.s64 	%rd10680, %rd10679, %rd10678;
	shr.u64 	%rd10681, %rd10680, 32;
	and.b64  	%rd10682, %rd10651, 4294967295;
	mul.wide.u32 	%rd10683, %r7754, %r7743;
	add.s64 	%rd10684, %rd10683, %rd10682;
	shr.u64 	%rd10685, %rd10684, 32;
	and.b64  	%rd10686, %rd10656, 4294967295;
	mul.wide.u32 	%rd10687, %r7755, %r7743;
	add.s64 	%rd10688, %rd10685, %rd10686;
	add.s64 	%rd10689, %rd10688, %rd10687;
	shr.u64 	%rd10690, %rd10689, 32;
	and.b64  	%rd10691, %rd10661, 4294967295;
	mul.wide.u32 	%rd10692, %r7756, %r7743;
	add.s64 	%rd10693, %rd10690, %rd10691;
	add.s64 	%rd10694, %rd10693, %rd10692;
	shr.u64 	%rd10695, %rd10694, 32;
	and.b64  	%rd10696, %rd10666, 4294967295;
	mul.wide.u32 	%rd10697, %r7757, %r7743;
	add.s64 	%rd10698, %rd10695, %rd10696;
	add.s64 	%rd10699, %rd10698, %rd10697;
	shr.u64 	%rd10700, %rd10699, 32;
	and.b64  	%rd10701, %rd10671, 4294967295;
	mul.wide.u32 	%rd10702, %r7758, %r7743;
	add.s64 	%rd10703, %rd10700, %rd10701;
	add.s64 	%rd10704, %rd10703, %rd10702;
	shr.u64 	%rd10705, %rd10704, 32;
	and.b64  	%rd10706, %rd10676, 4294967295;
	mul.wide.u32 	%rd10707, %r7759, %r7743;
	add.s64 	%rd10708, %rd10705, %rd10706;
	add.s64 	%rd10709, %rd10708, %rd10707;
	shr.u64 	%rd10710, %rd10709, 32;
	and.b64  	%rd10711, %rd10680, 4294967295;
	mul.wide.u32 	%rd10712, %r7760, %r7743;
	add.s64 	%rd10713, %rd10710, %rd10711;
	add.s64 	%rd10714, %rd10713, %rd10712;
	shr.u64 	%rd10715, %rd10714, 32;
	mul.wide.u32 	%rd10716, %r7761, %r7743;
	add.s64 	%rd10717, %rd10715, %rd10681;
	add.s64 	%rd10718, %rd10717, %rd10716;
	shr.u64 	%rd10719, %rd10718, 32;
	and.b64  	%rd10720, %rd10689, 4294967295;
	mul.wide.u32 	%rd10721, %r7754, %r7742;
	add.s64 	%rd10722, %rd10721, %rd10720;
	shr.u64 	%rd10723, %rd10722, 32;
	and.b64  	%rd10724, %rd10694, 4294967295;
	mul.wide.u32 	%rd10725, %r7755, %r7742;
	add.s64 	%rd10726, %rd10723, %rd10724;
	add.s64 	%rd10727, %rd10726, %rd10725;
	shr.u64 	%rd10728, %rd10727, 32;
	and.b64  	%rd10729, %rd10699, 4294967295;
	mul.wide.u32 	%rd10730, %r7756, %r7742;
	add.s64 	%rd10731, %rd10728, %rd10729;
	add.s64 	%rd10732, %rd10731, %rd10730;
	shr.u64 	%rd10733, %rd10732, 32;
	and.b64  	%rd10734, %rd10704, 4294967295;
	mul.wide.u32 	%rd10735, %r7757, %r7742;
	add.s64 	%rd10736, %rd10733, %rd10734;
	add.s64 	%rd10737, %rd10736, %rd10735;
	shr.u64 	%rd10738, %rd10737, 32;
	and.b64  	%rd10739, %rd10709, 4294967295;
	mul.wide.u32 	%rd10740, %r7758, %r7742;
	add.s64 	%rd10741, %rd10738, %rd10739;
	add.s64 	%rd10742, %rd10741, %rd10740;
	shr.u64 	%rd10743, %rd10742, 32;
	and.b64  	%rd10744, %rd10714, 4294967295;
	mul.wide.u32 	%rd10745, %r7759, %r7742;
	add.s64 	%rd10746, %rd10743, %rd10744;
	add.s64 	%rd10747, %rd10746, %rd10745;
	shr.u64 	%rd10748, %rd10747, 32;
	and.b64  	%rd10749, %rd10718, 4294967295;
	mul.wide.u32 	%rd10750, %r7760, %r7742;
	add.s64 	%rd10751, %rd10748, %rd10749;
	add.s64 	%rd10752, %rd10751, %rd10750;
	shr.u64 	%rd10753, %rd10752, 32;
	mul.wide.u32 	%rd10754, %r7761, %r7742;
	add.s64 	%rd10755, %rd10753, %rd10719;
	add.s64 	%rd10756, %rd10755, %rd10754;
	shr.u64 	%rd10757, %rd10756, 32;
	and.b64  	%rd10758, %rd10727, 4294967295;
	mul.wide.u32 	%rd10759, %r7754, %r7741;
	add.s64 	%rd10760, %rd10759, %rd10758;
	shr.u64 	%rd10761, %rd10760, 32;
	and.b64  	%rd10762, %rd10732, 4294967295;
	mul.wide.u32 	%rd10763, %r7755, %r7741;
	add.s64 	%rd10764, %rd10761, %rd10762;
	add.s64 	%rd10765, %rd10764, %rd10763;
	shr.u64 	%rd10766, %rd10765, 32;
	and.b64  	%rd10767, %rd10737, 4294967295;
	mul.wide.u32 	%rd10768, %r7756, %r7741;
	add.s64 	%rd10769, %rd10766, %rd10767;
	add.s64 	%rd10770, %rd10769, %rd10768;
	shr.u64 	%rd10771, %rd10770, 32;
	and.b64  	%rd10772, %rd10742, 4294967295;
	mul.wide.u32 	%rd10773, %r7757, %r7741;
	add.s64 	%rd10774, %rd10771, %rd10772;
	add.s64 	%rd10775, %rd10774, %rd10773;
	shr.u64 	%rd10776, %rd10775, 32;
	and.b64  	%rd10777, %rd10747, 4294967295;
	mul.wide.u32 	%rd10778, %r7758, %r7741;
	add.s64 	%rd10779, %rd10776, %rd10777;
	add.s64 	%rd10780, %rd10779, %rd10778;
	shr.u64 	%rd10781, %rd10780, 32;
	and.b64  	%rd10782, %rd10752, 4294967295;
	mul.wide.u32 	%rd10783, %r7759, %r7741;
	add.s64 	%rd10784, %rd10781, %rd10782;
	add.s64 	%rd10785, %rd10784, %rd10783;
	shr.u64 	%rd10786, %rd10785, 32;
	and.b64  	%rd10787, %rd10756, 4294967295;
	mul.wide.u32 	%rd10788, %r7760, %r7741;
	add.s64 	%rd10789, %rd10786, %rd10787;
	add.s64 	%rd10790, %rd10789, %rd10788;
	shr.u64 	%rd10791, %rd10790, 32;
	mul.wide.u32 	%rd10792, %r7761, %r7741;
	add.s64 	%rd10793, %rd10791, %rd10757;
	add.s64 	%rd10794, %rd10793, %rd10792;
	shr.u64 	%rd10795, %rd10794, 32;
	and.b64  	%rd10796, %rd10765, 4294967295;
	mul.wide.u32 	%rd10797, %r7754, %r7740;
	add.s64 	%rd10798, %rd10797, %rd10796;
	shr.u64 	%rd10799, %rd10798, 32;
	and.b64  	%rd10800, %rd10770, 4294967295;
	mul.wide.u32 	%rd10801, %r7755, %r7740;
	add.s64 	%rd10802, %rd10799, %rd10800;
	add.s64 	%rd10803, %rd10802, %rd10801;
	shr.u64 	%rd10804, %rd10803, 32;
	and.b64  	%rd10805, %rd10775, 4294967295;
	mul.wide.u32 	%rd10806, %r7756, %r7740;
	add.s64 	%rd10807, %rd10804, %rd10805;
	add.s64 	%rd10808, %rd10807, %rd10806;
	shr.u64 	%rd10809, %rd10808, 32;
	and.b64  	%rd10810, %rd10780, 4294967295;
	mul.wide.u32 	%rd10811, %r7757, %r7740;
	add.s64 	%rd10812, %rd10809, %rd10810;
	add.s64 	%rd10813, %rd10812, %rd10811;
	shr.u64 	%rd10814, %rd10813, 32;
	and.b64  	%rd10815, %rd10785, 4294967295;
	mul.wide.u32 	%rd10816, %r7758, %r7740;
	add.s64 	%rd10817, %rd10814, %rd10815;
	add.s64 	%rd10818, %rd10817, %rd10816;
	shr.u64 	%rd10819, %rd10818, 32;
	and.b64  	%rd10820, %rd10790, 4294967295;
	mul.wide.u32 	%rd10821, %r7759, %r7740;
	add.s64 	%rd10822, %rd10819, %rd10820;
	add.s64 	%rd10823, %rd10822, %rd10821;
	shr.u64 	%rd10824, %rd10823, 32;
	and.b64  	%rd10825, %rd10794, 4294967295;
	mul.wide.u32 	%rd10826, %r7760, %r7740;
	add.s64 	%rd10827, %rd10824, %rd10825;
	add.s64 	%rd10828, %rd10827, %rd10826;
	shr.u64 	%rd10829, %rd10828, 32;
	mul.wide.u32 	%rd10830, %r7761, %r7740;
	add.s64 	%rd10831, %rd10829, %rd10795;
	add.s64 	%rd10832, %rd10831, %rd10830;
	shr.u64 	%rd10833, %rd10832, 32;
	and.b64  	%rd10834, %rd10803, 4294967295;
	mul.wide.u32 	%rd10835, %r7754, %r7739;
	add.s64 	%rd10836, %rd10835, %rd10834;
	shr.u64 	%rd10837, %rd10836, 32;
	and.b64  	%rd10838, %rd10808, 4294967295;
	mul.wide.u32 	%rd10839, %r7755, %r7739;
	add.s64 	%rd10840, %rd10837, %rd10838;
	add.s64 	%rd10841, %rd10840, %rd10839;
	shr.u64 	%rd10842, %rd10841, 32;
	and.b64  	%rd10843, %rd10813, 4294967295;
	mul.wide.u32 	%rd10844, %r7756, %r7739;
	add.s64 	%rd10845, %rd10842, %rd10843;
	add.s64 	%rd10846, %rd10845, %rd10844;
	shr.u64 	%rd10847, %rd10846, 32;
	and.b64  	%rd10848, %rd10818, 4294967295;
	mul.wide.u32 	%rd10849, %r7757, %r7739;
	add.s64 	%rd10850, %rd10847, %rd10848;
	add.s64 	%rd10851, %rd10850, %rd10849;
	shr.u64 	%rd10852, %rd10851, 32;
	and.b64  	%rd10853, %rd10823, 4294967295;
	mul.wide.u32 	%rd10854, %r7758, %r7739;
	add.s64 	%rd10855, %rd10852, %rd10853;
	add.s64 	%rd10856, %rd10855, %rd10854;
	shr.u64 	%rd10857, %rd10856, 32;
	and.b64  	%rd10858, %rd10828, 4294967295;
	mul.wide.u32 	%rd10859, %r7759, %r7739;
	add.s64 	%rd10860, %rd10857, %rd10858;
	add.s64 	%rd10861, %rd10860, %rd10859;
	shr.u64 	%rd10862, %rd10861, 32;
	and.b64  	%rd10863, %rd10832, 4294967295;
	mul.wide.u32 	%rd10864, %r7760, %r7739;
	add.s64 	%rd10865, %rd10862, %rd10863;
	add.s64 	%rd10866, %rd10865, %rd10864;
	shr.u64 	%rd10867, %rd10866, 32;
	mul.wide.u32 	%rd10868, %r7761, %r7739;
	add.s64 	%rd10869, %rd10867, %rd10833;
	add.s64 	%rd10870, %rd10869, %rd10868;
	shr.u64 	%rd10871, %rd10870, 32;
	and.b64  	%rd10872, %rd10841, 4294967295;
	mul.wide.u32 	%rd10873, %r7754, %r7738;
	add.s64 	%rd10874, %rd10873, %rd10872;
	shr.u64 	%rd10875, %rd10874, 32;
	and.b64  	%rd10876, %rd10846, 4294967295;
	mul.wide.u32 	%rd10877, %r7755, %r7738;
	add.s64 	%rd10878, %rd10875, %rd10876;
	add.s64 	%rd10879, %rd10878, %rd10877;
	shr.u64 	%rd10880, %rd10879, 32;
	and.b64  	%rd10881, %rd10851, 4294967295;
	mul.wide.u32 	%rd10882, %r7756, %r7738;
	add.s64 	%rd10883, %rd10880, %rd10881;
	add.s64 	%rd10884, %rd10883, %rd10882;
	shr.u64 	%rd10885, %rd10884, 32;
	and.b64  	%rd10886, %rd10856, 4294967295;
	mul.wide.u32 	%rd10887, %r7757, %r7738;
	add.s64 	%rd10888, %rd10885, %rd10886;
	add.s64 	%rd10889, %rd10888, %rd10887;
	shr.u64 	%rd10890, %rd10889, 32;
	and.b64  	%rd10891, %rd10861, 4294967295;
	mul.wide.u32 	%rd10892, %r7758, %r7738;
	add.s64 	%rd10893, %rd10890, %rd10891;
	add.s64 	%rd10894, %rd10893, %rd10892;
	shr.u64 	%rd10895, %rd10894, 32;
	and.b64  	%rd10896, %rd10866, 4294967295;
	mul.wide.u32 	%rd10897, %r7759, %r7738;
	add.s64 	%rd10898, %rd10895, %rd10896;
	add.s64 	%rd10899, %rd10898, %rd10897;
	shr.u64 	%rd10900, %rd10899, 32;
	and.b64  	%rd10901, %rd10870, 4294967295;
	mul.wide.u32 	%rd10902, %r7760, %r7738;
	add.s64 	%rd10903, %rd10900, %rd10901;
	add.s64 	%rd10904, %rd10903, %rd10902;
	shr.u64 	%rd10905, %rd10904, 32;
	mul.wide.u32 	%rd10906, %r7761, %r7738;
	add.s64 	%rd10907, %rd10905, %rd10871;
	add.s64 	%rd10908, %rd10907, %rd10906;
	shr.u64 	%rd10909, %rd10908, 32;
	and.b64  	%rd10910, %rd10879, 4294967295;
	mul.lo.s64 	%rd10911, %rd10910, 977;
	cvt.u32.u64 	%r5032, %rd10911;
	shr.u64 	%rd10912, %rd10911, 32;
	and.b64  	%rd10913, %rd10884, 4294967295;
	mad.lo.s64 	%rd10914, %rd10913, 977, %rd10912;
	shr.u64 	%rd10915, %rd10914, 32;
	and.b64  	%rd10916, %rd10889, 4294967295;
	mad.lo.s64 	%rd10917, %rd10916, 977, %rd10915;
	shr.u64 	%rd10918, %rd10917, 32;
	and.b64  	%rd10919, %rd10894, 4294967295;
	mad.lo.s64 	%rd10920, %rd10919, 977, %rd10918;
	shr.u64 	%rd10921, %rd10920, 32;
	and.b64  	%rd10922, %rd10899, 4294967295;
	mad.lo.s64 	%rd10923, %rd10922, 977, %rd10921;
	shr.u64 	%rd10924, %rd10923, 32;
	and.b64  	%rd10925, %rd10904, 4294967295;
	mad.lo.s64 	%rd10926, %rd10925, 977, %rd10924;
	shr.u64 	%rd10927, %rd10926, 32;
	and.b64  	%rd10928, %rd10908, 4294967295;
	mad.lo.s64 	%rd10929, %rd10928, 977, %rd10927;
	shr.u64 	%rd10930, %rd10929, 32;
	add.s32 	%r7778, %r5031, %r5032;
	setp.lt.u32 	%p701, %r7778, %r5031;
	selp.u64 	%rd10931, 1, 0, %p701;
	and.b64  	%rd10932, %rd10646, 4294967295;
	and.b64  	%rd10933, %rd10914, 4294967295;
	add.s64 	%rd10934, %rd10932, %rd10931;
	add.s64 	%rd10935, %rd10934, %rd10933;
	shr.u64 	%rd10936, %rd10935, 32;
	and.b64  	%rd10937, %rd10684, 4294967295;
	and.b64  	%rd10938, %rd10917, 4294967295;
	add.s64 	%rd10939, %rd10936, %rd10937;
	add.s64 	%rd10940, %rd10939, %rd10938;
	shr.u64 	%rd10941, %rd10940, 32;
	and.b64  	%rd10942, %rd10722, 4294967295;
	and.b64  	%rd10943, %rd10920, 4294967295;
	add.s64 	%rd10944, %rd10941, %rd10942;
	add.s64 	%rd10945, %rd10944, %rd10943;
	shr.u64 	%rd10946, %rd10945, 32;
	and.b64  	%rd10947, %rd10760, 4294967295;
	and.b64  	%rd10948, %rd10923, 4294967295;
	add.s64 	%rd10949, %rd10946, %rd10947;
	add.s64 	%rd10950, %rd10949, %rd10948;
	shr.u64 	%rd10951, %rd10950, 32;
	and.b64  	%rd10952, %rd10798, 4294967295;
	and.b64  	%rd10953, %rd10926, 4294967295;
	add.s64 	%rd10954, %rd10951, %rd10952;
	add.s64 	%rd10955, %rd10954, %rd10953;
	shr.u64 	%rd10956, %rd10955, 32;
	and.b64  	%rd10957, %rd10836, 4294967295;
	and.b64  	%rd10958, %rd10929, 4294967295;
	add.s64 	%rd10959, %rd10956, %rd10957;
	add.s64 	%rd10960, %rd10959, %rd10958;
	shr.u64 	%rd10961, %rd10960, 32;
	and.b64  	%rd10962, %rd10935, 4294967295;
	add.s64 	%rd10963, %rd10962, %rd10910;
	cvt.u32.u64 	%r7779, %rd10963;
	shr.u64 	%rd10964, %rd10963, 32;
	and.b64  	%rd10965, %rd10940, 4294967295;
	add.s64 	%rd10966, %rd10964, %rd10965;
	add.s64 	%rd10967, %rd10966, %rd10913;
	cvt.u32.u64 	%r7780, %rd10967;
	shr.u64 	%rd10968, %rd10967, 32;
	and.b64  	%rd10969, %rd10945, 4294967295;
	add.s64 	%rd10970, %rd10968, %rd10969;
	add.s64 	%rd10971, %rd10970, %rd10916;
	cvt.u32.u64 	%r7781, %rd10971;
	shr.u64 	%rd10972, %rd10971, 32;
	and.b64  	%rd10973, %rd10950, 4294967295;
	add.s64 	%rd10974, %rd10972, %rd10973;
	add.s64 	%rd10975, %rd10974, %rd10919;
	cvt.u32.u64 	%r7782, %rd10975;
	shr.u64 	%rd10976, %rd10975, 32;
	and.b64  	%rd10977, %rd10955, 4294967295;
	add.s64 	%rd10978, %rd10976, %rd10977;
	add.s64 	%rd10979, %rd10978, %rd10922;
	cvt.u32.u64 	%r7783, %rd10979;
	shr.u64 	%rd10980, %rd10979, 32;
	and.b64  	%rd10981, %rd10960, 4294967295;
	add.s64 	%rd10982, %rd10980, %rd10981;
	add.s64 	%rd10983, %rd10982, %rd10925;
	cvt.u32.u64 	%r7784, %rd10983;
	shr.u64 	%rd10984, %rd10983, 32;
	cvt.u32.u64 	%r5033, %rd10984;
	cvt.u32.u64 	%r5034, %rd10961;
	cvt.u32.u64 	%r5035, %rd10874;
	add.s32 	%r5036, %r5034, %r5035;
	cvt.u32.u64 	%r5037, %rd10930;
	cvt.u32.u64 	%r5038, %rd10909;
	mov.b64 	%rd10985, 977;
	cvt.u32.u64 	%r5039, %rd10985;
	mad.lo.s32 	%r5040, %r5038, %r5039, %r5037;
	add.s32 	%r5041, %r5036, %r5040;
	add.s32 	%r5042, %r5033, %r5041;
	cvt.u32.u64 	%r5043, %rd10908;
	add.s32 	%r7785, %r5042, %r5043;
	ld.const.u32 	%r5044, [const_p+28];
	setp.lt.u32 	%p702, %r5044, %r7785;
	@%p702 bra 	$L__BB2_626;
	ld.const.u32 	%r5045, [const_p+28];
	setp.gt.u32 	%p703, %r5045, %r7785;
	@%p703 bra 	$L__BB2_627;
	ld.const.u32 	%r5046, [const_p+24];
	setp.lt.u32 	%p704, %r5046, %r7784;
	@%p704 bra 	$L__BB2_626;
	ld.const.u32 	%r5047, [const_p+24];
	setp.gt.u32 	%p705, %r5047, %r7784;
	@%p705 bra 	$L__BB2_627;
	ld.const.u32 	%r5048, [const_p+20];
	setp.lt.u32 	%p706, %r5048, %r7783;
	@%p706 bra 	$L__BB2_626;
	ld.const.u32 	%r5049, [const_p+20];
	setp.gt.u32 	%p707, %r5049, %r7783;
	@%p707 bra 	$L__BB2_627;
	ld.const.u32 	%r5050, [const_p+16];
	setp.lt.u32 	%p708, %r5050, %r7782;
	@%p708 bra 	$L__BB2_626;
	ld.const.u32 	%r5051, [const_p+16];
	setp.gt.u32 	%p709, %r5051, %r7782;
	@%p709 bra 	$L__BB2_627;
	ld.const.u32 	%r5052, [const_p+12];
	setp.lt.u32 	%p710, %r5052, %r7781;
	@%p710 bra 	$L__BB2_626;
	ld.const.u32 	%r5053, [const_p+12];
	setp.gt.u32 	%p711, %r5053, %r7781;
	@%p711 bra 	$L__BB2_627;
	ld.const.u32 	%r5054, [const_p+8];
	setp.lt.u32 	%p712, %r5054, %r7780;
	@%p712 bra 	$L__BB2_626;
	ld.const.u32 	%r5055, [const_p+8];
	setp.gt.u32 	%p713, %r5055, %r7780;
	@%p713 bra 	$L__BB2_627;
	ld.const.u32 	%r5056, [const_p+4];
	setp.lt.u32 	%p714, %r5056, %r7779;
	@%p714 bra 	$L__BB2_626;
	ld.const.u32 	%r5057, [const_p+4];
	setp.gt.u32 	%p715, %r5057, %r7779;
	ld.const.u32 	%r5058, [const_p];
	setp.lt.u32 	%p716, %r7778, %r5058;
	or.pred  	%p717, %p715, %p716;
	@%p717 bra 	$L__BB2_627;
$L__BB2_626:
	ld.const.u32 	%r5076, [const_p];
	ld.const.u32 	%r5083, [const_p+28];
	ld.const.u32 	%r5077, [const_p+4];
	ld.const.u32 	%r5080, [const_p+16];
	ld.const.u32 	%r5078, [const_p+8];
	ld.const.u32 	%r5081, [const_p+20];
	ld.const.u32 	%r5079, [const_p+12];
	ld.const.u32 	%r5082, [const_p+24];
	// begin inline asm
	sub.cc.u32 %r7778, %r7778, %r5076; 
	subc.cc.u32 %r7779, %r7779, %r5077; 
	subc.cc.u32 %r7780, %r7780, %r5078; 
	subc.cc.u32 %r7781, %r7781, %r5079; 
	subc.cc.u32 %r7782, %r7782, %r5080; 
	subc.cc.u32 %r7783, %r7783, %r5081; 
	subc.cc.u32 %r7784, %r7784, %r5082; 
	subc.u32    %r7785, %r7785, %r5083; 
	
	// end inline asm
$L__BB2_627:
	mul.wide.u32 	%rd10986, %r7729, %r2467;
	cvt.u32.u64 	%r5084, %rd10986;
	shr.u64 	%rd10987, %rd10986, 32;
	mul.wide.u32 	%rd10988, %r7728, %r2467;
	add.s64 	%rd10989, %rd10987, %rd10988;
	shr.u64 	%rd10990, %rd10989, 32;
	mul.wide.u32 	%rd10991, %r7727, %r2467;
	add.s64 	%rd10992, %rd10990, %rd10991;
	shr.u64 	%rd10993, %rd10992, 32;
	mul.wide.u32 	%rd10994, %r7726, %r2467;
	add.s64 	%rd10995, %rd10993, %rd10994;
	shr.u64 	%rd10996, %rd10995, 32;
	mul.wide.u32 	%rd10997, %r7725, %r2467;
	add.s64 	%rd10998, %rd10996, %rd10997;
	shr.u64 	%rd10999, %rd10998, 32;
	mul.wide.u32 	%rd11000, %r7724, %r2467;
	add.s64 	%rd11001, %rd10999, %rd11000;
	shr.u64 	%rd11002, %rd11001, 32;
	mul.wide.u32 	%rd11003, %r7723, %r2467;
	add.s64 	%rd11004, %rd11002, %rd11003;
	shr.u64 	%rd11005, %rd11004, 32;
	mul.wide.u32 	%rd11006, %r7722, %r2467;
	add.s64 	%rd11007, %rd11005, %rd11006;
	shr.u64 	%rd11008, %rd11007, 32;
	and.b64  	%rd11009, %rd10989, 4294967295;
	mul.wide.u32 	%rd11010, %r7729, %r2468;
	add.s64 	%rd11011, %rd11010, %rd11009;
	shr.u64 	%rd11012, %rd11011, 32;
	and.b64  	%rd11013, %rd10992, 4294967295;
	mul.wide.u32 	%rd11014, %r7728, %r2468;
	add.s64 	%rd11015, %rd11012, %rd11013;
	add.s64 	%rd11016, %rd11015, %rd11014;
	shr.u64 	%rd11017, %rd11016, 32;
	and.b64  	%rd11018, %rd10995, 4294967295;
	mul.wide.u32 	%rd11019, %r7727, %r2468;
	add.s64 	%rd11020, %rd11017, %rd11018;
	add.s64 	%rd11021, %rd11020, %rd11019;
	shr.u64 	%rd11022, %rd11021, 32;
	and.b64  	%rd11023, %rd10998, 4294967295;
	mul.wide.u32 	%rd11024, %r7726, %r2468;
	add.s64 	%rd11025, %rd11022, %rd11023;
	add.s64 	%rd11026, %rd11025, %rd11024;
	shr.u64 	%rd11027, %rd11026, 32;
	and.b64  	%rd11028, %rd11001, 4294967295;
	mul.wide.u32 	%rd11029, %r7725, %r2468;
	add.s64 	%rd11030, %rd11027, %rd11028;
	add.s64 	%rd11031, %rd11030, %rd11029;
	shr.u64 	%rd11032, %rd11031, 32;
	and.b64  	%rd11033, %rd11004, 4294967295;
	mul.wide.u32 	%rd11034, %r7724, %r2468;
	add.s64 	%rd11035, %rd11032, %rd11033;
	add.s64 	%rd11036, %rd11035, %rd11034;
	shr.u64 	%rd11037, %rd11036, 32;
	and.b64  	%rd11038, %rd11007, 4294967295;
	mul.wide.u32 	%rd11039, %r7723, %r2468;
	add.s64 	%rd11040, %rd11037, %rd11038;
	add.s64 	%rd11041, %rd11040, %rd11039;
	shr.u64 	%rd11042, %rd11041, 32;
	mul.wide.u32 	%rd11043, %r7722, %r2468;
	add.s64 	%rd11044, %rd11042, %rd11008;
	add.s64 	%rd11045, %rd11044, %rd11043;
	shr.u64 	%rd11046, %rd11045, 32;
	and.b64  	%rd11047, %rd11016, 4294967295;
	mul.wide.u32 	%rd11048, %r7729, %r2469;
	add.s64 	%rd11049, %rd11048, %rd11047;
	shr.u64 	%rd11050, %rd11049, 32;
	and.b64  	%rd11051, %rd11021, 4294967295;
	mul.wide.u32 	%rd11052, %r7728, %r2469;
	add.s64 	%rd11053, %rd11050, %rd11051;
	add.s64 	%rd11054, %rd11053, %rd11052;
	shr.u64 	%rd11055, %rd11054, 32;
	and.b64  	%rd11056, %rd11026, 4294967295;
	mul.wide.u32 	%rd11057, %r7727, %r2469;
	add.s64 	%rd11058, %rd11055, %rd11056;
	add.s64 	%rd11059, %rd11058, %rd11057;
	shr.u64 	%rd11060, %rd11059, 32;
	and.b64  	%rd11061, %rd11031, 4294967295;
	mul.wide.u32 	%rd11062, %r7726, %r2469;
	add.s64 	%rd11063, %rd11060, %rd11061;
	add.s64 	%rd11064, %rd11063, %rd11062;
	shr.u64 	%rd11065, %rd11064, 32;
	and.b64  	%rd11066, %rd11036, 4294967295;
	mul.wide.u32 	%rd11067, %r7725, %r2469;
	add.s64 	%rd11068, %rd11065, %rd11066;
	add.s64 	%rd11069, %rd11068, %rd11067;
	shr.u64 	%rd11070, %rd11069, 32;
	and.b64  	%rd11071, %rd11041, 4294967295;
	mul.wide.u32 	%rd11072, %r7724, %r2469;
	add.s64 	%rd11073, %rd11070, %rd11071;
	add.s64 	%rd11074, %rd11073, %rd11072;
	shr.u64 	%rd11075, %rd11074, 32;
	and.b64  	%rd11076, %rd11045, 4294967295;
	mul.wide.u32 	%rd11077, %r7723, %r2469;
	add.s64 	%rd11078, %rd11075, %rd11076;
	add.s64 	%rd11079, %rd11078, %rd11077;
	shr.u64 	%rd11080, %rd11079, 32;
	mul.wide.u32 	%rd11081, %r7722, %r2469;
	add.s64 	%rd11082, %rd11080, %rd11046;
	add.s64 	%rd11083, %rd11082, %rd11081;
	shr.u64 	%rd11084, %rd11083, 32;
	and.b64  	%rd11085, %rd11054, 4294967295;
	mul.wide.u32 	%rd11086, %r7729, %r2470;
	add.s64 	%rd11087, %rd11086, %rd11085;
	shr.u64 	%rd11088, %rd11087, 32;
	and.b64  	%rd11089, %rd11059, 4294967295;
	mul.wide.u32 	%rd11090, %r7728, %r2470;
	add.s64 	%rd11091, %rd11088, %rd11089;
	add.s64 	%rd11092, %rd11091, %rd11090;
	shr.u64 	%rd11093, %rd11092, 32;
	and.b64  	%rd11094, %rd11064, 4294967295;
	mul.wide.u32 	%rd11095, %r7727, %r2470;
	add.s64 	%rd11096, %rd11093, %rd11094;
	add.s64 	%rd11097, %rd11096, %rd11095;
	shr.u64 	%rd11098, %rd11097, 32;
	and.b64  	%rd11099, %rd11069, 4294967295;
	mul.wide.u32 	%rd11100, %r7726, %r2470;
	add.s64 	%rd11101, %rd11098, %rd11099;
	add.s64 	%rd11102, %rd11101, %rd11100;
	shr.u64 	%rd11103, %rd11102, 32;
	and.b64  	%rd11104, %rd11074, 4294967295;
	mul.wide.u32 	%rd11105, %r7725, %r2470;
	add.s64 	%rd11106, %rd11103, %rd11104;
	add.s64 	%rd11107, %rd11106, %rd11105;
	shr.u64 	%rd11108, %rd11107, 32;
	and.b64  	%rd11109, %rd11079, 4294967295;
	mul.wide.u32 	%rd11110, %r7724, %r2470;
	add.s64 	%rd11111, %rd11108, %rd11109;
	add.s64 	%rd11112, %rd11111, %rd11110;
	shr.u64 	%rd11113, %rd11112, 32;
	and.b64  	%rd11114, %rd11083, 4294967295;
	mul.wide.u32 	%rd11115, %r7723, %r2470;
	add.s64 	%rd11116, %rd11113, %rd11114;
	add.s64 	%rd11117, %rd11116, %rd11115;
	shr.u64 	%rd11118, %rd11117, 32;
	mul.wide.u32 	%rd11119, %r7722, %r2470;
	add.s64 	%rd11120, %rd11118, %rd11084;
	add.s64 	%rd11121, %rd11120, %rd11119;
	shr.u64 	%rd11122, %rd11121, 32;
	and.b64  	%rd11123, %rd11092, 4294967295;
	mul.wide.u32 	%rd11124, %r7729, %r2471;
	add.s64 	%rd11125, %rd11124, %rd11123;
	shr.u64 	%rd11126, %rd11125, 32;
	and.b64  	%rd11127, %rd11097, 4294967295;
	mul.wide.u32 	%rd11128, %r7728, %r2471;
	add.s64 	%rd11129, %rd11126, %rd11127;
	add.s64 	%rd11130, %rd11129, %rd11128;
	shr.u64 	%rd11131, %rd11130, 32;
	and.b64  	%rd11132, %rd11102, 4294967295;
	mul.wide.u32 	%rd11133, %r7727, %r2471;
	add.s64 	%rd11134, %rd11131, %rd11132;
	add.s64 	%rd11135, %rd11134, %rd11133;
	shr.u64 	%rd11136, %rd11135, 32;
	and.b64  	%rd11137, %rd11107, 4294967295;
	mul.wide.u32 	%rd11138, %r7726, %r2471;
	add.s64 	%rd11139, %rd11136, %rd11137;
	add.s64 	%rd11140, %rd11139, %rd11138;
	shr.u64 	%rd11141, %rd11140, 32;
	and.b64  	%rd11142, %rd11112, 4294967295;
	mul.wide.u32 	%rd11143, %r7725, %r2471;
	add.s64 	%rd11144, %rd11141, %rd11142;
	add.s64 	%rd11145, %rd11144, %rd11143;
	shr.u64 	%rd11146, %rd11145, 32;
	and.b64  	%rd11147, %rd11117, 4294967295;
	mul.wide.u32 	%rd11148, %r7724, %r2471;
	add.s64 	%rd11149, %rd11146, %rd11147;
	add.s64 	%rd11150, %rd11149, %rd11148;
	shr.u64 	%rd11151, %rd11150, 32;
	and.b64  	%rd11152, %rd11121, 4294967295;
	mul.wide.u32 	%rd11153, %r7723, %r2471;
	add.s64 	%rd11154, %rd11151, %rd11152;
	add.s64 	%rd11155, %rd11154, %rd11153;
	shr.u64 	%rd11156, %rd11155, 32;
	mul.wide.u32 	%rd11157, %r7722, %r2471;
	add.s64 	%rd11158, %rd11156, %rd11122;
	add.s64 	%rd11159, %rd11158, %rd11157;
	shr.u64 	%rd11160, %rd11159, 32;
	and.b64  	%rd11161, %rd11130, 4294967295;
	mul.wide.u32 	%rd11162, %r7729, %r2472;
	add.s64 	%rd11163, %rd11162, %rd11161;
	shr.u64 	%rd11164, %rd11163, 32;
	and.b64  	%rd11165, %rd11135, 4294967295;
	mul.wide.u32 	%rd11166, %r7728, %r2472;
	add.s64 	%rd11167, %rd11164, %rd11165;
	add.s64 	%rd11168, %rd11167, %rd11166;
	shr.u64 	%rd11169, %rd11168, 32;
	and.b64  	%rd11170, %rd11140, 4294967295;
	mul.wide.u32 	%rd11171, %r7727, %r2472;
	add.s64 	%rd11172, %rd11169, %rd11170;
	add.s64 	%rd11173, %rd11172, %rd11171;
	shr.u64 	%rd11174, %rd11173, 32;
	and.b64  	%rd11175, %rd11145, 4294967295;
	mul.wide.u32 	%rd11176, %r7726, %r2472;
	add.s64 	%rd11177, %rd11174, %rd11175;
	add.s64 	%rd11178, %rd11177, %rd11176;
	shr.u64 	%rd11179, %rd11178, 32;
	and.b64  	%rd11180, %rd11150, 4294967295;
	mul.wide.u32 	%rd11181, %r7725, %r2472;
	add.s64 	%rd11182, %rd11179, %rd11180;
	add.s64 	%rd11183, %rd11182, %rd11181;
	shr.u64 	%rd11184, %rd11183, 32;
	and.b64  	%rd11185, %rd11155, 4294967295;
	mul.wide.u32 	%rd11186, %r7724, %r2472;
	add.s64 	%rd11187, %rd11184, %rd11185;
	add.s64 	%rd11188, %rd11187, %rd11186;
	shr.u64 	%rd11189, %rd11188, 32;
	and.b64  	%rd11190, %rd11159, 4294967295;
	mul.wide.u32 	%rd11191, %r7723, %r2472;
	add.s64 	%rd11192, %rd11189, %rd11190;
	add.s64 	%rd11193, %rd11192, %rd11191;
	shr.u64 	%rd11194, %rd11193, 32;
	mul.wide.u32 	%rd11195, %r7722, %r2472;
	add.s64 	%rd11196, %rd11194, %rd11160;
	add.s64 	%rd11197, %rd11196, %rd11195;
	shr.u64 	%rd11198, %rd11197, 32;
	and.b64  	%rd11199, %rd11168, 4294967295;
	mul.wide.u32 	%rd11200, %r7729, %r2473;
	add.s64 	%rd11201, %rd11200, %rd11199;
	shr.u64 	%rd11202, %rd11201, 32;
	and.b64  	%rd11203, %rd11173, 4294967295;
	mul.wide.u32 	%rd11204, %r7728, %r2473;
	add.s64 	%rd11205, %rd11202, %rd11203;
	add.s64 	%rd11206, %rd11205, %rd11204;
	shr.u64 	%rd11207, %rd11206, 32;
	and.b64  	%rd11208, %rd11178, 4294967295;
	mul.wide.u32 	%rd11209, %r7727, %r2473;
	add.s64 	%rd11210, %rd11207, %rd11208;
	add.s64 	%rd11211, %rd11210, %rd11209;
	shr.u64 	%rd11212, %rd11211, 32;
	and.b64  	%rd11213, %rd11183, 4294967295;
	mul.wide.u32 	%rd11214, %r7726, %r2473;
	add.s64 	%rd11215, %rd11212, %rd11213;
	add.s64 	%rd11216, %rd11215, %rd11214;
	shr.u64 	%rd11217, %rd11216, 32;
	and.b64  	%rd11218, %rd11188, 4294967295;
	mul.wide.u32 	%rd11219, %r7725, %r2473;
	add.s64 	%rd11220, %rd11217, %rd11218;
	add.s64 	%rd11221, %rd11220, %rd11219;
	shr.u64 	%rd11222, %rd11221, 32;
	and.b64  	%rd11223, %rd11193, 4294967295;
	mul.wide.u32 	%rd11224, %r7724, %r2473;
	add.s64 	%rd11225, %rd11222, %rd11223;
	add.s64 	%rd11226, %rd11225, %rd11224;
	shr.u64 	%rd11227, %rd11226, 32;
	and.b64  	%rd11228, %rd11197, 4294967295;
	mul.wide.u32 	%rd11229, %r7723, %r2473;
	add.s64 	%rd11230, %rd11227, %rd11228;
	add.s64 	%rd11231, %rd11230, %rd11229;
	shr.u64 	%rd11232, %rd11231, 32;
	mul.wide.u32 	%rd11233, %r7722, %r2473;
	add.s64 	%rd11234, %rd11232, %rd11198;
	add.s64 	%rd11235, %rd11234, %rd11233;
	shr.u64 	%rd11236, %rd11235, 32;
	and.b64  	%rd11237, %rd11206, 4294967295;
	mul.wide.u32 	%rd11238, %r7729, %r2474;
	add.s64 	%rd11239, %rd11238, %rd11237;
	shr.u64 	%rd11240, %rd11239, 32;
	and.b64  	%rd11241, %rd11211, 4294967295;
	mul.wide.u32 	%rd11242, %r7728, %r2474;
	add.s64 	%rd11243, %rd11240, %rd11241;
	add.s64 	%rd11244, %rd11243, %rd11242;
	shr.u64 	%rd11245, %rd11244, 32;
	and.b64  	%rd11246, %rd11216, 4294967295;
	mul.wide.u32 	%rd11247, %r7727, %r2474;
	add.s64 	%rd11248, %rd11245, %rd11246;
	add.s64 	%rd11249, %rd11248, %rd11247;
	shr.u64 	%rd11250, %rd11249, 32;
	and.b64  	%rd11251, %rd11221, 4294967295;
	mul.wide.u32 	%rd11252, %r7726, %r2474;
	add.s64 	%rd11253, %rd11250, %rd11251;
	add.s64 	%rd11254, %rd11253, %rd11252;
	shr.u64 	%rd11255, %rd11254, 32;
	and.b64  	%rd11256, %rd11226, 4294967295;
	mul.wide.u32 	%rd11257, %r7725, %r2474;
	add.s64 	%rd11258, %rd11255, %rd11256;
	add.s64 	%rd11259, %rd11258, %rd11257;
	shr.u64 	%rd11260, %rd11259, 32;
	and.b64  	%rd11261, %rd11231, 4294967295;
	mul.wide.u32 	%rd11262, %r7724, %r2474;
	add.s64 	%rd11263, %rd11260, %rd11261;
	add.s64 	%rd11264, %rd11263, %rd11262;
	shr.u64 	%rd11265, %rd11264, 32;
	and.b64  	%rd11266, %rd11235, 4294967295;
	mul.wide.u32 	%rd11267, %r7723, %r2474;
	add.s64 	%rd11268, %rd11265, %rd11266;
	add.s64 	%rd11269, %rd11268, %rd11267;
	shr.u64 	%rd11270, %rd11269, 32;
	mul.wide.u32 	%rd11271, %r7722, %r2474;
	add.s64 	%rd11272, %rd11270, %rd11236;
	add.s64 	%rd11273, %rd11272, %rd11271;
	shr.u64 	%rd11274, %rd11273, 32;
	and.b64  	%rd11275, %rd11244, 4294967295;
	mul.lo.s64 	%rd11276, %rd11275, 977;
	cvt.u32.u64 	%r5085, %rd11276;
	shr.u64 	%rd11277, %rd11276, 32;
	and.b64  	%rd11278, %rd11249, 4294967295;
	mad.lo.s64 	%rd11279, %rd11278, 977, %rd11277;
	shr.u64 	%rd11280, %rd11279, 32;
	and.b64  	%rd11281, %rd11254, 4294967295;
	mad.lo.s64 	%rd11282, %rd11281, 977, %rd11280;
	shr.u64 	%rd11283, %rd11282, 32;
	and.b64  	%rd11284, %rd11259, 4294967295;
	mad.lo.s64 	%rd11285, %rd11284, 977, %rd11283;
	shr.u64 	%rd11286, %rd11285, 32;
	and.b64  	%rd11287, %rd11264, 4294967295;
	mad.lo.s64 	%rd11288, %rd11287, 977, %rd11286;
	shr.u64 	%rd11289, %rd11288, 32;
	and.b64  	%rd11290, %rd11269, 4294967295;
	mad.lo.s64 	%rd11291, %rd11290, 977, %rd11289;
	shr.u64 	%rd11292, %rd11291, 32;
	and.b64  	%rd11293, %rd11273, 4294967295;
	mad.lo.s64 	%rd11294, %rd11293, 977, %rd11292;
	shr.u64 	%rd11295, %rd11294, 32;
	add.s32 	%r7786, %r5084, %r5085;
	setp.lt.u32 	%p718, %r7786, %r5084;
	selp.u64 	%rd11296, 1, 0, %p718;
	and.b64  	%rd11297, %rd11011, 4294967295;
	and.b64  	%rd11298, %rd11279, 4294967295;
	add.s64 	%rd11299, %rd11297, %rd11296;
	add.s64 	%rd11300, %rd11299, %rd11298;
	shr.u64 	%rd11301, %rd11300, 32;
	and.b64  	%rd11302, %rd11049, 4294967295;
	and.b64  	%rd11303, %rd11282, 4294967295;
	add.s64 	%rd11304, %rd11301, %rd11302;
	add.s64 	%rd11305, %rd11304, %rd11303;
	shr.u64 	%rd11306, %rd11305, 32;
	and.b64  	%rd11307, %rd11087, 4294967295;
	and.b64  	%rd11308, %rd11285, 4294967295;
	add.s64 	%rd11309, %rd11306, %rd11307;
	add.s64 	%rd11310, %rd11309, %rd11308;
	shr.u64 	%rd11311, %rd11310, 32;
	and.b64  	%rd11312, %rd11125, 4294967295;
	and.b64  	%rd11313, %rd11288, 4294967295;
	add.s64 	%rd11314, %rd11311, %rd11312;
	add.s64 	%rd11315, %rd11314, %rd11313;
	shr.u64 	%rd11316, %rd11315, 32;
	and.b64  	%rd11317, %rd11163, 4294967295;
	and.b64  	%rd11318, %rd11291, 4294967295;
	add.s64 	%rd11319, %rd11316, %rd11317;
	add.s64 	%rd11320, %rd11319, %rd11318;
	shr.u64 	%rd11321, %rd11320, 32;
	and.b64  	%rd11322, %rd11201, 4294967295;
	and.b64  	%rd11323, %rd11294, 4294967295;
	add.s64 	%rd11324, %rd11321, %rd11322;
	add.s64 	%rd11325, %rd11324, %rd11323;
	shr.u64 	%rd11326, %rd11325, 32;
	and.b64  	%rd11327, %rd11300, 4294967295;
	add.s64 	%rd11328, %rd11327, %rd11275;
	cvt.u32.u64 	%r7787, %rd11328;
	shr.u64 	%rd11329, %rd11328, 32;
	and.b64  	%rd11330, %rd11305, 4294967295;
	add.s64 	%rd11331, %rd11329, %rd11330;
	add.s64 	%rd11332, %rd11331, %rd11278;
	cvt.u32.u64 	%r7788, %rd11332;
	shr.u64 	%rd11333, %rd11332, 32;
	and.b64  	%rd11334, %rd11310, 4294967295;
	add.s64 	%rd11335, %rd11333, %rd11334;
	add.s64 	%rd11336, %rd11335, %rd11281;
	cvt.u32.u64 	%r7789, %rd11336;
	shr.u64 	%rd11337, %rd11336, 32;
	and.b64  	%rd11338, %rd11315, 4294967295;
	add.s64 	%rd11339, %rd11337, %rd11338;
	add.s64 	%rd11340, %rd11339, %rd11284;
	cvt.u32.u64 	%r7790, %rd11340;
	shr.u64 	%rd11341, %rd11340, 32;
	and.b64  	%rd11342, %rd11320, 4294967295;
	add.s64 	%rd11343, %rd11341, %rd11342;
	add.s64 	%rd11344, %rd11343, %rd11287;
	cvt.u32.u64 	%r7791, %rd11344;
	shr.u64 	%rd11345, %rd11344, 32;
	and.b64  	%rd11346, %rd11325, 4294967295;
	add.s64 	%rd11347, %rd11345, %rd11346;
	add.s64 	%rd11348, %rd11347, %rd11290;
	cvt.u32.u64 	%r7792, %rd11348;
	shr.u64 	%rd11349, %rd11348, 32;
	cvt.u32.u64 	%r5086, %rd11349;
	cvt.u32.u64 	%r5087, %rd11326;
	cvt.u32.u64 	%r5088, %rd11239;
	add.s32 	%r5089, %r5087, %r5088;
	cvt.u32.u64 	%r5090, %rd11295;
	cvt.u32.u64 	%r5091, %rd11274;
	mov.b64 	%rd11350, 977;
	cvt.u32.u64 	%r5092, %rd11350;
	mad.lo.s32 	%r5093, %r5091, %r5092, %r5090;
	add.s32 	%r5094, %r5089, %r5093;
	add.s32 	%r5095, %r5086, %r5094;
	cvt.u32.u64 	%r5096, %rd11273;
	add.s32 	%r7793, %r5095, %r5096;
	ld.const.u32 	%r5097, [const_p+28];
	setp.lt.u32 	%p719, %r5097, %r7793;
	@%p719 bra 	$L__BB2_641;
	ld.const.u32 	%r5098, [const_p+28];
	setp.gt.u32 	%p720, %r5098, %r7793;
	@%p720 bra 	$L__BB2_642;
	ld.const.u32 	%r5099, [const_p+24];
	setp.lt.u32 	%p721, %r5099, %r7792;
	@%p721 bra 	$L__BB2_641;
	ld.const.u32 	%r5100, [const_p+24];
	setp.gt.u32 	%p722, %r5100, %r7792;
	@%p722 bra 	$L__BB2_642;
	ld.const.u32 	%r5101, [const_p+20];
	setp.lt.u32 	%p723, %r5101, %r7791;
	@%p723 bra 	$L__BB2_641;
	ld.const.u32 	%r5102, [const_p+20];
	setp.gt.u32 	%p724, %r5102, %r7791;
	@%p724 bra 	$L__BB2_642;
	ld.const.u32 	%r5103, [const_p+16];
	setp.lt.u32 	%p725, %r5103, %r7790;
	@%p725 bra 	$L__BB2_641;
	ld.const.u32 	%r5104, [const_p+16];
	setp.gt.u32 	%p726, %r5104, %r7790;
	@%p726 bra 	$L__BB2_642;
	ld.const.u32 	%r5105, [const_p+12];
	setp.lt.u32 	%p727, %r5105, %r7789;
	@%p727 bra 	$L__BB2_641;
	ld.const.u32 	%r5106, [const_p+12];
	setp.gt.u32 	%p728, %r5106, %r7789;
	@%p728 bra 	$L__BB2_642;
	ld.const.u32 	%r5107, [const_p+8];
	setp.lt.u32 	%p729, %r5107, %r7788;
	@%p729 bra 	$L__BB2_641;
	ld.const.u32 	%r5108, [const_p+8];
	setp.gt.u32 	%p730, %r5108, %r7788;
	@%p730 bra 	$L__BB2_642;
	ld.const.u32 	%r5109, [const_p+4];
	setp.lt.u32 	%p731, %r5109, %r7787;
	@%p731 bra 	$L__BB2_641;
	ld.const.u32 	%r5110, [const_p+4];
	setp.gt.u32 	%p732, %r5110, %r7787;
	ld.const.u32 	%r5111, [const_p];
	setp.lt.u32 	%p733, %r7786, %r5111;
	or.pred  	%p734, %p732, %p733;
	@%p734 bra 	$L__BB2_642;
$L__BB2_641:
	ld.const.u32 	%r5129, [const_p];
	ld.const.u32 	%r5136, [const_p+28];
	ld.const.u32 	%r5130, [const_p+4];
	ld.const.u32 	%r5133, [const_p+16];
	ld.const.u32 	%r5131, [const_p+8];
	ld.const.u32 	%r5134, [const_p+20];
	ld.const.u32 	%r5132, [const_p+12];
	ld.const.u32 	%r5135, [const_p+24];
	// begin inline asm
	sub.cc.u32 %r7786, %r7786, %r5129; 
	subc.cc.u32 %r7787, %r7787, %r5130; 
	subc.cc.u32 %r7788, %r7788, %r5131; 
	subc.cc.u32 %r7789, %r7789, %r5132; 
	subc.cc.u32 %r7790, %r7790, %r5133; 
	subc.cc.u32 %r7791, %r7791, %r5134; 
	subc.cc.u32 %r7792, %r7792, %r5135; 
	subc.u32    %r7793, %r7793, %r5136; 
	
	// end inline asm
$L__BB2_642:
	mul.wide.u32 	%rd11351, %r7762, %r7786;
	cvt.u32.u64 	%r5137, %rd11351;
	shr.u64 	%rd11352, %rd11351, 32;
	mul.wide.u32 	%rd11353, %r7763, %r7786;
	add.s64 	%rd11354, %rd11352, %rd11353;
	shr.u64 	%rd11355, %rd11354, 32;
	mul.wide.u32 	%rd11356, %r7764, %r7786;
	add.s64 	%rd11357, %rd11355, %rd11356;
	shr.u64 	%rd11358, %rd11357, 32;
	mul.wide.u32 	%rd11359, %r7765, %r7786;
	add.s64 	%rd11360, %rd11358, %rd11359;
	shr.u64 	%rd11361, %rd11360, 32;
	mul.wide.u32 	%rd11362, %r7766, %r7786;
	add.s64 	%rd11363, %rd11361, %rd11362;
	shr.u64 	%rd11364, %rd11363, 32;
	mul.wide.u32 	%rd11365, %r7767, %r7786;
	add.s64 	%rd11366, %rd11364, %rd11365;
	shr.u64 	%rd11367, %rd11366, 32;
	mul.wide.u32 	%rd11368, %r7768, %r7786;
	add.s64 	%rd11369, %rd11367, %rd11368;
	shr.u64 	%rd11370, %rd11369, 32;
	mul.wide.u32 	%rd11371, %r7769, %r7786;
	add.s64 	%rd11372, %rd11370, %rd11371;
	shr.u64 	%rd11373, %rd11372, 32;
	and.b64  	%rd11374, %rd11354, 4294967295;
	mul.wide.u32 	%rd11375, %r7762, %r7787;
	add.s64 	%rd11376, %rd11375, %rd11374;
	shr.u64 	%rd11377, %rd11376, 32;
	and.b64  	%rd11378, %rd11357, 4294967295;
	mul.wide.u32 	%rd11379, %r7763, %r7787;
	add.s64 	%rd11380, %rd11377, %rd11378;
	add.s64 	%rd11381, %rd11380, %rd11379;
	shr.u64 	%rd11382, %rd11381, 32;
	and.b64  	%rd11383, %rd11360, 4294967295;
	mul.wide.u32 	%rd11384, %r7764, %r7787;
	add.s64 	%rd11385, %rd11382, %rd11383;
	add.s64 	%rd11386, %rd11385, %rd11384;
	shr.u64 	%rd11387, %rd11386, 32;
	and.b64  	%rd11388, %rd11363, 4294967295;
	mul.wide.u32 	%rd11389, %r7765, %r7787;
	add.s64 	%rd11390, %rd11387, %rd11388;
	add.s64 	%rd11391, %rd11390, %rd11389;
	shr.u64 	%rd11392, %rd11391, 32;
	and.b64  	%rd11393, %rd11366, 4294967295;
	mul.wide.u32 	%rd11394, %r7766, %r7787;
	add.s64 	%rd11395, %rd11392, %rd11393;
	add.s64 	%rd11396, %rd11395, %rd11394;
	shr.u64 	%rd11397, %rd11396, 32;
	and.b64  	%rd11398, %rd11369, 4294967295;
	mul.wide.u32 	%rd11399, %r7767, %r7787;
	add.s64 	%rd11400, %rd11397, %rd11398;
	add.s64 	%rd11401, %rd11400, %rd11399;
	shr.u64 	%rd11402, %rd11401, 32;
	and.b64  	%rd11403, %rd11372, 4294967295;
	mul.wide.u32 	%rd11404, %r7768, %r7787;
	add.s64 	%rd11405, %rd11402, %rd11403;
	add.s64 	%rd11406, %rd11405, %rd11404;
	shr.u64 	%rd11407, %rd11406, 32;
	mul.wide.u32 	%rd11408, %r7769, %r7787;
	add.s64 	%rd11409, %rd11407, %rd11373;
	add.s64 	%rd11410, %rd11409, %rd11408;
	shr.u64 	%rd11411, %rd11410, 32;
	and.b64  	%rd11412, %rd11381, 4294967295;
	mul.wide.u32 	%rd11413, %r7762, %r7788;
	add.s64 	%rd11414, %rd11413, %rd11412;
	shr.u64 	%rd11415, %rd11414, 32;
	and.b64  	%rd11416, %rd11386, 4294967295;
	mul.wide.u32 	%rd11417, %r7763, %r7788;
	add.s64 	%rd11418, %rd11415, %rd11416;
	add.s64 	%rd11419, %rd11418, %rd11417;
	shr.u64 	%rd11420, %rd11419, 32;
	and.b64  	%rd11421, %rd11391, 4294967295;
	mul.wide.u32 	%rd11422, %r7764, %r7788;
	add.s64 	%rd11423, %rd11420, %rd11421;
	add.s64 	%rd11424, %rd11423, %rd11422;
	shr.u64 	%rd11425, %rd11424, 32;
	and.b64  	%rd11426, %rd11396, 4294967295;
	mul.wide.u32 	%rd11427, %r7765, %r7788;
	add.s64 	%rd11428, %rd11425, %rd11426;
	add.s64 	%rd11429, %rd11428, %rd11427;
	shr.u64 	%rd11430, %rd11429, 32;
	and.b64  	%rd11431, %rd11401, 4294967295;
	mul.wide.u32 	%rd11432, %r7766, %r7788;
	add.s64 	%rd11433, %rd11430, %rd11431;
	add.s64 	%rd11434, %rd11433, %rd11432;
	shr.u64 	%rd11435, %rd11434, 32;
	and.b64  	%rd11436, %rd11406, 4294967295;
	mul.wide.u32 	%rd11437, %r7767, %r7788;
	add.s64 	%rd11438, %rd11435, %rd11436;
	add.s64 	%rd11439, %rd11438, %rd11437;
	shr.u64 	%rd11440, %rd11439, 32;
	and.b64  	%rd11441, %rd11410, 4294967295;
	mul.wide.u32 	%rd11442, %r7768, %r7788;
	add.s64 	%rd11443, %rd11440, %rd11441;
	add.s64 	%rd11444, %rd11443, %rd11442;
	shr.u64 	%rd11445, %rd11444, 32;
	mul.wide.u32 	%rd11446, %r7769, %r7788;
	add.s64 	%rd11447, %rd11445, %rd11411;
	add.s64 	%rd11448, %rd11447, %rd11446;
	shr.u64 	%rd11449, %rd11448, 32;
	and.b64  	%rd11450, %rd11419, 4294967295;
	mul.wide.u32 	%rd11451, %r7762, %r7789;
	add.s64 	%rd11452, %rd11451, %rd11450;
	shr.u64 	%rd11453, %rd11452, 32;
	and.b64  	%rd11454, %rd11424, 4294967295;
	mul.wide.u32 	%rd11455, %r7763, %r7789;
	add.s64 	%rd11456, %rd11453, %rd11454;
	add.s64 	%rd11457, %rd11456, %rd11455;
	shr.u64 	%rd11458, %rd11457, 32;
	and.b64  	%rd11459, %rd11429, 4294967295;
	mul.wide.u32 	%rd11460, %r7764, %r7789;
	add.s64 	%rd11461, %rd11458, %rd11459;
	add.s64 	%rd11462, %rd11461, %rd11460;
	shr.u64 	%rd11463, %rd11462, 32;
	and.b64  	%rd11464, %rd11434, 4294967295;
	mul.wide.u32 	%rd11465, %r7765, %r7789;
	add.s64 	%rd11466, %rd11463, %rd11464;
	add.s64 	%rd11467, %rd11466, %rd11465;
	shr.u64 	%rd11468, %rd11467, 32;
	and.b64  	%rd11469, %rd11439, 4294967295;
	mul.wide.u32 	%rd11470, %r7766, %r7789;
	add.s64 	%rd11471, %rd11468, %rd11469;
	add.s64 	%rd11472, %rd11471, %rd11470;
	shr.u64 	%rd11473, %rd11472, 32;
	and.b64  	%rd11474, %rd11444, 4294967295;
	mul.wide.u32 	%rd11475, %r7767, %r7789;
	add.s64 	%rd11476, %rd11473, %rd11474;
	add.s64 	%rd11477, %rd11476, %rd11475;
	shr.u64 	%rd11478, %rd11477, 32;
	and.b64  	%rd11479, %rd11448, 4294967295;
	mul.wide.u32 	%rd11480, %r7768, %r7789;
	add.s64 	%rd11481, %rd11478, %rd11479;
	add.s64 	%rd11482, %rd11481, %rd11480;
	shr.u64 	%rd11483, %rd11482, 32;
	mul.wide.u32 	%rd11484, %r7769, %r7789;
	add.s64 	%rd11485, %rd11483, %rd11449;
	add.s64 	%rd11486, %rd11485, %rd11484;
	shr.u64 	%rd11487, %rd11486, 32;
	and.b64  	%rd11488, %rd11457, 4294967295;
	mul.wide.u32 	%rd11489, %r7762, %r7790;
	add.s64 	%rd11490, %rd11489, %rd11488;
	shr.u64 	%rd11491, %rd11490, 32;
	and.b64  	%rd11492, %rd11462, 4294967295;
	mul.wide.u32 	%rd11493, %r7763, %r7790;
	add.s64 	%rd11494, %rd11491, %rd11492;
	add.s64 	%rd11495, %rd11494, %rd11493;
	shr.u64 	%rd11496, %rd11495, 32;
	and.b64  	%rd11497, %rd11467, 4294967295;
	mul.wide.u32 	%rd11498, %r7764, %r7790;
	add.s64 	%rd11499, %rd11496, %rd11497;
	add.s64 	%rd11500, %rd11499, %rd11498;
	shr.u64 	%rd11501, %rd11500, 32;
	and.b64  	%rd11502, %rd11472, 4294967295;
	mul.wide.u32 	%rd11503, %r7765, %r7790;
	add.s64 	%rd11504, %rd11501, %rd11502;
	add.s64 	%rd11505, %rd11504, %rd11503;
	shr.u64 	%rd11506, %rd11505, 32;
	and.b64  	%rd11507, %rd11477, 4294967295;
	mul.wide.u32 	%rd11508, %r7766, %r7790;
	add.s64 	%rd11509, %rd11506, %rd11507;
	add.s64 	%rd11510, %rd11509, %rd11508;
	shr.u64 	%rd11511, %rd11510, 32;
	and.b64  	%rd11512, %rd11482, 4294967295;
	mul.wide.u32 	%rd11513, %r7767, %r7790;
	add.s64 	%rd11514, %rd11511, %rd11512;
	add.s64 	%rd11515, %rd11514, %rd11513;
	shr.u64 	%rd11516, %rd11515, 32;
	and.b64  	%rd11517, %rd11486, 4294967295;
	mul.wide.u32 	%rd11518, %r7768, %r7790;
	add.s64 	%rd11519, %rd11516, %rd11517;
	add.s64 	%rd11520, %rd11519, %rd11518;
	shr.u64 	%rd11521, %rd11520, 32;
	mul.wide.u32 	%rd11522, %r7769, %r7790;
	add.s64 	%rd11523, %rd11521, %rd11487;
	add.s64 	%rd11524, %rd11523, %rd11522;
	shr.u64 	%rd11525, %rd11524, 32;
	and.b64  	%rd11526, %rd11495, 4294967295;
	mul.wide.u32 	%rd11527, %r7762, %r7791;
	add.s64 	%rd11528, %rd11527, %rd11526;
	shr.u64 	%rd11529, %rd11528, 32;
	and.b64  	%rd11530, %rd11500, 4294967295;
	mul.wide.u32 	%rd11531, %r7763, %r7791;
	add.s64 	%rd11532, %rd11529, %rd11530;
	add.s64 	%rd11533, %rd11532, %rd11531;
	shr.u64 	%rd11534, %rd11533, 32;
	and.b64  	%rd11535, %rd11505, 4294967295;
	mul.wide.u32 	%rd11536, %r7764, %r7791;
	add.s64 	%rd11537, %rd11534, %rd11535;
	add.s64 	%rd11538, %rd11537, %rd11536;
	shr.u64 	%rd11539, %rd11538, 32;
	and.b64  	%rd11540, %rd11510, 4294967295;
	mul.wide.u32 	%rd11541, %r7765, %r7791;
	add.s64 	%rd11542, %rd11539, %rd11540;
	add.s64 	%rd11543, %rd11542, %rd11541;
	shr.u64 	%rd11544, %rd11543, 32;
	and.b64  	%rd11545, %rd11515, 4294967295;
	mul.wide.u32 	%rd11546, %r7766, %r7791;
	add.s64 	%rd11547, %rd11544, %rd11545;
	add.s64 	%rd11548, %rd11547, %rd11546;
	shr.u64 	%rd11549, %rd11548, 32;
	and.b64  	%rd11550, %rd11520, 4294967295;
	mul.wide.u32 	%rd11551, %r7767, %r7791;
	add.s64 	%rd11552, %rd11549, %rd11550;
	add.s64 	%rd11553, %rd11552, %rd11551;
	shr.u64 	%rd11554, %rd11553, 32;
	and.b64  	%rd11555, %rd11524, 4294967295;
	mul.wide.u32 	%rd11556, %r7768, %r7791;
	add.s64 	%rd11557, %rd11554, %rd11555;
	add.s64 	%rd11558, %rd11557, %rd11556;
	shr.u64 	%rd11559, %rd11558, 32;
	mul.wide.u32 	%rd11560, %r7769, %r7791;
	add.s64 	%rd11561, %rd11559, %rd11525;
	add.s64 	%rd11562, %rd11561, %rd11560;
	shr.u64 	%rd11563, %rd11562, 32;
	and.b64  	%rd11564, %rd11533, 4294967295;
	mul.wide.u32 	%rd11565, %r7762, %r7792;
	add.s64 	%rd11566, %rd11565, %rd11564;
	shr.u64 	%rd11567, %rd11566, 32;
	and.b64  	%rd11568, %rd11538, 4294967295;
	mul.wide.u32 	%rd11569, %r7763, %r7792;
	add.s64 	%rd11570, %rd11567, %rd11568;
	add.s64 	%rd11571, %rd11570, %rd11569;
	shr.u64 	%rd11572, %rd11571, 32;
	and.b64  	%rd11573, %rd11543, 4294967295;
	mul.wide.u32 	%rd11574, %r7764, %r7792;
	add.s64 	%rd11575, %rd11572, %rd11573;
	add.s64 	%rd11576, %rd11575, %rd11574;
	shr.u64 	%rd11577, %rd11576, 32;
	and.b64  	%rd11578, %rd11548, 4294967295;
	mul.wide.u32 	%rd11579, %r7765, %r7792;
	add.s64 	%rd11580, %rd11577, %rd11578;
	add.s64 	%rd11581, %rd11580, %rd11579;
	shr.u64 	%rd11582, %rd11581, 32;
	and.b64  	%rd11583, %rd11553, 4294967295;
	mul.wide.u32 	%rd11584, %r7766, %r7792;
	add.s64 	%rd11585, %rd11582, %rd11583;
	add.s64 	%rd11586, %rd11585, %rd11584;
	shr.u64 	%rd11587, %rd11586, 32;
	and.b64  	%rd11588, %rd11558, 4294967295;
	mul.wide.u32 	%rd11589, %r7767, %r7792;
	add.s64 	%rd11590, %rd11587, %rd11588;
	add.s64 	%rd11591, %rd11590, %rd11589;
	shr.u64 	%rd11592, %rd11591, 32;
	and.b64  	%rd11593, %rd11562, 4294967295;
	mul.wide.u32 	%rd11594, %r7768, %r7792;
	add.s64 	%rd11595, %rd11592, %rd11593;
	add.s64 	%rd11596, %rd11595, %rd11594;
	shr.u64 	%rd11597, %rd11596, 32;
	mul.wide.u32 	%rd11598, %r7769, %r7792;
	add.s64 	%rd11599, %rd11597, %rd11563;
	add.s64 	%rd11600, %rd11599, %rd11598;
	shr.u64 	%rd11601, %rd11600, 32;
	and.b64  	%rd11602, %rd11571, 4294967295;
	mul.wide.u32 	%rd11603, %r7762, %r7793;
	add.s64 	%rd11604, %rd11603, %rd11602;
	shr.u64 	%rd11605, %rd11604, 32;
	and.b64  	%rd11606, %rd11576, 4294967295;
	mul.wide.u32 	%rd11607, %r7763, %r7793;
	add.s64 	%rd11608, %rd11605, %rd11606;
	add.s64 	%rd11609, %rd11608, %rd11607;
	shr.u64 	%rd11610, %rd11609, 32;
	and.b64  	%rd11611, %rd11581, 4294967295;
	mul.wide.u32 	%rd11612, %r7764, %r7793;
	add.s64 	%rd11613, %rd11610, %rd11611;
	add.s64 	%rd11614, %rd11613, %rd11612;
	shr.u64 	%rd11615, %rd11614, 32;
	and.b64  	%rd11616, %rd11586, 4294967295;
	mul.wide.u32 	%rd11617, %r7765, %r7793;
	add.s64 	%rd11618, %rd11615, %rd11616;
	add.s64 	%rd11619, %rd11618, %rd11617;
	shr.u64 	%rd11620, %rd11619, 32;
	and.b64  	%rd11621, %rd11591, 4294967295;
	mul.wide.u32 	%rd11622, %r7766, %r7793;
	add.s64 	%rd11623, %rd11620, %rd11621;
	add.s64 	%rd11624, %rd11623, %rd11622;
	shr.u64 	%rd11625, %rd11624, 32;
	and.b64  	%rd11626, %rd11596, 4294967295;
	mul.wide.u32 	%rd11627, %r7767, %r7793;
	add.s64 	%rd11628, %rd11625, %rd11626;
	add.s64 	%rd11629, %rd11628, %rd11627;
	shr.u64 	%rd11630, %rd11629, 32;
	and.b64  	%rd11631, %rd11600, 4294967295;
	mul.wide.u32 	%rd11632, %r7768, %r7793;
	add.s64 	%rd11633, %rd11630, %rd11631;
	add.s64 	%rd11634, %rd11633, %rd11632;
	shr.u64 	%rd11635, %rd11634, 32;
	mul.wide.u32 	%rd11636, %r7769, %r7793;
	add.s64 	%rd11637, %rd11635, %rd11601;
	add.s64 	%rd11638, %rd11637, %rd11636;
	shr.u64 	%rd11639, %rd11638, 32;
	and.b64  	%rd11640, %rd11609, 4294967295;
	mul.lo.s64 	%rd11641, %rd11640, 977;
	cvt.u32.u64 	%r5138, %rd11641;
	shr.u64 	%rd11642, %rd11641, 32;
	and.b64  	%rd11643, %rd11614, 4294967295;
	mad.lo.s64 	%rd11644, %rd11643, 977, %rd11642;
	shr.u64 	%rd11645, %rd11644, 32;
	and.b64  	%rd11646, %rd11619, 4294967295;
	mad.lo.s64 	%rd11647, %rd11646, 977, %rd11645;
	shr.u64 	%rd11648, %rd11647, 32;
	and.b64  	%rd11649, %rd11624, 4294967295;
	mad.lo.s64 	%rd11650, %rd11649, 977, %rd11648;
	shr.u64 	%rd11651, %rd11650, 32;
	and.b64  	%rd11652, %rd11629, 4294967295;
	mad.lo.s64 	%rd11653, %rd11652, 977, %rd11651;
	shr.u64 	%rd11654, %rd11653, 32;
	and.b64  	%rd11655, %rd11634, 4294967295;
	mad.lo.s64 	%rd11656, %rd11655, 977, %rd11654;
	shr.u64 	%rd11657, %rd11656, 32;
	and.b64  	%rd11658, %rd11638, 4294967295;
	mad.lo.s64 	%rd11659, %rd11658, 977, %rd11657;
	shr.u64 	%rd11660, %rd11659, 32;
	add.s32 	%r7794, %r5137, %r5138;
	setp.lt.u32 	%p735, %r7794, %r5137;
	selp.u64 	%rd11661, 1, 0, %p735;
	and.b64  	%rd11662, %rd11376, 4294967295;
	and.b64  	%rd11663, %rd11644, 4294967295;
	add.s64 	%rd11664, %rd11662, %rd11661;
	add.s64 	%rd11665, %rd11664, %rd11663;
	shr.u64 	%rd11666, %rd11665, 32;
	and.b64  	%rd11667, %rd11414, 4294967295;
	and.b64  	%rd11668, %rd11647, 4294967295;
	add.s64 	%rd11669, %rd11666, %rd11667;
	add.s64 	%rd11670, %rd11669, %rd11668;
	shr.u64 	%rd11671, %rd11670, 32;
	and.b64  	%rd11672, %rd11452, 4294967295;
	and.b64  	%rd11673, %rd11650, 4294967295;
	add.s64 	%rd11674, %rd11671, %rd11672;
	add.s64 	%rd11675, %rd11674, %rd11673;
	shr.u64 	%rd11676, %rd11675, 32;
	and.b64  	%rd11677, %rd11490, 4294967295;
	and.b64  	%rd11678, %rd11653, 4294967295;
	add.s64 	%rd11679, %rd11676, %rd11677;
	add.s64 	%rd11680, %rd11679, %rd11678;
	shr.u64 	%rd11681, %rd11680, 32;
	and.b64  	%rd11682, %rd11528, 4294967295;
	and.b64  	%rd11683, %rd11656, 4294967295;
	add.s64 	%rd11684, %rd11681, %rd11682;
	add.s64 	%rd11685, %rd11684, %rd11683;
	shr.u64 	%rd11686, %rd11685, 32;
	and.b64  	%rd11687, %rd11566, 4294967295;
	and.b64  	%rd11688, %rd11659, 4294967295;
	add.s64 	%rd11689, %rd11686, %rd11687;
	add.s64 	%rd11690, %rd11689, %rd11688;
	shr.u64 	%rd11691, %rd11690, 32;
	and.b64  	%rd11692, %rd11665, 4294967295;
	add.s64 	%rd11693, %rd11692, %rd11640;
	cvt.u32.u64 	%r7795, %rd11693;
	shr.u64 	%rd11694, %rd11693, 32;
	and.b64  	%rd11695, %rd11670, 4294967295;
	add.s64 	%rd11696, %rd11694, %rd11695;
	add.s64 	%rd11697, %rd11696, %rd11643;
	cvt.u32.u64 	%r7796, %rd11697;
	shr.u64 	%rd11698, %rd11697, 32;
	and.b64  	%rd11699, %rd11675, 4294967295;
	add.s64 	%rd11700, %rd11698, %rd11699;
	add.s64 	%rd11701, %rd11700, %rd11646;
	cvt.u32.u64 	%r7797, %rd11701;
	shr.u64 	%rd11702, %rd11701, 32;
	and.b64  	%rd11703, %rd11680, 4294967295;
	add.s64 	%rd11704, %rd11702, %rd11703;
	add.s64 	%rd11705, %rd11704, %rd11649;
	cvt.u32.u64 	%r7798, %rd11705;
	shr.u64 	%rd11706, %rd11705, 32;
	and.b64  	%rd11707, %rd11685, 4294967295;
	add.s64 	%rd11708, %rd11706, %rd11707;
	add.s64 	%rd11709, %rd11708, %rd11652;
	cvt.u32.u64 	%r7799, %rd11709;
	shr.u64 	%rd11710, %rd11709, 32;
	and.b64  	%rd11711, %rd11690, 4294967295;
	add.s64 	%rd11712, %rd11710, %rd11711;
	add.s64 	%rd11713, %rd11712, %rd11655;
	cvt.u32.u64 	%r7800, %rd11713;
	shr.u64 	%rd11714, %rd11713, 32;
	cvt.u32.u64 	%r5139, %rd11714;
	cvt.u32.u64 	%r5140, %rd11691;
	cvt.u32.u64 	%r5141, %rd11604;
	add.s32 	%r5142, %r5140, %r5141;
	cvt.u32.u64 	%r5143, %rd11660;
	cvt.u32.u64 	%r5144, %rd11639;
	mov.b64 	%rd11715, 977;
	cvt.u32.u64 	%r5145, %rd11715;
	mad.lo.s32 	%r5146, %r5144, %r5145, %r5143;
	add.s32 	%r5147, %r5142, %r5146;
	add.s32 	%r5148, %r5139, %r5147;
	cvt.u32.u64 	%r5149, %rd11638;
	add.s32 	%r7801, %r5148, %r5149;
	ld.const.u32 	%r5150, [const_p+28];
	setp.lt.u32 	%p736, %r5150, %r7801;
	@%p736 bra 	$L__BB2_656;
	ld.const.u32 	%r5151, [const_p+28];
	setp.gt.u32 	%p737, %r5151, %r7801;
	@%p737 bra 	$L__BB2_657;
	ld.const.u32 	%r5152, [const_p+24];
	setp.lt.u32 	%p738, %r5152, %r7800;
	@%p738 bra 	$L__BB2_656;
	ld.const.u32 	%r5153, [const_p+24];
	setp.gt.u32 	%p739, %r5153, %r7800;
	@%p739 bra 	$L__BB2_657;
	ld.const.u32 	%r5154, [const_p+20];
	setp.lt.u32 	%p740, %r5154, %r7799;
	@%p740 bra 	$L__BB2_656;
	ld.const.u32 	%r5155, [const_p+20];
	setp.gt.u32 	%p741, %r5155, %r7799;
	@%p741 bra 	$L__BB2_657;
	ld.const.u32 	%r5156, [const_p+16];
	setp.lt.u32 	%p742, %r5156, %r7798;
	@%p742 bra 	$L__BB2_656;
	ld.const.u32 	%r5157, [const_p+16];
	setp.gt.u32 	%p743, %r5157, %r7798;
	@%p743 bra 	$L__BB2_657;
	ld.const.u32 	%r5158, [const_p+12];
	setp.lt.u32 	%p744, %r5158, %r7797;
	@%p744 bra 	$L__BB2_656;
	ld.const.u32 	%r5159, [const_p+12];
	setp.gt.u32 	%p745, %r5159, %r7797;
	@%p745 bra 	$L__BB2_657;
	ld.const.u32 	%r5160, [const_p+8];
	setp.lt.u32 	%p746, %r5160, %r7796;
	@%p746 bra 	$L__BB2_656;
	ld.const.u32 	%r5161, [const_p+8];
	setp.gt.u32 	%p747, %r5161, %r7796;
	@%p747 bra 	$L__BB2_657;
	ld.const.u32 	%r5162, [const_p+4];
	setp.lt.u32 	%p748, %r5162, %r7795;
	@%p748 bra 	$L__BB2_656;
	ld.const.u32 	%r5163, [const_p+4];
	setp.gt.u32 	%p749, %r5163, %r7795;
	ld.const.u32 	%r5164, [const_p];
	setp.lt.u32 	%p750, %r7794, %r5164;
	or.pred  	%p751, %p749, %p750;
	@%p751 bra 	$L__BB2_657;
$L__BB2_656:
	ld.const.u32 	%r5182, [const_p];
	ld.const.u32 	%r5189, [const_p+28];
	ld.const.u32 	%r5183, [const_p+4];
	ld.const.u32 	%r5186, [const_p+16];
	ld.const.u32 	%r5184, [const_p+8];
	ld.const.u32 	%r5187, [const_p+20];
	ld.const.u32 	%r5185, [const_p+12];
	ld.const.u32 	%r5188, [const_p+24];
	// begin inline asm
	sub.cc.u32 %r7794, %r7794, %r5182; 
	subc.cc.u32 %r7795, %r7795, %r5183; 
	subc.cc.u32 %r7796, %r7796, %r5184; 
	subc.cc.u32 %r7797, %r7797, %r5185; 
	subc.cc.u32 %r7798, %r7798, %r5186; 
	subc.cc.u32 %r7799, %r7799, %r5187; 
	subc.cc.u32 %r7800, %r7800, %r5188; 
	subc.u32    %r7801, %r7801, %r5189; 
	
	// end inline asm
$L__BB2_657:
	mul.wide.u32 	%rd11716, %r2475, %r7737;
	cvt.u32.u64 	%r5190, %rd11716;
	shr.u64 	%rd11717, %rd11716, 32;
	mul.wide.u32 	%rd11718, %r2476, %r7737;
	add.s64 	%rd11719, %rd11717, %rd11718;
	shr.u64 	%rd11720, %rd11719, 32;
	mul.wide.u32 	%rd11721, %r2477, %r7737;
	add.s64 	%rd11722, %rd11720, %rd11721;
	shr.u64 	%rd11723, %rd11722, 32;
	mul.wide.u32 	%rd11724, %r2478, %r7737;
	add.s64 	%rd11725, %rd11723, %rd11724;
	shr.u64 	%rd11726, %rd11725, 32;
	mul.wide.u32 	%rd11727, %r2479, %r7737;
	add.s64 	%rd11728, %rd11726, %rd11727;
	shr.u64 	%rd11729, %rd11728, 32;
	mul.wide.u32 	%rd11730, %r2480, %r7737;
	add.s64 	%rd11731, %rd11729, %rd11730;
	shr.u64 	%rd11732, %rd11731, 32;
	mul.wide.u32 	%rd11733, %r2481, %r7737;
	add.s64 	%rd11734, %rd11732, %rd11733;
	shr.u64 	%rd11735, %rd11734, 32;
	mul.wide.u32 	%rd11736, %r2482, %r7737;
	add.s64 	%rd11737, %rd11735, %rd11736;
	shr.u64 	%rd11738, %rd11737, 32;
	and.b64  	%rd11739, %rd11719, 4294967295;
	mul.wide.u32 	%rd11740, %r2475, %r7736;
	add.s64 	%rd11741, %rd11740, %rd11739;
	shr.u64 	%rd11742, %rd11741, 32;
	and.b64  	%rd11743, %rd11722, 4294967295;
	mul.wide.u32 	%rd11744, %r2476, %r7736;
	add.s64 	%rd11745, %rd11742, %rd11743;
	add.s64 	%rd11746, %rd11745, %rd11744;
	shr.u64 	%rd11747, %rd11746, 32;
	and.b64  	%rd11748, %rd11725, 4294967295;
	mul.wide.u32 	%rd11749, %r2477, %r7736;
	add.s64 	%rd11750, %rd11747, %rd11748;
	add.s64 	%rd11751, %rd11750, %rd11749;
	shr.u64 	%rd11752, %rd11751, 32;
	and.b64  	%rd11753, %rd11728, 4294967295;
	mul.wide.u32 	%rd11754, %r2478, %r7736;
	add.s64 	%rd11755, %rd11752, %rd11753;
	add.s64 	%rd11756, %rd11755, %rd11754;
	shr.u64 	%rd11757, %rd11756, 32;
	and.b64  	%rd11758, %rd11731, 4294967295;
	mul.wide.u32 	%rd11759, %r2479, %r7736;
	add.s64 	%rd11760, %rd11757, %rd11758;
	add.s64 	%rd11761, %rd11760, %rd11759;
	shr.u64 	%rd11762, %rd11761, 32;
	and.b64  	%rd11763, %rd11734, 4294967295;
	mul.wide.u32 	%rd11764, %r2480, %r7736;
	add.s64 	%rd11765, %rd11762, %rd11763;
	add.s64 	%rd11766, %rd11765, %rd11764;
	shr.u64 	%rd11767, %rd11766, 32;
	and.b64  	%rd11768, %rd11737, 4294967295;
	mul.wide.u32 	%rd11769, %r2481, %r7736;
	add.s64 	%rd11770, %rd11767, %rd11768;
	add.s64 	%rd11771, %rd11770, %rd11769;
	shr.u64 	%rd11772, %rd11771, 32;
	mul.wide.u32 	%rd11773, %r2482, %r7736;
	add.s64 	%rd11774, %rd11772, %rd11738;
	add.s64 	%rd11775, %rd11774, %rd11773;
	shr.u64 	%rd11776, %rd11775, 32;
	and.b64  	%rd11777, %rd11746, 4294967295;
	mul.wide.u32 	%rd11778, %r2475, %r7735;
	add.s64 	%rd11779, %rd11778, %rd11777;
	shr.u64 	%rd11780, %rd11779, 32;
	and.b64  	%rd11781, %rd11751, 4294967295;
	mul.wide.u32 	%rd11782, %r2476, %r7735;
	add.s64 	%rd11783, %rd11780, %rd11781;
	add.s64 	%rd11784, %rd11783, %rd11782;
	shr.u64 	%rd11785, %rd11784, 32;
	and.b64  	%rd11786, %rd11756, 4294967295;
	mul.wide.u32 	%rd11787, %r2477, %r7735;
	add.s64 	%rd11788, %rd11785, %rd11786;
	add.s64 	%rd11789, %rd11788, %rd11787;
	shr.u64 	%rd11790, %rd11789, 32;
	and.b64  	%rd11791, %rd11761, 4294967295;
	mul.wide.u32 	%rd11792, %r2478, %r7735;
	add.s64 	%rd11793, %rd11790, %rd11791;
	add.s64 	%rd11794, %rd11793, %rd11792;
	shr.u64 	%rd11795, %rd11794, 32;
	and.b64  	%rd11796, %rd11766, 4294967295;
	mul.wide.u32 	%rd11797, %r2479, %r7735;
	add.s64 	%rd11798, %rd11795, %rd11796;
	add.s64 	%rd11799, %rd11798, %rd11797;
	shr.u64 	%rd11800, %rd11799, 32;
	and.b64  	%rd11801, %rd11771, 4294967295;
	mul.wide.u32 	%rd11802, %r2480, %r7735;
	add.s64 	%rd11803, %rd11800, %rd11801;
	add.s64 	%rd11804, %rd11803, %rd11802;
	shr.u64 	%rd11805, %rd11804, 32;
	and.b64  	%rd11806, %rd11775, 4294967295;
	mul.wide.u32 	%rd11807, %r2481, %r7735;
	add.s64 	%rd11808, %rd11805, %rd11806;
	add.s64 	%rd11809, %rd11808, %rd11807;
	shr.u64 	%rd11810, %rd11809, 32;
	mul.wide.u32 	%rd11811, %r2482, %r7735;
	add.s64 	%rd11812, %rd11810, %rd11776;
	add.s64 	%rd11813, %rd11812, %rd11811;
	shr.u64 	%rd11814, %rd11813, 32;
	and.b64  	%rd11815, %rd11784, 4294967295;
	mul.wide.u32 	%rd11816, %r2475, %r7734;
	add.s64 	%rd11817, %rd11816, %rd11815;
	shr.u64 	%rd11818, %rd11817, 32;
	and.b64  	%rd11819, %rd11789, 4294967295;
	mul.wide.u32 	%rd11820, %r2476, %r7734;
	add.s64 	%rd11821, %rd11818, %rd11819;
	add.s64 	%rd11822, %rd11821, %rd11820;
	shr.u64 	%rd11823, %rd11822, 32;
	and.b64  	%rd11824, %rd11794, 4294967295;
	mul.wide.u32 	%rd11825, %r2477, %r7734;
	add.s64 	%rd11826, %rd11823, %rd11824;
	add.s64 	%rd11827, %rd11826, %rd11825;
	shr.u64 	%rd11828, %rd11827, 32;
	and.b64  	%rd11829, %rd11799, 4294967295;
	mul.wide.u32 	%rd11830, %r2478, %r7734;
	add.s64 	%rd11831, %rd11828, %rd11829;
	add.s64 	%rd11832, %rd11831, %rd11830;
	shr.u64 	%rd11833, %rd11832, 32;
	and.b64  	%rd11834, %rd11804, 4294967295;
	mul.wide.u32 	%rd11835, %r2479, %r7734;
	add.s64 	%rd11836, %rd11833, %rd11834;
	add.s64 	%rd11837, %rd11836, %rd11835;
	shr.u64 	%rd11838, %rd11837, 32;
	and.b64  	%rd11839, %rd11809, 4294967295;
	mul.wide.u32 	%rd11840, %r2480, %r7734;
	add.s64 	%rd11841, %rd11838, %rd11839;
	add.s64 	%rd11842, %rd11841, %rd11840;
	shr.u64 	%rd11843, %rd11842, 32;
	and.b64  	%rd11844, %rd11813, 4294967295;
	mul.wide.u32 	%rd11845, %r2481, %r7734;
	add.s64 	%rd11846, %rd11843, %rd11844;
	add.s64 	%rd11847, %rd11846, %rd11845;
	shr.u64 	%rd11848, %rd11847, 32;
	mul.wide.u32 	%rd11849, %r2482, %r7734;
	add.s64 	%rd11850, %rd11848, %rd11814;
	add.s64 	%rd11851, %rd11850, %rd11849;
	shr.u64 	%rd11852, %rd11851, 32;
	and.b64  	%rd11853, %rd11822, 4294967295;
	mul.wide.u32 	%rd11854, %r2475, %r7733;
	add.s64 	%rd11855, %rd11854, %rd11853;
	shr.u64 	%rd11856, %rd11855, 32;
	and.b64  	%rd11857, %rd11827, 4294967295;
	mul.wide.u32 	%rd11858, %r2476, %r7733;
	add.s64 	%rd11859, %rd11856, %rd11857;
	add.s64 	%rd11860, %rd11859, %rd11858;
	shr.u64 	%rd11861, %rd11860, 32;
	and.b64  	%rd11862, %rd11832, 4294967295;
	mul.wide.u32 	%rd11863, %r2477, %r7733;
	add.s64 	%rd11864, %rd11861, %rd11862;
	add.s64 	%rd11865, %rd11864, %rd11863;
	shr.u64 	%rd11866, %rd11865, 32;
	and.b64  	%rd11867, %rd11837, 4294967295;
	mul.wide.u32 	%rd11868, %r2478, %r7733;
	add.s64 	%rd11869, %rd11866, %rd11867;
	add.s64 	%rd11870, %rd11869, %rd11868;
	shr.u64 	%rd11871, %rd11870, 32;
	and.b64  	%rd11872, %rd11842, 4294967295;
	mul.wide.u32 	%rd11873, %r2479, %r7733;
	add.s64 	%rd11874, %rd11871, %rd11872;
	add.s64 	%rd11875, %rd11874, %rd11873;
	shr.u64 	%rd11876, %rd11875, 32;
	and.b64  	%rd11877, %rd11847, 4294967295;
	mul.wide.u32 	%rd11878, %r2480, %r7733;
	add.s64 	%rd11879, %rd11876, %rd11877;
	add.s64 	%rd11880, %rd11879, %rd11878;
	shr.u64 	%rd11881, %rd11880, 32;
	and.b64  	%rd11882, %rd11851, 4294967295;
	mul.wide.u32 	%rd11883, %r2481, %r7733;
	add.s64 	%rd11884, %rd11881, %rd11882;
	add.s64 	%rd11885, %rd11884, %rd11883;
	shr.u64 	%rd11886, %rd11885, 32;
	mul.wide.u32 	%rd11887, %r2482, %r7733;
	add.s64 	%rd11888, %rd11886, %rd11852;
	add.s64 	%rd11889, %rd11888, %rd11887;
	shr.u64 	%rd11890, %rd11889, 32;
	and.b64  	%rd11891, %rd11860, 4294967295;
	mul.wide.u32 	%rd11892, %r2475, %r7732;
	add.s64 	%rd11893, %rd11892, %rd11891;
	shr.u64 	%rd11894, %rd11893, 32;
	and.b64  	%rd11895, %rd11865, 4294967295;
	mul.wide.u32 	%rd11896, %r2476, %r7732;
	add.s64 	%rd11897, %rd11894, %rd11895;
	add.s64 	%rd11898, %rd11897, %rd11896;
	shr.u64 	%rd11899, %rd11898, 32;
	and.b64  	%rd11900, %rd11870, 4294967295;
	mul.wide.u32 	%rd11901, %r2477, %r7732;
	add.s64 	%rd11902, %rd11899, %rd11900;
	add.s64 	%rd11903, %rd11902, %rd11901;
	shr.u64 	%rd11904, %rd11903, 32;
	and.b64  	%rd11905, %rd11875, 4294967295;
	mul.wide.u32 	%rd11906, %r2478, %r7732;
	add.s64 	%rd11907, %rd11904, %rd11905;
	add.s64 	%rd11908, %rd11907, %rd11906;
	shr.u64 	%rd11909, %rd11908, 32;
	and.b64  	%rd11910, %rd11880, 4294967295;
	mul.wide.u32 	%rd11911, %r2479, %r7732;
	add.s64 	%rd11912, %rd11909, %rd11910;
	add.s64 	%rd11913, %rd11912, %rd11911;
	shr.u64 	%rd11914, %rd11913, 32;
	and.b64  	%rd11915, %rd11885, 4294967295;
	mul.wide.u32 	%rd11916, %r2480, %r7732;
	add.s64 	%rd11917, %rd11914, %rd11915;
	add.s64 	%rd11918, %rd11917, %rd11916;
	shr.u64 	%rd11919, %rd11918, 32;
	and.b64  	%rd11920, %rd11889, 4294967295;
	mul.wide.u32 	%rd11921, %r2481, %r7732;
	add.s64 	%rd11922, %rd11919, %rd11920;
	add.s64 	%rd11923, %rd11922, %rd11921;
	shr.u64 	%rd11924, %rd11923, 32;
	mul.wide.u32 	%rd11925, %r2482, %r7732;
	add.s64 	%rd11926, %rd11924, %rd11890;
	add.s64 	%rd11927, %rd11926, %rd11925;
	shr.u64 	%rd11928, %rd11927, 32;
	and.b64  	%rd11929, %rd11898, 4294967295;
	mul.wide.u32 	%rd11930, %r2475, %r7731;
	add.s64 	%rd11931, %rd11930, %rd11929;
	shr.u64 	%rd11932, %rd11931, 32;
	and.b64  	%rd11933, %rd11903, 4294967295;
	mul.wide.u32 	%rd11934, %r2476, %r7731;
	add.s64 	%rd11935, %rd11932, %rd11933;
	add.s64 	%rd11936, %rd11935, %rd11934;
	shr.u64 	%rd11937, %rd11936, 32;
	and.b64  	%rd11938, %rd11908, 4294967295;
	mul.wide.u32 	%rd11939, %r2477, %r7731;
	add.s64 	%rd11940, %rd11937, %rd11938;
	add.s64 	%rd11941, %rd11940, %rd11939;
	shr.u64 	%rd11942, %rd11941, 32;
	and.b64  	%rd11943, %rd11913, 4294967295;
	mul.wide.u32 	%rd11944, %r2478, %r7731;
	add.s64 	%rd11945, %rd11942, %rd11943;
	add.s64 	%rd11946, %rd11945, %rd11944;
	shr.u64 	%rd11947, %rd11946, 32;
	and.b64  	%rd11948, %rd11918, 4294967295;
	mul.wide.u32 	%rd11949, %r2479, %r7731;
	add.s64 	%rd11950, %rd11947, %rd11948;
	add.s64 	%rd11951, %rd11950, %rd11949;
	shr.u64 	%rd11952, %rd11951, 32;
	and.b64  	%rd11953, %rd11923, 4294967295;
	mul.wide.u32 	%rd11954, %r2480, %r7731;
	add.s64 	%rd11955, %rd11952, %rd11953;
	add.s64 	%rd11956, %rd11955, %rd11954;
	shr.u64 	%rd11957, %rd11956, 32;
	and.b64  	%rd11958, %rd11927, 4294967295;
	mul.wide.u32 	%rd11959, %r2481, %r7731;
	add.s64 	%rd11960, %rd11957, %rd11958;
	add.s64 	%rd11961, %rd11960, %rd11959;
	shr.u64 	%rd11962, %rd11961, 32;
	mul.wide.u32 	%rd11963, %r2482, %r7731;
	add.s64 	%rd11964, %rd11962, %rd11928;
	add.s64 	%rd11965, %rd11964, %rd11963;
	shr.u64 	%rd11966, %rd11965, 32;
	and.b64  	%rd11967, %rd11936, 4294967295;
	mul.wide.u32 	%rd11968, %r2475, %r7730;
	add.s64 	%rd11969, %rd11968, %rd11967;
	shr.u64 	%rd11970, %rd11969, 32;
	and.b64  	%rd11971, %rd11941, 4294967295;
	mul.wide.u32 	%rd11972, %r2476, %r7730;
	add.s64 	%rd11973, %rd11970, %rd11971;
	add.s64 	%rd11974, %rd11973, %rd11972;
	shr.u64 	%rd11975, %rd11974, 32;
	and.b64  	%rd11976, %rd11946, 4294967295;
	mul.wide.u32 	%rd11977, %r2477, %r7730;
	add.s64 	%rd11978, %rd11975, %rd11976;
	add.s64 	%rd11979, %rd11978, %rd11977;
	shr.u64 	%rd11980, %rd11979, 32;
	and.b64  	%rd11981, %rd11951, 4294967295;
	mul.wide.u32 	%rd11982, %r2478, %r7730;
	add.s64 	%rd11983, %rd11980, %rd11981;
	add.s64 	%rd11984, %rd11983, %rd11982;
	shr.u64 	%rd11985, %rd11984, 32;
	and.b64  	%rd11986, %rd11956, 4294967295;
	mul.wide.u32 	%rd11987, %r2479, %r7730;
	add.s64 	%rd11988, %rd11985, %rd11986;
	add.s64 	%rd11989, %rd11988, %rd11987;
	shr.u64 	%rd11990, %rd11989, 32;
	and.b64  	%rd11991, %rd11961, 4294967295;
	mul.wide.u32 	%rd11992, %r2480, %r7730;
	add.s64 	%rd11993, %rd11990, %rd11991;
	add.s64 	%rd11994, %rd11993, %rd11992;
	shr.u64 	%rd11995, %rd11994, 32;
	and.b64  	%rd11996, %rd11965, 4294967295;
	mul.wide.u32 	%rd11997, %r2481, %r7730;
	add.s64 	%rd11998, %rd11995, %rd11996;
	add.s64 	%rd11999, %rd11998, %rd11997;
	shr.u64 	%rd12000, %rd11999, 32;
	mul.wide.u32 	%rd12001, %r2482, %r7730;
	add.s64 	%rd12002, %rd12000, %rd11966;
	add.s64 	%rd12003, %rd12002, %rd12001;
	shr.u64 	%rd12004, %rd12003, 32;
	and.b64  	%rd12005, %rd11974, 4294967295;
	mul.lo.s64 	%rd12006, %rd12005, 977;
	cvt.u32.u64 	%r5191, %rd12006;
	shr.u64 	%rd12007, %rd12006, 32;
	and.b64  	%rd12008, %rd11979, 4294967295;
	mad.lo.s64 	%rd12009, %rd12008, 977, %rd12007;
	shr.u64 	%rd12010, %rd12009, 32;
	and.b64  	%rd12011, %rd11984, 4294967295;
	mad.lo.s64 	%rd12012, %rd12011, 977, %rd12010;
	shr.u64 	%rd12013, %rd12012, 32;
	and.b64  	%rd12014, %rd11989, 4294967295;
	mad.lo.s64 	%rd12015, %rd12014, 977, %rd12013;
	shr.u64 	%rd12016, %rd12015, 32;
	and.b64  	%rd12017, %rd11994, 4294967295;
	mad.lo.s64 	%rd12018, %rd12017, 977, %rd12016;
	shr.u64 	%rd12019, %rd12018, 32;
	and.b64  	%rd12020, %rd11999, 4294967295;
	mad.lo.s64 	%rd12021, %rd12020, 977, %rd12019;
	shr.u64 	%rd12022, %rd12021, 32;
	and.b64  	%rd12023, %rd12003, 4294967295;
	mad.lo.s64 	%rd12024, %rd12023, 977, %rd12022;
	shr.u64 	%rd12025, %rd12024, 32;
	add.s32 	%r7802, %r5190, %r5191;
	setp.lt.u32 	%p752, %r7802, %r5190;
	selp.u64 	%rd12026, 1, 0, %p752;
	and.b64  	%rd12027, %rd11741, 4294967295;
	and.b64  	%rd12028, %rd12009, 4294967295;
	add.s64 	%rd12029, %rd12027, %rd12026;
	add.s64 	%rd12030, %rd12029, %rd12028;
	shr.u64 	%rd12031, %rd12030, 32;
	and.b64  	%rd12032, %rd11779, 4294967295;
	and.b64  	%rd12033, %rd12012, 4294967295;
	add.s64 	%rd12034, %rd12031, %rd12032;
	add.s64 	%rd12035, %rd12034, %rd12033;
	shr.u64 	%rd12036, %rd12035, 32;
	and.b64  	%rd12037, %rd11817, 4294967295;
	and.b64  	%rd12038, %rd12015, 4294967295;
	add.s64 	%rd12039, %rd12036, %rd12037;
	add.s64 	%rd12040, %rd12039, %rd12038;
	shr.u64 	%rd12041, %rd12040, 32;
	and.b64  	%rd12042, %rd11855, 4294967295;
	and.b64  	%rd12043, %rd12018, 4294967295;
	add.s64 	%rd12044, %rd12041, %rd12042;
	add.s64 	%rd12045, %rd12044, %rd12043;
	shr.u64 	%rd12046, %rd12045, 32;
	and.b64  	%rd12047, %rd11893, 4294967295;
	and.b64  	%rd12048, %rd12021, 4294967295;
	add.s64 	%rd12049, %rd12046, %rd12047;
	add.s64 	%rd12050, %rd12049, %rd12048;
	shr.u64 	%rd12051, %rd12050, 32;
	and.b64  	%rd12052, %rd11931, 4294967295;
	and.b64  	%rd12053, %rd12024, 4294967295;
	add.s64 	%rd12054, %rd12051, %rd12052;
	add.s64 	%rd12055, %rd12054, %rd12053;
	shr.u64 	%rd12056, %rd12055, 32;
	and.b64  	%rd12057, %rd12030, 4294967295;
	add.s64 	%rd12058, %rd12057, %rd12005;
	cvt.u32.u64 	%r7803, %rd12058;
	shr.u64 	%rd12059, %rd12058, 32;
	and.b64  	%rd12060, %rd12035, 4294967295;
	add.s64 	%rd12061, %rd12059, %rd12060;
	add.s64 	%rd12062, %rd12061, %rd12008;
	cvt.u32.u64 	%r7804, %rd12062;
	shr.u64 	%rd12063, %rd12062, 32;
	and.b64  	%rd12064, %rd12040, 4294967295;
	add.s64 	%rd12065, %rd12063, %rd12064;
	add.s64 	%rd12066, %rd12065, %rd12011;
	cvt.u32.u64 	%r7805, %rd12066;
	shr.u64 	%rd12067, %rd12066, 32;
	and.b64  	%rd12068, %rd12045, 4294967295;
	add.s64 	%rd12069, %rd12067, %rd12068;
	add.s64 	%rd12070, %rd12069, %rd12014;
	cvt.u32.u64 	%r7806, %rd12070;
	shr.u64 	%rd12071, %rd12070, 32;
	and.b64  	%rd12072, %rd12050, 4294967295;
	add.s64 	%rd12073, %rd12071, %rd12072;
	add.s64 	%rd12074, %rd12073, %rd12017;
	cvt.u32.u64 	%r7807, %rd12074;
	shr.u64 	%rd12075, %rd12074, 32;
	and.b64  	%rd12076, %rd12055, 4294967295;
	add.s64 	%rd12077, %rd12075, %rd12076;
	add.s64 	%rd12078, %rd12077, %rd12020;
	cvt.u32.u64 	%r7808, %rd12078;
	shr.u64 	%rd12079, %rd12078, 32;
	cvt.u32.u64 	%r5192, %rd12079;
	cvt.u32.u64 	%r5193, %rd12056;
	cvt.u32.u64 	%r5194, %rd11969;
	add.s32 	%r5195, %r5193, %r5194;
	cvt.u32.u64 	%r5196, %rd12025;
	cvt.u32.u64 	%r5197, %rd12004;
	mov.b64 	%rd12080, 977;
	cvt.u32.u64 	%r5198, %rd12080;
	mad.lo.s32 	%r5199, %r5197, %r5198, %r5196;
	add.s32 	%r5200, %r5195, %r5199;
	add.s32 	%r5201, %r5192, %r5200;
	cvt.u32.u64 	%r5202, %rd12003;
	add.s32 	%r7809, %r5201, %r5202;
	ld.const.u32 	%r5203, [const_p+28];
	setp.lt.u32 	%p753, %r5203, %r7809;
	@%p753 bra 	$L__BB2_671;
	ld.const.u32 	%r5204, [const_p+28];
	setp.gt.u32 	%p754, %r5204, %r7809;
	@%p754 bra 	$L__BB2_672;
	ld.const.u32 	%r5205, [const_p+24];
	setp.lt.u32 	%p755, %r5205, %r7808;
	@%p755 bra 	$L__BB2_671;
	ld.const.u32 	%r5206, [const_p+24];
	setp.gt.u32 	%p756, %r5206, %r7808;
	@%p756 bra 	$L__BB2_672;
	ld.const.u32 	%r5207, [const_p+20];
	setp.lt.u32 	%p757, %r5207, %r7807;
	@%p757 bra 	$L__BB2_671;
	ld.const.u32 	%r5208, [const_p+20];
	setp.gt.u32 	%p758, %r5208, %r7807;
	@%p758 bra 	$L__BB2_672;
	ld.const.u32 	%r5209, [const_p+16];
	setp.lt.u32 	%p759, %r5209, %r7806;
	@%p759 bra 	$L__BB2_671;
	ld.const.u32 	%r5210, [const_p+16];
	setp.gt.u32 	%p760, %r5210, %r7806;
	@%p760 bra 	$L__BB2_672;
	ld.const.u32 	%r5211, [const_p+12];
	setp.lt.u32 	%p761, %r5211, %r7805;
	@%p761 bra 	$L__BB2_671;
	ld.const.u32 	%r5212, [const_p+12];
	setp.gt.u32 	%p762, %r5212, %r7805;
	@%p762 bra 	$L__BB2_672;
	ld.const.u32 	%r5213, [const_p+8];
	setp.lt.u32 	%p763, %r5213, %r7804;
	@%p763 bra 	$L__BB2_671;
	ld.const.u32 	%r5214, [const_p+8];
	setp.gt.u32 	%p764, %r5214, %r7804;
	@%p764 bra 	$L__BB2_672;
	ld.const.u32 	%r5215, [const_p+4];
	setp.lt.u32 	%p765, %r5215, %r7803;
	@%p765 bra 	$L__BB2_671;
	ld.const.u32 	%r5216, [const_p+4];
	setp.gt.u32 	%p766, %r5216, %r7803;
	ld.const.u32 	%r5217, [const_p];
	setp.lt.u32 	%p767, %r7802, %r5217;
	or.pred  	%p768, %p766, %p767;
	@%p768 bra 	$L__BB2_672;
$L__BB2_671:
	ld.const.u32 	%r5235, [const_p];
	ld.const.u32 	%r5242, [const_p+28];
	ld.const.u32 	%r5236, [const_p+4];
	ld.const.u32 	%r5239, [const_p+16];
	ld.const.u32 	%r5237, [const_p+8];
	ld.const.u32 	%r5240, [const_p+20];
	ld.const.u32 	%r5238, [const_p+12];
	ld.const.u32 	%r5241, [const_p+24];
	// begin inline asm
	sub.cc.u32 %r7802, %r7802, %r5235; 
	subc.cc.u32 %r7803, %r7803, %r5236; 
	subc.cc.u32 %r7804, %r7804, %r5237; 
	subc.cc.u32 %r7805, %r7805, %r5238; 
	subc.cc.u32 %r7806, %r7806, %r5239; 
	subc.cc.u32 %r7807, %r7807, %r5240; 
	subc.cc.u32 %r7808, %r7808, %r5241; 
	subc.u32    %r7809, %r7809, %r5242; 
	
	// end inline asm
$L__BB2_672:
	mul.wide.u32 	%rd12081, %r7754, %r7802;
	cvt.u32.u64 	%r5243, %rd12081;
	shr.u64 	%rd12082, %rd12081, 32;
	mul.wide.u32 	%rd12083, %r7755, %r7802;
	add.s64 	%rd12084, %rd12082, %rd12083;
	shr.u64 	%rd12085, %rd12084, 32;
	mul.wide.u32 	%rd12086, %r7756, %r7802;
	add.s64 	%rd12087, %rd12085, %rd12086;
	shr.u64 	%rd12088, %rd12087, 32;
	mul.wide.u32 	%rd12089, %r7757, %r7802;
	add.s64 	%rd12090, %rd12088, %rd12089;
	shr.u64 	%rd12091, %rd12090, 32;
	mul.wide.u32 	%rd12092, %r7758, %r7802;
	add.s64 	%rd12093, %rd12091, %rd12092;
	shr.u64 	%rd12094, %rd12093, 32;
	mul.wide.u32 	%rd12095, %r7759, %r7802;
	add.s64 	%rd12096, %rd12094, %rd12095;
	shr.u64 	%rd12097, %rd12096, 32;
	mul.wide.u32 	%rd12098, %r7760, %r7802;
	add.s64 	%rd12099, %rd12097, %rd12098;
	shr.u64 	%rd12100, %rd12099, 32;
	mul.wide.u32 	%rd12101, %r7761, %r7802;
	add.s64 	%rd12102, %rd12100, %rd12101;
	shr.u64 	%rd12103, %rd12102, 32;
	and.b64  	%rd12104, %rd12084, 4294967295;
	mul.wide.u32 	%rd12105, %r7754, %r7803;
	add.s64 	%rd12106, %rd12105, %rd12104;
	shr.u64 	%rd12107, %rd12106, 32;
	and.b64  	%rd12108, %rd12087, 4294967295;
	mul.wide.u32 	%rd12109, %r7755, %r7803;
	add.s64 	%rd12110, %rd12107, %rd12108;
	add.s64 	%rd12111, %rd12110, %rd12109;
	shr.u64 	%rd12112, %rd12111, 32;
	and.b64  	%rd12113, %rd12090, 4294967295;
	mul.wide.u32 	%rd12114, %r7756, %r7803;
	add.s64 	%rd12115, %rd12112, %rd12113;
	add.s64 	%rd12116, %rd12115, %rd12114;
	shr.u64 	%rd12117, %rd12116, 32;
	and.b64  	%rd12118, %rd12093, 4294967295;
	mul.wide.u32 	%rd12119, %r7757, %r7803;
	add.s64 	%rd12120, %rd12117, %rd12118;
	add.s64 	%rd12121, %rd12120, %rd12119;
	shr.u64 	%rd12122, %rd12121, 32;
	and.b64  	%rd12123, %rd12096, 4294967295;
	mul.wide.u32 	%rd12124, %r7758, %r7803;
	add.s64 	%rd12125, %rd12122, %rd12123;
	add.s64 	%rd12126, %rd12125, %rd12124;
	shr.u64 	%rd12127, %rd12126, 32;
	and.b64  	%rd12128, %rd12099, 4294967295;
	mul.wide.u32 	%rd12129, %r7759, %r7803;
	add.s64 	%rd12130, %rd12127, %rd12128;
	add.s64 	%rd12131, %rd12130, %rd12129;
	shr.u64 	%rd12132, %rd12131, 32;
	and.b64  	%rd12133, %rd12102, 4294967295;
	mul.wide.u32 	%rd12134, %r7760, %r7803;
	add.s64 	%rd12135, %rd12132, %rd12133;
	add.s64 	%rd12136, %rd12135, %rd12134;
	shr.u64 	%rd12137, %rd12136, 32;
	mul.wide.u32 	%rd12138, %r7761, %r7803;
	add.s64 	%rd12139, %rd12137, %rd12103;
	add.s64 	%rd12140, %rd12139, %rd12138;
	shr.u64 	%rd12141, %rd12140, 32;
	and.b64  	%rd12142, %rd12111, 4294967295;
	mul.wide.u32 	%rd12143, %r7754, %r7804;
	add.s64 	%rd12144, %rd12143, %rd12142;
	shr.u64 	%rd12145, %rd12144, 32;
	and.b64  	%rd12146, %rd12116, 4294967295;
	mul.wide.u32 	%rd12147, %r7755, %r7804;
	add.s64 	%rd12148, %rd12145, %rd12146;
	add.s64 	%rd12149, %rd12148, %rd12147;
	shr.u64 	%rd12150, %rd12149, 32;
	and.b64  	%rd12151, %rd12121, 4294967295;
	mul.wide.u32 	%rd12152, %r7756, %r7804;
	add.s64 	%rd12153, %rd12150, %rd12151;
	add.s64 	%rd12154, %rd12153, %rd12152;
	shr.u64 	%rd12155, %rd12154, 32;
	and.b64  	%rd12156, %rd12126, 4294967295;
	mul.wide.u32 	%rd12157, %r7757, %r7804;
	add.s64 	%rd12158, %rd12155, %rd12156;
	add.s64 	%rd12159, %rd12158, %rd12157;
	shr.u64 	%rd12160, %rd12159, 32;
	and.b64  	%rd12161, %rd12131, 4294967295;
	mul.wide.u32 	%rd12162, %r7758, %r7804;
	add.s64 	%rd12163, %rd12160, %rd12161;
	add.s64 	%rd12164, %rd12163, %rd12162;
	shr.u64 	%rd12165, %rd12164, 32;
	and.b64  	%rd12166, %rd12136, 4294967295;
	mul.wide.u32 	%rd12167, %r7759, %r7804;
	add.s64 	%rd12168, %rd12165, %rd12166;
	add.s64 	%rd12169, %rd12168, %rd12167;
	shr.u64 	%rd12170, %rd12169, 32;
	and.b64  	%rd12171, %rd12140, 4294967295;
	mul.wide.u32 	%rd12172, %r7760, %r7804;
	add.s64 	%rd12173, %rd12170, %rd12171;
	add.s64 	%rd12174, %rd12173, %rd12172;
	shr.u64 	%rd12175, %rd12174, 32;
	mul.wide.u32 	%rd12176, %r7761, %r7804;
	add.s64 	%rd12177, %rd12175, %rd12141;
	add.s64 	%rd12178, %rd12177, %rd12176;
	shr.u64 	%rd12179, %rd12178, 32;
	and.b64  	%rd12180, %rd12149, 4294967295;
	mul.wide.u32 	%rd12181, %r7754, %r7805;
	add.s64 	%rd12182, %rd12181, %rd12180;
	shr.u64 	%rd12183, %rd12182, 32;
	and.b64  	%rd12184, %rd12154, 4294967295;
	mul.wide.u32 	%rd12185, %r7755, %r7805;
	add.s64 	%rd12186, %rd12183, %rd12184;
	add.s64 	%rd12187, %rd12186, %rd12185;
	shr.u64 	%rd12188, %rd12187, 32;
	and.b64  	%rd12189, %rd12159, 4294967295;
	mul.wide.u32 	%rd12190, %r7756, %r7805;
	add.s64 	%rd12191, %rd12188, %rd12189;
	add.s64 	%rd12192, %rd12191, %rd12190;
	shr.u64 	%rd12193, %rd12192, 32;
	and.b64  	%rd12194, %rd12164, 4294967295;
	mul.wide.u32 	%rd12195, %r7757, %r7805;
	add.s64 	%rd12196, %rd12193, %rd12194;
	add.s64 	%rd12197, %rd12196, %rd12195;
	shr.u64 	%rd12198, %rd12197, 32;
	and.b64  	%rd12199, %rd12169, 4294967295;
	mul.wide.u32 	%rd12200, %r7758, %r7805;
	add.s64 	%rd12201, %rd12198, %rd12199;
	add.s64 	%rd12202, %rd12201, %rd12200;
	shr.u64 	%rd12203, %rd12202, 32;
	and.b64  	%rd12204, %rd12174, 4294967295;
	mul.wide.u32 	%rd12205, %r7759, %r7805;
	add.s64 	%rd12206, %rd12203, %rd12204;
	add.s64 	%rd12207, %rd12206, %rd12205;
	shr.u64 	%rd12208, %rd12207, 32;
	and.b64  	%rd12209, %rd12178, 4294967295;
	mul.wide.u32 	%rd12210, %r7760, %r7805;
	add.s64 	%rd12211, %rd12208, %rd12209;
	add.s64 	%rd12212, %rd12211, %rd12210;
	shr.u64 	%rd12213, %rd12212, 32;
	mul.wide.u32 	%rd12214, %r7761, %r7805;
	add.s64 	%rd12215, %rd12213, %rd12179;
	add.s64 	%rd12216, %rd12215, %rd12214;
	shr.u64 	%rd12217, %rd12216, 32;
	and.b64  	%rd12218, %rd12187, 4294967295;
	mul.wide.u32 	%rd12219, %r7754, %r7806;
	add.s64 	%rd12220, %rd12219, %rd12218;
	shr.u64 	%rd12221, %rd12220, 32;
	and.b64  	%rd12222, %rd12192, 4294967295;
	mul.wide.u32 	%rd12223, %r7755, %r7806;
	add.s64 	%rd12224, %rd12221, %rd12222;
	add.s64 	%rd12225, %rd12224, %rd12223;
	shr.u64 	%rd12226, %rd12225, 32;
	and.b64  	%rd12227, %rd12197, 4294967295;
	mul.wide.u32 	%rd12228, %r7756, %r7806;
	add.s64 	%rd12229, %rd12226, %rd12227;
	add.s64 	%rd12230, %rd12229, %rd12228;
	shr.u64 	%rd12231, %rd12230, 32;
	and.b64  	%rd12232, %rd12202, 4294967295;
	mul.wide.u32 	%rd12233, %r7757, %r7806;
	add.s64 	%rd12234, %rd12231, %rd12232;
	add.s64 	%rd12235, %rd12234, %rd12233;
	shr.u64 	%rd12236, %rd12235, 32;
	and.b64  	%rd12237, %rd12207, 4294967295;
	mul.wide.u32 	%rd12238, %r7758, %r7806;
	add.s64 	%rd12239, %rd12236, %rd12237;
	add.s64 	%rd12240, %rd12239, %rd12238;
	shr.u64 	%rd12241, %rd12240, 32;
	and.b64  	%rd12242, %rd12212, 4294967295;
	mul.wide.u32 	%rd12243, %r7759, %r7806;
	add.s64 	%rd12244, %rd12241, %rd12242;
	add.s64 	%rd12245, %rd12244, %rd12243;
	shr.u64 	%rd12246, %rd12245, 32;
	and.b64  	%rd12247, %rd12216, 4294967295;
	mul.wide.u32 	%rd12248, %r7760, %r7806;
	add.s64 	%rd12249, %rd12246, %rd12247;
	add.s64 	%rd12250, %rd12249, %rd12248;
	shr.u64 	%rd12251, %rd12250, 32;
	mul.wide.u32 	%rd12252, %r7761, %r7806;
	add.s64 	%rd12253, %rd12251, %rd12217;
	add.s64 	%rd12254, %rd12253, %rd12252;
	shr.u64 	%rd12255, %rd12254, 32;
	and.b64  	%rd12256, %rd12225, 4294967295;
	mul.wide.u32 	%rd12257, %r7754, %r7807;
	add.s64 	%rd12258, %rd12257, %rd12256;
	shr.u64 	%rd12259, %rd12258, 32;
	and.b64  	%rd12260, %rd12230, 4294967295;
	mul.wide.u32 	%rd12261, %r7755, %r7807;
	add.s64 	%rd12262, %rd12259, %rd12260;
	add.s64 	%rd12263, %rd12262, %rd12261;
	shr.u64 	%rd12264, %rd12263, 32;
	and.b64  	%rd12265, %rd12235, 4294967295;
	mul.wide.u32 	%rd12266, %r7756, %r7807;
	add.s64 	%rd12267, %rd12264, %rd12265;
	add.s64 	%rd12268, %rd12267, %rd12266;
	shr.u64 	%rd12269, %rd12268, 32;
	and.b64  	%rd12270, %rd12240, 4294967295;
	mul.wide.u32 	%rd12271, %r7757, %r7807;
	add.s64 	%rd12272, %rd12269, %rd12270;
	add.s64 	%rd12273, %rd12272, %rd12271;
	shr.u64 	%rd12274, %rd12273, 32;
	and.b64  	%rd12275, %rd12245, 4294967295;
	mul.wide.u32 	%rd12276, %r7758, %r7807;
	add.s64 	%rd12277, %rd12274, %rd12275;
	add.s64 	%rd12278, %rd12277, %rd12276;
	shr.u64 	%rd12279, %rd12278, 32;
	and.b64  	%rd12280, %rd12250, 4294967295;
	mul.wide.u32 	%rd12281, %r7759, %r7807;
	add.s64 	%rd12282, %rd12279, %rd12280;
	add.s64 	%rd12283, %rd12282, %rd12281;
	shr.u64 	%rd12284, %rd12283, 32;
	and.b64  	%rd12285, %rd12254, 4294967295;
	mul.wide.u32 	%rd12286, %r7760, %r7807;
	add.s64 	%rd12287, %rd12284, %rd12285;
	add.s64 	%rd12288, %rd12287, %rd12286;
	shr.u64 	%rd12289, %rd12288, 32;
	mul.wide.u32 	%rd12290, %r7761, %r7807;
	add.s64 	%rd12291, %rd12289, %rd12255;
	add.s64 	%rd12292, %rd12291, %rd12290;
	shr.u64 	%rd12293, %rd12292, 32;
	and.b64  	%rd12294, %rd12263, 4294967295;
	mul.wide.u32 	%rd12295, %r7754, %r7808;
	add.s64 	%rd12296, %rd12295, %rd12294;
	shr.u64 	%rd12297, %rd12296, 32;
	and.b64  	%rd12298, %rd12268, 4294967295;
	mul.wide.u32 	%rd12299, %r7755, %r7808;
	add.s64 	%rd12300, %rd12297, %rd12298;
	add.s64 	%rd12301, %rd12300, %rd12299;
	shr.u64 	%rd12302, %rd12301, 32;
	and.b64  	%rd12303, %rd12273, 4294967295;
	mul.wide.u32 	%rd12304, %r7756, %r7808;
	add.s64 	%rd12305, %rd12302, %rd12303;
	add.s64 	%rd12306, %rd12305, %rd12304;
	shr.u64 	%rd12307, %rd12306, 32;
	and.b64  	%rd12308, %rd12278, 4294967295;
	mul.wide.u32 	%rd12309, %r7757, %r7808;
	add.s64 	%rd12310, %rd12307, %rd12308;
	add.s64 	%rd12311, %rd12310, %rd12309;
	shr.u64 	%rd12312, %rd12311, 32;
	and.b64  	%rd12313, %rd12283, 4294967295;
	mul.wide.u32 	%rd12314, %r7758, %r7808;
	add.s64 	%rd12315, %rd12312, %rd12313;
	add.s64 	%rd12316, %rd12315, %rd12314;
	shr.u64 	%rd12317, %rd12316, 32;
	and.b64  	%rd12318, %rd12288, 4294967295;
	mul.wide.u32 	%rd12319, %r7759, %r7808;
	add.s64 	%rd12320, %rd12317, %rd12318;
	add.s64 	%rd12321, %rd12320, %rd12319;
	shr.u64 	%rd12322, %rd12321, 32;
	and.b64  	%rd12323, %rd12292, 4294967295;
	mul.wide.u32 	%rd12324, %r7760, %r7808;
	add.s64 	%rd12325, %rd12322, %rd12323;
	add.s64 	%rd12326, %rd12325, %rd12324;
	shr.u64 	%rd12327, %rd12326, 32;
	mul.wide.u32 	%rd12328, %r7761, %r7808;
	add.s64 	%rd12329, %rd12327, %rd12293;
	add.s64 	%rd12330, %rd12329, %rd12328;
	shr.u64 	%rd12331, %rd12330, 32;
	and.b64  	%rd12332, %rd12301, 4294967295;
	mul.wide.u32 	%rd12333, %r7754, %r7809;
	add.s64 	%rd12334, %rd12333, %rd12332;
	shr.u64 	%rd12335, %rd12334, 32;
	and.b64  	%rd12336, %rd12306, 4294967295;
	mul.wide.u32 	%rd12337, %r7755, %r7809;
	add.s64 	%rd12338, %rd12335, %rd12336;
	add.s64 	%rd12339, %rd12338, %rd12337;
	shr.u64 	%rd12340, %rd12339, 32;
	and.b64  	%rd12341, %rd12311, 4294967295;
	mul.wide.u32 	%rd12342, %r7756, %r7809;
	add.s64 	%rd12343, %rd12340, %rd12341;
	add.s64 	%rd12344, %rd12343, %rd12342;
	shr.u64 	%rd12345, %rd12344, 32;
	and.b64  	%rd12346, %rd12316, 4294967295;
	mul.wide.u32 	%rd12347, %r7757, %r7809;
	add.s64 	%rd12348, %rd12345, %rd12346;
	add.s64 	%rd12349, %rd12348, %rd12347;
	shr.u64 	%rd12350, %rd12349, 32;
	and.b64  	%rd12351, %rd12321, 4294967295;
	mul.wide.u32 	%rd12352, %r7758, %r7809;
	add.s64 	%rd12353, %rd12350, %rd12351;
	add.s64 	%rd12354, %rd12353, %rd12352;
	shr.u64 	%rd12355, %rd12354, 32;
	and.b64  	%rd12356, %rd12326, 4294967295;
	mul.wide.u32 	%rd12357, %r7759, %r7809;
	add.s64 	%rd12358, %rd12355, %rd12356;
	add.s64 	%rd12359, %rd12358, %rd12357;
	shr.u64 	%rd12360, %rd12359, 32;
	and.b64  	%rd12361, %rd12330, 4294967295;
	mul.wide.u32 	%rd12362, %r7760, %r7809;
	add.s64 	%rd12363, %rd12360, %rd12361;
	add.s64 	%rd12364, %rd12363, %rd12362;
	shr.u64 	%rd12365, %rd12364, 32;
	mul.wide.u32 	%rd12366, %r7761, %r7809;
	add.s64 	%rd12367, %rd12365, %rd12331;
	add.s64 	%rd12368, %rd12367, %rd12366;
	shr.u64 	%rd12369, %rd12368, 32;
	and.b64  	%rd12370, %rd12339, 4294967295;
	mul.lo.s64 	%rd12371, %rd12370, 977;
	cvt.u32.u64 	%r5244, %rd12371;
	shr.u64 	%rd12372, %rd12371, 32;
	and.b64  	%rd12373, %rd12344, 4294967295;
	mad.lo.s64 	%rd12374, %rd12373, 977, %rd12372;
	shr.u64 	%rd12375, %rd12374, 32;
	and.b64  	%rd12376, %rd12349, 4294967295;
	mad.lo.s64 	%rd12377, %rd12376, 977, %rd12375;
	shr.u64 	%rd12378, %rd12377, 32;
	and.b64  	%rd12379, %rd12354, 4294967295;
	mad.lo.s64 	%rd12380, %rd12379, 977, %rd12378;
	shr.u64 	%rd12381, %rd12380, 32;
	and.b64  	%rd12382, %rd12359, 4294967295;
	mad.lo.s64 	%rd12383, %rd12382, 977, %rd12381;
	shr.u64 	%rd12384, %rd12383, 32;
	and.b64  	%rd12385, %rd12364, 4294967295;
	mad.lo.s64 	%rd12386, %rd12385, 977, %rd12384;
	shr.u64 	%rd12387, %rd12386, 32;
	and.b64  	%rd12388, %rd12368, 4294967295;
	mad.lo.s64 	%rd12389, %rd12388, 977, %rd12387;
	shr.u64 	%rd12390, %rd12389, 32;
	add.s32 	%r7810, %r5243, %r5244;
	setp.lt.u32 	%p769, %r7810, %r5243;
	selp.u64 	%rd12391, 1, 0, %p769;
	and.b64  	%rd12392, %rd12106, 4294967295;
	and.b64  	%rd12393, %rd12374, 4294967295;
	add.s64 	%rd12394, %rd12392, %rd12391;
	add.s64 	%rd12395, %rd12394, %rd12393;
	shr.u64 	%rd12396, %rd12395, 32;
	and.b64  	%rd12397, %rd12144, 4294967295;
	and.b64  	%rd12398, %rd12377, 4294967295;
	add.s64 	%rd12399, %rd12396, %rd12397;
	add.s64 	%rd12400, %rd12399, %rd12398;
	shr.u64 	%rd12401, %rd12400, 32;
	and.b64  	%rd12402, %rd12182, 4294967295;
	and.b64  	%rd12403, %rd12380, 4294967295;
	add.s64 	%rd12404, %rd12401, %rd12402;
	add.s64 	%rd12405, %rd12404, %rd12403;
	shr.u64 	%rd12406, %rd12405, 32;
	and.b64  	%rd12407, %rd12220, 4294967295;
	and.b64  	%rd12408, %rd12383, 4294967295;
	add.s64 	%rd12409, %rd12406, %rd12407;
	add.s64 	%rd12410, %rd12409, %rd12408;
	shr.u64 	%rd12411, %rd12410, 32;
	and.b64  	%rd12412, %rd12258, 4294967295;
	and.b64  	%rd12413, %rd12386, 4294967295;
	add.s64 	%rd12414, %rd12411, %rd12412;
	add.s64 	%rd12415, %rd12414, %rd12413;
	shr.u64 	%rd12416, %rd12415, 32;
	and.b64  	%rd12417, %rd12296, 4294967295;
	and.b64  	%rd12418, %rd12389, 4294967295;
	add.s64 	%rd12419, %rd12416, %rd12417;
	add.s64 	%rd12420, %rd12419, %rd12418;
	shr.u64 	%rd12421, %rd12420, 32;
	and.b64  	%rd12422, %rd12395, 4294967295;
	add.s64 	%rd12423, %rd12422, %rd12370;
	cvt.u32.u64 	%r7811, %rd12423;
	shr.u64 	%rd12424, %rd12423, 32;
	and.b64  	%rd12425, %rd12400, 4294967295;
	add.s64 	%rd12426, %rd12424, %rd12425;
	add.s64 	%rd12427, %rd12426, %rd12373;
	cvt.u32.u64 	%r7812, %rd12427;
	shr.u64 	%rd12428, %rd12427, 32;
	and.b64  	%rd12429, %rd12405, 4294967295;
	add.s64 	%rd12430, %rd12428, %rd12429;
	add.s64 	%rd12431, %rd12430, %rd12376;
	cvt.u32.u64 	%r7813, %rd12431;
	shr.u64 	%rd12432, %rd12431, 32;
	and.b64  	%rd12433, %rd12410, 4294967295;
	add.s64 	%rd12434, %rd12432, %rd12433;
	add.s64 	%rd12435, %rd12434, %rd12379;
	cvt.u32.u64 	%r7814, %rd12435;
	shr.u64 	%rd12436, %rd12435, 32;
	and.b64  	%rd12437, %rd12415, 4294967295;
	add.s64 	%rd12438, %rd12436, %rd12437;
	add.s64 	%rd12439, %rd12438, %rd12382;
	cvt.u32.u64 	%r7815, %rd12439;
	shr.u64 	%rd12440, %rd12439, 32;
	and.b64  	%rd12441, %rd12420, 4294967295;
	add.s64 	%rd12442, %rd12440, %rd12441;
	add.s64 	%rd12443, %rd12442, %rd12385;
	cvt.u32.u64 	%r7816, %rd12443;
	shr.u64 	%rd12444, %rd12443, 32;
	cvt.u32.u64 	%r5245, %rd12444;
	cvt.u32.u64 	%r5246, %rd12421;
	cvt.u32.u64 	%r5247, %rd12334;
	add.s32 	%r5248, %r5246, %r5247;
	cvt.u32.u64 	%r5249, %rd12390;
	cvt.u32.u64 	%r5250, %rd12369;
	mov.b64 	%rd12445, 977;
	cvt.u32.u64 	%r5251, %rd12445;
	mad.lo.s32 	%r5252, %r5250, %r5251, %r5249;
	add.s32 	%r5253, %r5248, %r5252;
	add.s32 	%r5254, %r5245, %r5253;
	cvt.u32.u64 	%r5255, %rd12368;
	add.s32 	%r7817, %r5254, %r5255;
	ld.const.u32 	%r5256, [const_p+28];
	setp.lt.u32 	%p770, %r5256, %r7817;
	@%p770 bra 	$L__BB2_686;
	ld.const.u32 	%r5257, [const_p+28];
	setp.gt.u32 	%p771, %r5257, %r7817;
	@%p771 bra 	$L__BB2_687;
	ld.const.u32 	%r5258, [const_p+24];
	setp.lt.u32 	%p772, %r5258, %r7816;
	@%p772 bra 	$L__BB2_686;
	ld.const.u32 	%r5259, [const_p+24];
	setp.gt.u32 	%p773, %r5259, %r7816;
	@%p773 bra 	$L__BB2_687;
	ld.const.u32 	%r5260, [const_p+20];
	setp.lt.u32 	%p774, %r5260, %r7815;
	@%p774 bra 	$L__BB2_686;
	ld.const.u32 	%r5261, [const_p+20];
	setp.gt.u32 	%p775, %r5261, %r7815;
	@%p775 bra 	$L__BB2_687;
	ld.const.u32 	%r5262, [const_p+16];
	setp.lt.u32 	%p776, %r5262, %r7814;
	@%p776 bra 	$L__BB2_686;
	ld.const.u32 	%r5263, [const_p+16];
	setp.gt.u32 	%p777, %r5263, %r7814;
	@%p777 bra 	$L__BB2_687;
	ld.const.u32 	%r5264, [const_p+12];
	setp.lt.u32 	%p778, %r5264, %r7813;
	@%p778 bra 	$L__BB2_686;
	ld.const.u32 	%r5265, [const_p+12];
	setp.gt.u32 	%p779, %r5265, %r7813;
	@%p779 bra 	$L__BB2_687;
	ld.const.u32 	%r5266, [const_p+8];
	setp.lt.u32 	%p780, %r5266, %r7812;
	@%p780 bra 	$L__BB2_686;
	ld.const.u32 	%r5267, [const_p+8];
	setp.gt.u32 	%p781, %r5267, %r7812;
	@%p781 bra 	$L__BB2_687;
	ld.const.u32 	%r5268, [const_p+4];
	setp.lt.u32 	%p782, %r5268, %r7811;
	@%p782 bra 	$L__BB2_686;
	ld.const.u32 	%r5269, [const_p+4];
	setp.gt.u32 	%p783, %r5269, %r7811;
	ld.const.u32 	%r5270, [const_p];
	setp.lt.u32 	%p784, %r7810, %r5270;
	or.pred  	%p785, %p783, %p784;
	@%p785 bra 	$L__BB2_687;
$L__BB2_686:
	ld.const.u32 	%r5288, [const_p];
	ld.const.u32 	%r5295, [const_p+28];
	ld.const.u32 	%r5289, [const_p+4];
	ld.const.u32 	%r5292, [const_p+16];
	ld.const.u32 	%r5290, [const_p+8];
	ld.const.u32 	%r5293, [const_p+20];
	ld.const.u32 	%r5291, [const_p+12];
	ld.const.u32 	%r5294, [const_p+24];
	// begin inline asm
	sub.cc.u32 %r7810, %r7810, %r5288; 
	subc.cc.u32 %r7811, %r7811, %r5289; 
	subc.cc.u32 %r7812, %r7812, %r5290; 
	subc.cc.u32 %r7813, %r7813, %r5291; 
	subc.cc.u32 %r7814, %r7814, %r5292; 
	subc.cc.u32 %r7815, %r7815, %r5293; 
	subc.cc.u32 %r7816, %r7816, %r5294; 
	subc.u32    %r7817, %r7817, %r5295; 
	
	// end inline asm
$L__BB2_687:
	setp.gt.u32 	%p786, %r7777, %r7785;
	@%p786 bra 	$L__BB2_867;
	setp.lt.u32 	%p787, %r7777, %r7785;
	setp.ne.s32 	%p788, %r7776, %r7784;
	setp.ne.s32 	%p789, %r7775, %r7783;
	or.pred  	%p790, %p788, %p789;
	or.pred  	%p791, %p790, %p787;
	setp.ne.s32 	%p792, %r7774, %r7782;
	or.pred  	%p793, %p791, %p792;
	setp.ne.s32 	%p794, %r7773, %r7781;
	or.pred  	%p795, %p793, %p794;
	setp.ne.s32 	%p796, %r7772, %r7780;
	or.pred  	%p797, %p795, %p796;
	setp.ne.s32 	%p798, %r7771, %r7779;
	or.pred  	%p799, %p797, %p798;
	setp.ne.s32 	%p800, %r7770, %r7778;
	or.pred  	%p801, %p799, %p800;
	@%p801 bra 	$L__BB2_867;
	setp.gt.u32 	%p803, %r7801, %r7817;
	mov.pred 	%p1393, 0;
	mov.u32 	%r8026, %r57;
	mov.u32 	%r8027, %r58;
	mov.u32 	%r8028, %r59;
	mov.u32 	%r8029, %r60;
	mov.u32 	%r8030, %r61;
	mov.u32 	%r8031, %r62;
	mov.u32 	%r8032, %r63;
	mov.u32 	%r8033, %r64;
	mov.u32 	%r8034, %r65;
	mov.u32 	%r8035, %r66;
	mov.u32 	%r8036, %r67;
	mov.u32 	%r8037, %r68;
	mov.u32 	%r8038, %r69;
	mov.u32 	%r8039, %r70;
	mov.u32 	%r8040, %r71;
	mov.u32 	%r8041, %r72;
	mov.u32 	%r8042, %r73;
	mov.u32 	%r8043, %r74;
	mov.u32 	%r8044, %r75;
	mov.u32 	%r8045, %r76;
	mov.u32 	%r8046, %r77;
	mov.u32 	%r8047, %r78;
	mov.u32 	%r8048, %r79;
	mov.u32 	%r8049, %r80;
	@%p803 bra 	$L__BB2_1102;
	setp.lt.u32 	%p805, %r7801, %r7817;
	setp.ne.s32 	%p806, %r7800, %r7816;
	setp.ne.s32 	%p807, %r7799, %r7815;
	or.pred  	%p808, %p806, %p807;
	or.pred  	%p809, %p808, %p805;
	setp.ne.s32 	%p810, %r7798, %r7814;
	or.pred  	%p811, %p809, %p810;
	setp.ne.s32 	%p812, %r7797, %r7813;
	or.pred  	%p813, %p811, %p812;
	setp.ne.s32 	%p814, %r7796, %r7812;
	or.pred  	%p815, %p813, %p814;
	setp.ne.s32 	%p816, %r7795, %r7811;
	or.pred  	%p817, %p815, %p816;
	setp.ne.s32 	%p818, %r7794, %r7810;
	or.pred  	%p819, %p817, %p818;
	mov.u32 	%r8026, %r57;
	mov.u32 	%r8027, %r58;
	mov.u32 	%r8028, %r59;
	mov.u32 	%r8029, %r60;
	mov.u32 	%r8030, %r61;
	mov.u32 	%r8031, %r62;
	mov.u32 	%r8032, %r63;
	mov.u32 	%r8033, %r64;
	mov.u32 	%r8034, %r65;
	mov.u32 	%r8035, %r66;
	mov.u32 	%r8036, %r67;
	mov.u32 	%r8037, %r68;
	mov.u32 	%r8038, %r69;
	mov.u32 	%r8039, %r70;
	mov.u32 	%r8040, %r71;
	mov.u32 	%r8041, %r72;
	mov.u32 	%r8042, %r73;
	mov.u32 	%r8043, %r74;
	mov.u32 	%r8044, %r75;
	mov.u32 	%r8045, %r76;
	mov.u32 	%r8046, %r77;
	mov.u32 	%r8047, %r78;
	mov.u32 	%r8048, %r79;
	mov.u32 	%r8049, %r80;
	@%p819 bra 	$L__BB2_1102;
	ld.const.u32 	%r1448, [const_p+24];
	ld.const.u32 	%r1449, [const_p+12];
	ld.const.u32 	%r1450, [const_p+20];
	ld.const.u32 	%r1451, [const_p+8];
	ld.const.u32 	%r1452, [const_p+16];
	ld.const.u32 	%r1453, [const_p+4];
	ld.const.u32 	%r1454, [const_p];
	ld.const.u32 	%r1455, [const_p+28];
	setp.lt.u32 	%p820, %r1455, %r16;
	@%p820 bra 	$L__BB2_703;
	setp.gt.u32 	%p821, %r1455, %r16;
	mov.u32 	%r7818, %r9;
	mov.u32 	%r7819, %r10;
	mov.u32 	%r7820, %r11;
	mov.u32 	%r7821, %r12;
	mov.u32 	%r7822, %r13;
	mov.u32 	%r7823, %r14;
	mov.u32 	%r7824, %r15;
	mov.u32 	%r7825, %r16;
	@%p821 bra 	$L__BB2_704;
	setp.lt.u32 	%p822, %r1448, %r15;
	@%p822 bra 	$L__BB2_703;
	setp.gt.u32 	%p823, %r1448, %r15;
	mov.u32 	%r7818, %r9;
	mov.u32 	%r7819, %r10;
	mov.u32 	%r7820, %r11;
	mov.u32 	%r7821, %r12;
	mov.u32 	%r7822, %r13;
	mov.u32 	%r7823, %r14;
	mov.u32 	%r7824, %r15;
	mov.u32 	%r7825, %r16;
	@%p823 bra 	$L__BB2_704;
	setp.lt.u32 	%p824, %r1450, %r14;
	@%p824 bra 	$L__BB2_703;
	setp.gt.u32 	%p825, %r1450, %r14;
	mov.u32 	%r7818, %r9;
	mov.u32 	%r7819, %r10;
	mov.u32 	%r7820, %r11;
	mov.u32 	%r7821, %r12;
	mov.u32 	%r7822, %r13;
	mov.u32 	%r7823, %r14;
	mov.u32 	%r7824, %r15;
	mov.u32 	%r7825, %r16;
	@%p825 bra 	$L__BB2_704;
	setp.lt.u32 	%p826, %r1452, %r13;
	@%p826 bra 	$L__BB2_703;
	setp.gt.u32 	%p827, %r1452, %r13;
	mov.u32 	%r7818, %r9;
	mov.u32 	%r7819, %r10;
	mov.u32 	%r7820, %r11;
	mov.u32 	%r7821, %r12;
	mov.u32 	%r7822, %r13;
	mov.u32 	%r7823, %r14;
	mov.u32 	%r7824, %r15;
	mov.u32 	%r7825, %r16;
	@%p827 bra 	$L__BB2_704;
	setp.lt.u32 	%p828, %r1449, %r12;
	@%p828 bra 	$L__BB2_703;
	setp.gt.u32 	%p829, %r1449, %r12;
	mov.u32 	%r7818, %r9;
	mov.u32 	%r7819, %r10;
	mov.u32 	%r7820, %r11;
	mov.u32 	%r7821, %r12;
	mov.u32 	%r7822, %r13;
	mov.u32 	%r7823, %r14;
	mov.u32 	%r7824, %r15;
	mov.u32 	%r7825, %r16;
	@%p829 bra 	$L__BB2_704;
	setp.lt.u32 	%p830, %r1451, %r11;
	@%p830 bra 	$L__BB2_703;
	setp.ge.u32 	%p831, %r9, %r1454;
	setp.le.u32 	%p832, %r1453, %r10;
	setp.lt.u32 	%p833, %r1453, %r10;
	setp.le.u32 	%p834, %r1451, %r11;
	and.pred  	%p835, %p832, %p831;
	or.pred  	%p836, %p833, %p835;
	and.pred  	%p837, %p834, %p836;
	mov.u32 	%r7818, %r9;
	mov.u32 	%r7819, %r10;
	mov.u32 	%r7820, %r11;
	mov.u32 	%r7821, %r12;
	mov.u32 	%r7822, %r13;
	mov.u32 	%r7823, %r14;
	mov.u32 	%r7824, %r15;
	mov.u32 	%r7825, %r16;
	@%p837 bra 	$L__BB2_703;
	bra.uni 	$L__BB2_704;
$L__BB2_703:
	// begin inline asm
	sub.cc.u32 %r7818, %r9, %r1454; 
	subc.cc.u32 %r7819, %r10, %r1453; 
	subc.cc.u32 %r7820, %r11, %r1451; 
	subc.cc.u32 %r7821, %r12, %r1449; 
	subc.cc.u32 %r7822, %r13, %r1452; 
	subc.cc.u32 %r7823, %r14, %r1450; 
	subc.cc.u32 %r7824, %r15, %r1448; 
	subc.u32    %r7825, %r16, %r1455; 
	
	// end inline asm
$L__BB2_704:
	ld.const.u32 	%r1472, [const_p+24];
	ld.const.u32 	%r1473, [const_p+12];
	ld.const.u32 	%r1474, [const_p+20];
	ld.const.u32 	%r1475, [const_p+8];
	ld.const.u32 	%r1476, [const_p+16];
	ld.const.u32 	%r1477, [const_p+4];
	ld.const.u32 	%r1478, [const_p];
	mul.wide.u32 	%rd12446, %r7818, %r2459;
	cvt.u32.u64 	%r5320, %rd12446;
	shr.u64 	%rd12447, %rd12446, 32;
	mul.wide.u32 	%rd12448, %r7819, %r2459;
	add.s64 	%rd12449, %rd12447, %rd12448;
	shr.u64 	%rd12450, %rd12449, 32;
	mul.wide.u32 	%rd12451, %r7820, %r2459;
	add.s64 	%rd12452, %rd12450, %rd12451;
	shr.u64 	%rd12453, %rd12452, 32;
	mul.wide.u32 	%rd12454, %r7821, %r2459;
	add.s64 	%rd12455, %rd12453, %rd12454;
	shr.u64 	%rd12456, %rd12455, 32;
	mul.wide.u32 	%rd12457, %r7822, %r2459;
	add.s64 	%rd12458, %rd12456, %rd12457;
	shr.u64 	%rd12459, %rd12458, 32;
	mul.wide.u32 	%rd12460, %r7823, %r2459;
	add.s64 	%rd12461, %rd12459, %rd12460;
	shr.u64 	%rd12462, %rd12461, 32;
	mul.wide.u32 	%rd12463, %r7824, %r2459;
	add.s64 	%rd12464, %rd12462, %rd12463;
	shr.u64 	%rd12465, %rd12464, 32;
	mul.wide.u32 	%rd12466, %r7825, %r2459;
	add.s64 	%rd12467, %rd12465, %rd12466;
	shr.u64 	%rd12468, %rd12467, 32;
	and.b64  	%rd12469, %rd12449, 4294967295;
	mul.wide.u32 	%rd12470, %r7818, %r2460;
	add.s64 	%rd12471, %rd12470, %rd12469;
	shr.u64 	%rd12472, %rd12471, 32;
	and.b64  	%rd12473, %rd12452, 4294967295;
	mul.wide.u32 	%rd12474, %r7819, %r2460;
	add.s64 	%rd12475, %rd12472, %rd12473;
	add.s64 	%rd12476, %rd12475, %rd12474;
	shr.u64 	%rd12477, %rd12476, 32;
	and.b64  	%rd12478, %rd12455, 4294967295;
	mul.wide.u32 	%rd12479, %r7820, %r2460;
	add.s64 	%rd12480, %rd12477, %rd12478;
	add.s64 	%rd12481, %rd12480, %rd12479;
	shr.u64 	%rd12482, %rd12481, 32;
	and.b64  	%rd12483, %rd12458, 4294967295;
	mul.wide.u32 	%rd12484, %r7821, %r2460;
	add.s64 	%rd12485, %rd12482, %rd12483;
	add.s64 	%rd12486, %rd12485, %rd12484;
	shr.u64 	%rd12487, %rd12486, 32;
	and.b64  	%rd12488, %rd12461, 4294967295;
	mul.wide.u32 	%rd12489, %r7822, %r2460;
	add.s64 	%rd12490, %rd12487, %rd12488;
	add.s64 	%rd12491, %rd12490, %rd12489;
	shr.u64 	%rd12492, %rd12491, 32;
	and.b64  	%rd12493, %rd12464, 4294967295;
	mul.wide.u32 	%rd12494, %r7823, %r2460;
	add.s64 	%rd12495, %rd12492, %rd12493;
	add.s64 	%rd12496, %rd12495, %rd12494;
	shr.u64 	%rd12497, %rd12496, 32;
	and.b64  	%rd12498, %rd12467, 4294967295;
	mul.wide.u32 	%rd12499, %r7824, %r2460;
	add.s64 	%rd12500, %rd12497, %rd12498;
	add.s64 	%rd12501, %rd12500, %rd12499;
	shr.u64 	%rd12502, %rd12501, 32;
	mul.wide.u32 	%rd12503, %r7825, %r2460;
	add.s64 	%rd12504, %rd12502, %rd12468;
	add.s64 	%rd12505, %rd12504, %rd12503;
	shr.u64 	%rd12506, %rd12505, 32;
	and.b64  	%rd12507, %rd12476, 4294967295;
	mul.wide.u32 	%rd12508, %r7818, %r2461;
	add.s64 	%rd12509, %rd12508, %rd12507;
	shr.u64 	%rd12510, %rd12509, 32;
	and.b64  	%rd12511, %rd12481, 4294967295;
	mul.wide.u32 	%rd12512, %r7819, %r2461;
	add.s64 	%rd12513, %rd12510, %rd12511;
	add.s64 	%rd12514, %rd12513, %rd12512;
	shr.u64 	%rd12515, %rd12514, 32;
	and.b64  	%rd12516, %rd12486, 4294967295;
	mul.wide.u32 	%rd12517, %r7820, %r2461;
	add.s64 	%rd12518, %rd12515, %rd12516;
	add.s64 	%rd12519, %rd12518, %rd12517;
	shr.u64 	%rd12520, %rd12519, 32;
	and.b64  	%rd12521, %rd12491, 4294967295;
	mul.wide.u32 	%rd12522, %r7821, %r2461;
	add.s64 	%rd12523, %rd12520, %rd12521;
	add.s64 	%rd12524, %rd12523, %rd12522;
	shr.u64 	%rd12525, %rd12524, 32;
	and.b64  	%rd12526, %rd12496, 4294967295;
	mul.wide.u32 	%rd12527, %r7822, %r2461;
	add.s64 	%rd12528, %rd12525, %rd12526;
	add.s64 	%rd12529, %rd12528, %rd12527;
	shr.u64 	%rd12530, %rd12529, 32;
	and.b64  	%rd12531, %rd12501, 4294967295;
	mul.wide.u32 	%rd12532, %r7823, %r2461;
	add.s64 	%rd12533, %rd12530, %rd12531;
	add.s64 	%rd12534, %rd12533, %rd12532;
	shr.u64 	%rd12535, %rd12534, 32;
	and.b64  	%rd12536, %rd12505, 4294967295;
	mul.wide.u32 	%rd12537, %r7824, %r2461;
	add.s64 	%rd12538, %rd12535, %rd12536;
	add.s64 	%rd12539, %rd12538, %rd12537;
	shr.u64 	%rd12540, %rd12539, 32;
	mul.wide.u32 	%rd12541, %r7825, %r2461;
	add.s64 	%rd12542, %rd12540, %rd12506;
	add.s64 	%rd12543, %rd12542, %rd12541;
	shr.u64 	%rd12544, %rd12543, 32;
	and.b64  	%rd12545, %rd12514, 4294967295;
	mul.wide.u32 	%rd12546, %r7818, %r2462;
	add.s64 	%rd12547, %rd12546, %rd12545;
	shr.u64 	%rd12548, %rd12547, 32;
	and.b64  	%rd12549, %rd12519, 4294967295;
	mul.wide.u32 	%rd12550, %r7819, %r2462;
	add.s64 	%rd12551, %rd12548, %rd12549;
	add.s64 	%rd12552, %rd12551, %rd12550;
	shr.u64 	%rd12553, %rd12552, 32;
	and.b64  	%rd12554, %rd12524, 4294967295;
	mul.wide.u32 	%rd12555, %r7820, %r2462;
	add.s64 	%rd12556, %rd12553, %rd12554;
	add.s64 	%rd12557, %rd12556, %rd12555;
	shr.u64 	%rd12558, %rd12557, 32;
	and.b64  	%rd12559, %rd12529, 4294967295;
	mul.wide.u32 	%rd12560, %r7821, %r2462;
	add.s64 	%rd12561, %rd12558, %rd12559;
	add.s64 	%rd12562, %rd12561, %rd12560;
	shr.u64 	%rd12563, %rd12562, 32;
	and.b64  	%rd12564, %rd12534, 4294967295;
	mul.wide.u32 	%rd12565, %r7822, %r2462;
	add.s64 	%rd12566, %rd12563, %rd12564;
	add.s64 	%rd12567, %rd12566, %rd12565;
	shr.u64 	%rd12568, %rd12567, 32;
	and.b64  	%rd12569, %rd12539, 4294967295;
	mul.wide.u32 	%rd12570, %r7823, %r2462;
	add.s64 	%rd12571, %rd12568, %rd12569;
	add.s64 	%rd12572, %rd12571, %rd12570;
	shr.u64 	%rd12573, %rd12572, 32;
	and.b64  	%rd12574, %rd12543, 4294967295;
	mul.wide.u32 	%rd12575, %r7824, %r2462;
	add.s64 	%rd12576, %rd12573, %rd12574;
	add.s64 	%rd12577, %rd12576, %rd12575;
	shr.u64 	%rd12578, %rd12577, 32;
	mul.wide.u32 	%rd12579, %r7825, %r2462;
	add.s64 	%rd12580, %rd12578, %rd12544;
	add.s64 	%rd12581, %rd12580, %rd12579;
	shr.u64 	%rd12582, %rd12581, 32;
	and.b64  	%rd12583, %rd12552, 4294967295;
	mul.wide.u32 	%rd12584, %r7818, %r2463;
	add.s64 	%rd12585, %rd12584, %rd12583;
	shr.u64 	%rd12586, %rd12585, 32;
	and.b64  	%rd12587, %rd12557, 4294967295;
	mul.wide.u32 	%rd12588, %r7819, %r2463;
	add.s64 	%rd12589, %rd12586, %rd12587;
	add.s64 	%rd12590, %rd12589, %rd12588;
	shr.u64 	%rd12591, %rd12590, 32;
	and.b64  	%rd12592, %rd12562, 4294967295;
	mul.wide.u32 	%rd12593, %r7820, %r2463;
	add.s64 	%rd12594, %rd12591, %rd12592;
	add.s64 	%rd12595, %rd12594, %rd12593;
	shr.u64 	%rd12596, %rd12595, 32;
	and.b64  	%rd12597, %rd12567, 4294967295;
	mul.wide.u32 	%rd12598, %r7821, %r2463;
	add.s64 	%rd12599, %rd12596, %rd12597;
	add.s64 	%rd12600, %rd12599, %rd12598;
	shr.u64 	%rd12601, %rd12600, 32;
	and.b64  	%rd12602, %rd12572, 4294967295;
	mul.wide.u32 	%rd12603, %r7822, %r2463;
	add.s64 	%rd12604, %rd12601, %rd12602;
	add.s64 	%rd12605, %rd12604, %rd12603;
	shr.u64 	%rd12606, %rd12605, 32;
	and.b64  	%rd12607, %rd12577, 4294967295;
	mul.wide.u32 	%rd12608, %r7823, %r2463;
	add.s64 	%rd12609, %rd12606, %rd12607;
	add.s64 	%rd12610, %rd12609, %rd12608;
	shr.u64 	%rd12611, %rd12610, 32;
	and.b64  	%rd12612, %rd12581, 4294967295;
	mul.wide.u32 	%rd12613, %r7824, %r2463;
	add.s64 	%rd12614, %rd12611, %rd12612;
	add.s64 	%rd12615, %rd12614, %rd12613;
	shr.u64 	%rd12616, %rd12615, 32;
	mul.wide.u32 	%rd12617, %r7825, %r2463;
	add.s64 	%rd12618, %rd12616, %rd12582;
	add.s64 	%rd12619, %rd12618, %rd12617;
	shr.u64 	%rd12620, %rd12619, 32;
	and.b64  	%rd12621, %rd12590, 4294967295;
	mul.wide.u32 	%rd12622, %r7818, %r2464;
	add.s64 	%rd12623, %rd12622, %rd12621;
	shr.u64 	%rd12624, %rd12623, 32;
	and.b64  	%rd12625, %rd12595, 4294967295;
	mul.wide.u32 	%rd12626, %r7819, %r2464;
	add.s64 	%rd12627, %rd12624, %rd12625;
	add.s64 	%rd12628, %rd12627, %rd12626;
	shr.u64 	%rd12629, %rd12628, 32;
	and.b64  	%rd12630, %rd12600, 4294967295;
	mul.wide.u32 	%rd12631, %r7820, %r2464;
	add.s64 	%rd12632, %rd12629, %rd12630;
	add.s64 	%rd12633, %rd12632, %rd12631;
	shr.u64 	%rd12634, %rd12633, 32;
	and.b64  	%rd12635, %rd12605, 4294967295;
	mul.wide.u32 	%rd12636, %r7821, %r2464;
	add.s64 	%rd12637, %rd12634, %rd12635;
	add.s64 	%rd12638, %rd12637, %rd12636;
	shr.u64 	%rd12639, %rd12638, 32;
	and.b64  	%rd12640, %rd12610, 4294967295;
	mul.wide.u32 	%rd12641, %r7822, %r2464;
	add.s64 	%rd12642, %rd12639, %rd12640;
	add.s64 	%rd12643, %rd12642, %rd12641;
	shr.u64 	%rd12644, %rd12643, 32;
	and.b64  	%rd12645, %rd12615, 4294967295;
	mul.wide.u32 	%rd12646, %r7823, %r2464;
	add.s64 	%rd12647, %rd12644, %rd12645;
	add.s64 	%rd12648, %rd12647, %rd12646;
	shr.u64 	%rd12649, %rd12648, 32;
	and.b64  	%rd12650, %rd12619, 4294967295;
	mul.wide.u32 	%rd12651, %r7824, %r2464;
	add.s64 	%rd12652, %rd12649, %rd12650;
	add.s64 	%rd12653, %rd12652, %rd12651;
	shr.u64 	%rd12654, %rd12653, 32;
	mul.wide.u32 	%rd12655, %r7825, %r2464;
	add.s64 	%rd12656, %rd12654, %rd12620;
	add.s64 	%rd12657, %rd12656, %rd12655;
	shr.u64 	%rd12658, %rd12657, 32;
	and.b64  	%rd12659, %rd12628, 4294967295;
	mul.wide.u32 	%rd12660, %r7818, %r2465;
	add.s64 	%rd12661, %rd12660, %rd12659;
	shr.u64 	%rd12662, %rd12661, 32;
	and.b64  	%rd12663, %rd12633, 4294967295;
	mul.wide.u32 	%rd12664, %r7819, %r2465;
	add.s64 	%rd12665, %rd12662, %rd12663;
	add.s64 	%rd12666, %rd12665, %rd12664;
	shr.u64 	%rd12667, %rd12666, 32;
	and.b64  	%rd12668, %rd12638, 4294967295;
	mul.wide.u32 	%rd12669, %r7820, %r2465;
	add.s64 	%rd12670, %rd12667, %rd12668;
	add.s64 	%rd12671, %rd12670, %rd12669;
	shr.u64 	%rd12672, %rd12671, 32;
	and.b64  	%rd12673, %rd12643, 4294967295;
	mul.wide.u32 	%rd12674, %r7821, %r2465;
	add.s64 	%rd12675, %rd12672, %rd12673;
	add.s64 	%rd12676, %rd12675, %rd12674;
	shr.u64 	%rd12677, %rd12676, 32;
	and.b64  	%rd12678, %rd12648, 4294967295;
	mul.wide.u32 	%rd12679, %r7822, %r2465;
	add.s64 	%rd12680, %rd12677, %rd12678;
	add.s64 	%rd12681, %rd12680, %rd12679;
	shr.u64 	%rd12682, %rd12681, 32;
	and.b64  	%rd12683, %rd12653, 4294967295;
	mul.wide.u32 	%rd12684, %r7823, %r2465;
	add.s64 	%rd12685, %rd12682, %rd12683;
	add.s64 	%rd12686, %rd12685, %rd12684;
	shr.u64 	%rd12687, %rd12686, 32;
	and.b64  	%rd12688, %rd12657, 4294967295;
	mul.wide.u32 	%rd12689, %r7824, %r2465;
	add.s64 	%rd12690, %rd12687, %rd12688;
	add.s64 	%rd12691, %rd12690, %rd12689;
	shr.u64 	%rd12692, %rd12691, 32;
	mul.wide.u32 	%rd12693, %r7825, %r2465;
	add.s64 	%rd12694, %rd12692, %rd12658;
	add.s64 	%rd12695, %rd12694, %rd12693;
	shr.u64 	%rd12696, %rd12695, 32;
	and.b64  	%rd12697, %rd12666, 4294967295;
	mul.wide.u32 	%rd12698, %r7818, %r2466;
	add.s64 	%rd12699, %rd12698, %rd12697;
	shr.u64 	%rd12700, %rd12699, 32;
	and.b64  	%rd12701, %rd12671, 4294967295;
	mul.wide.u32 	%rd12702, %r7819, %r2466;
	add.s64 	%rd12703, %rd12700, %rd12701;
	add.s64 	%rd12704, %rd12703, %rd12702;
	shr.u64 	%rd12705, %rd12704, 32;
	and.b64  	%rd12706, %rd12676, 4294967295;
	mul.wide.u32 	%rd12707, %r7820, %r2466;
	add.s64 	%rd12708, %rd12705, %rd12706;
	add.s64 	%rd12709, %rd12708, %rd12707;
	shr.u64 	%rd12710, %rd12709, 32;
	and.b64  	%rd12711, %rd12681, 4294967295;
	mul.wide.u32 	%rd12712, %r7821, %r2466;
	add.s64 	%rd12713, %rd12710, %rd12711;
	add.s64 	%rd12714, %rd12713, %rd12712;
	shr.u64 	%rd12715, %rd12714, 32;
	and.b64  	%rd12716, %rd12686, 4294967295;
	mul.wide.u32 	%rd12717, %r7822, %r2466;
	add.s64 	%rd12718, %rd12715, %rd12716;
	add.s64 	%rd12719, %rd12718, %rd12717;
	shr.u64 	%rd12720, %rd12719, 32;
	and.b64  	%rd12721, %rd12691, 4294967295;
	mul.wide.u32 	%rd12722, %r7823, %r2466;
	add.s64 	%rd12723, %rd12720, %rd12721;
	add.s64 	%rd12724, %rd12723, %rd12722;
	shr.u64 	%rd12725, %rd12724, 32;
	and.b64  	%rd12726, %rd12695, 4294967295;
	mul.wide.u32 	%rd12727, %r7824, %r2466;
	add.s64 	%rd12728, %rd12725, %rd12726;
	add.s64 	%rd12729, %rd12728, %rd12727;
	shr.u64 	%rd12730, %rd12729, 32;
	mul.wide.u32 	%rd12731, %r7825, %r2466;
	add.s64 	%rd12732, %rd12730, %rd12696;
	add.s64 	%rd12733, %rd12732, %rd12731;
	shr.u64 	%rd12734, %rd12733, 32;
	and.b64  	%rd12735, %rd12704, 4294967295;
	mul.lo.s64 	%rd12736, %rd12735, 977;
	cvt.u32.u64 	%r5321, %rd12736;
	shr.u64 	%rd12737, %rd12736, 32;
	and.b64  	%rd12738, %rd12709, 4294967295;
	mad.lo.s64 	%rd12739, %rd12738, 977, %rd12737;
	shr.u64 	%rd12740, %rd12739, 32;
	and.b64  	%rd12741, %rd12714, 4294967295;
	mad.lo.s64 	%rd12742, %rd12741, 977, %rd12740;
	shr.u64 	%rd12743, %rd12742, 32;
	and.b64  	%rd12744, %rd12719, 4294967295;
	mad.lo.s64 	%rd12745, %rd12744, 977, %rd12743;
	shr.u64 	%rd12746, %rd12745, 32;
	and.b64  	%rd12747, %rd12724, 4294967295;
	mad.lo.s64 	%rd12748, %rd12747, 977, %rd12746;
	shr.u64 	%rd12749, %rd12748, 32;
	and.b64  	%rd12750, %rd12729, 4294967295;
	mad.lo.s64 	%rd12751, %rd12750, 977, %rd12749;
	shr.u64 	%rd12752, %rd12751, 32;
	and.b64  	%rd12753, %rd12733, 4294967295;
	mad.lo.s64 	%rd12754, %rd12753, 977, %rd12752;
	shr.u64 	%rd12755, %rd12754, 32;
	add.s32 	%r7826, %r5320, %r5321;
	setp.lt.u32 	%p838, %r7826, %r5320;
	selp.u64 	%rd12756, 1, 0, %p838;
	and.b64  	%rd12757, %rd12471, 4294967295;
	and.b64  	%rd12758, %rd12739, 4294967295;
	add.s64 	%rd12759, %rd12757, %rd12756;
	add.s64 	%rd12760, %rd12759, %rd12758;
	shr.u64 	%rd12761, %rd12760, 32;
	and.b64  	%rd12762, %rd12509, 4294967295;
	and.b64  	%rd12763, %rd12742, 4294967295;
	add.s64 	%rd12764, %rd12761, %rd12762;
	add.s64 	%rd12765, %rd12764, %rd12763;
	shr.u64 	%rd12766, %rd12765, 32;
	and.b64  	%rd12767, %rd12547, 4294967295;
	and.b64  	%rd12768, %rd12745, 4294967295;
	add.s64 	%rd12769, %rd12766, %rd12767;
	add.s64 	%rd12770, %rd12769, %rd12768;
	shr.u64 	%rd12771, %rd12770, 32;
	and.b64  	%rd12772, %rd12585, 4294967295;
	and.b64  	%rd12773, %rd12748, 4294967295;
	add.s64 	%rd12774, %rd12771, %rd12772;
	add.s64 	%rd12775, %rd12774, %rd12773;
	shr.u64 	%rd12776, %rd12775, 32;
	and.b64  	%rd12777, %rd12623, 4294967295;
	and.b64  	%rd12778, %rd12751, 4294967295;
	add.s64 	%rd12779, %rd12776, %rd12777;
	add.s64 	%rd12780, %rd12779, %rd12778;
	shr.u64 	%rd12781, %rd12780, 32;
	and.b64  	%rd12782, %rd12661, 4294967295;
	and.b64  	%rd12783, %rd12754, 4294967295;
	add.s64 	%rd12784, %rd12781, %rd12782;
	add.s64 	%rd12785, %rd12784, %rd12783;
	shr.u64 	%rd12786, %rd12785, 32;
	and.b64  	%rd12787, %rd12760, 4294967295;
	add.s64 	%rd12788, %rd12787, %rd12735;
	cvt.u32.u64 	%r7827, %rd12788;
	shr.u64 	%rd12789, %rd12788, 32;
	and.b64  	%rd12790, %rd12765, 4294967295;
	add.s64 	%rd12791, %rd12789, %rd12790;
	add.s64 	%rd12792, %rd12791, %rd12738;
	cvt.u32.u64 	%r7828, %rd12792;
	shr.u64 	%rd12793, %rd12792, 32;
	and.b64  	%rd12794, %rd12770, 4294967295;
	add.s64 	%rd12795, %rd12793, %rd12794;
	add.s64 	%rd12796, %rd12795, %rd12741;
	cvt.u32.u64 	%r7829, %rd12796;
	shr.u64 	%rd12797, %rd12796, 32;
	and.b64  	%rd12798, %rd12775, 4294967295;
	add.s64 	%rd12799, %rd12797, %rd12798;
	add.s64 	%rd12800, %rd12799, %rd12744;
	cvt.u32.u64 	%r7830, %rd12800;
	shr.u64 	%rd12801, %rd12800, 32;
	and.b64  	%rd12802, %rd12780, 4294967295;
	add.s64 	%rd12803, %rd12801, %rd12802;
	add.s64 	%rd12804, %rd12803, %rd12747;
	cvt.u32.u64 	%r7831, %rd12804;
	shr.u64 	%rd12805, %rd12804, 32;
	and.b64  	%rd12806, %rd12785, 4294967295;
	add.s64 	%rd12807, %rd12805, %rd12806;
	add.s64 	%rd12808, %rd12807, %rd12750;
	cvt.u32.u64 	%r7832, %rd12808;
	shr.u64 	%rd12809, %rd12808, 32;
	cvt.u32.u64 	%r5322, %rd12809;
	cvt.u32.u64 	%r5323, %rd12786;
	cvt.u32.u64 	%r5324, %rd12699;
	add.s32 	%r5325, %r5323, %r5324;
	cvt.u32.u64 	%r5326, %rd12755;
	cvt.u32.u64 	%r5327, %rd12734;
	mov.b64 	%rd12810, 977;
	cvt.u32.u64 	%r5328, %rd12810;
	mad.lo.s32 	%r5329, %r5327, %r5328, %r5326;
	add.s32 	%r5330, %r5325, %r5329;
	add.s32 	%r5331, %r5322, %r5330;
	cvt.u32.u64 	%r5332, %rd12733;
	add.s32 	%r7833, %r5331, %r5332;
	ld.const.u32 	%r1487, [const_p+28];
	setp.lt.u32 	%p839, %r1487, %r7833;
	@%p839 bra 	$L__BB2_718;
	setp.gt.u32 	%p840, %r1487, %r7833;
	@%p840 bra 	$L__BB2_719;
	setp.lt.u32 	%p841, %r1472, %r7832;
	@%p841 bra 	$L__BB2_718;
	setp.gt.u32 	%p842, %r1472, %r7832;
	@%p842 bra 	$L__BB2_719;
	setp.lt.u32 	%p843, %r1474, %r7831;
	@%p843 bra 	$L__BB2_718;
	setp.gt.u32 	%p844, %r1474, %r7831;
	@%p844 bra 	$L__BB2_719;
	setp.lt.u32 	%p845, %r1476, %r7830;
	@%p845 bra 	$L__BB2_718;
	setp.gt.u32 	%p846, %r1476, %r7830;
	@%p846 bra 	$L__BB2_719;
	setp.lt.u32 	%p847, %r1473, %r7829;
	@%p847 bra 	$L__BB2_718;
	setp.gt.u32 	%p848, %r1473, %r7829;
	@%p848 bra 	$L__BB2_719;
	setp.lt.u32 	%p849, %r1475, %r7828;
	@%p849 bra 	$L__BB2_718;
	setp.gt.u32 	%p850, %r1475, %r7828;
	@%p850 bra 	$L__BB2_719;
	setp.lt.u32 	%p851, %r1477, %r7827;
	@%p851 bra 	$L__BB2_718;
	setp.gt.u32 	%p852, %r1477, %r7827;
	setp.lt.u32 	%p853, %r7826, %r1478;
	or.pred  	%p854, %p852, %p853;
	@%p854 bra 	$L__BB2_719;
$L__BB2_718:
	// begin inline asm
	sub.cc.u32 %r7826, %r7826, %r1478; 
	subc.cc.u32 %r7827, %r7827, %r1477; 
	subc.cc.u32 %r7828, %r7828, %r1475; 
	subc.cc.u32 %r7829, %r7829, %r1473; 
	subc.cc.u32 %r7830, %r7830, %r1476; 
	subc.cc.u32 %r7831, %r7831, %r1474; 
	subc.cc.u32 %r7832, %r7832, %r1472; 
	subc.u32    %r7833, %r7833, %r1487; 
	
	// end inline asm
$L__BB2_719:
	ld.const.u32 	%r1504, [const_p+24];
	ld.const.u32 	%r1505, [const_p+12];
	ld.const.u32 	%r1506, [const_p+20];
	ld.const.u32 	%r1507, [const_p+8];
	ld.const.u32 	%r1508, [const_p+16];
	ld.const.u32 	%r1509, [const_p+4];
	ld.const.u32 	%r1510, [const_p];
	mul.wide.u32 	%rd12811, %r7826, %r7826;
	cvt.u32.u64 	%r5357, %rd12811;
	shr.u64 	%rd12812, %rd12811, 32;
	mul.wide.u32 	%rd12813, %r7827, %r7826;
	add.s64 	%rd12814, %rd12812, %rd12813;
	shr.u64 	%rd12815, %rd12814, 32;
	mul.wide.u32 	%rd12816, %r7828, %r7826;
	add.s64 	%rd12817, %rd12815, %rd12816;
	shr.u64 	%rd12818, %rd12817, 32;
	mul.wide.u32 	%rd12819, %r7829, %r7826;
	add.s64 	%rd12820, %rd12818, %rd12819;
	shr.u64 	%rd12821, %rd12820, 32;
	mul.wide.u32 	%rd12822, %r7830, %r7826;
	add.s64 	%rd12823, %rd12821, %rd12822;
	shr.u64 	%rd12824, %rd12823, 32;
	mul.wide.u32 	%rd12825, %r7831, %r7826;
	add.s64 	%rd12826, %rd12824, %rd12825;
	shr.u64 	%rd12827, %rd12826, 32;
	mul.wide.u32 	%rd12828, %r7832, %r7826;
	add.s64 	%rd12829, %rd12827, %rd12828;
	shr.u64 	%rd12830, %rd12829, 32;
	mul.wide.u32 	%rd12831, %r7833, %r7826;
	add.s64 	%rd12832, %rd12830, %rd12831;
	shr.u64 	%rd12833, %rd12832, 32;
	and.b64  	%rd12834, %rd12814, 4294967295;
	add.s64 	%rd12835, %rd12813, %rd12834;
	shr.u64 	%rd12836, %rd12835, 32;
	and.b64  	%rd12837, %rd12817, 4294967295;
	mul.wide.u32 	%rd12838, %r7827, %r7827;
	add.s64 	%rd12839, %rd12836, %rd12837;
	add.s64 	%rd12840, %rd12839, %rd12838;
	shr.u64 	%rd12841, %rd12840, 32;
	and.b64  	%rd12842, %rd12820, 4294967295;
	mul.wide.u32 	%rd12843, %r7828, %r7827;
	add.s64 	%rd12844, %rd12841, %rd12842;
	add.s64 	%rd12845, %rd12844, %rd12843;
	shr.u64 	%rd12846, %rd12845, 32;
	and.b64  	%rd12847, %rd12823, 4294967295;
	mul.wide.u32 	%rd12848, %r7829, %r7827;
	add.s64 	%rd12849, %rd12846, %rd12847;
	add.s64 	%rd12850, %rd12849, %rd12848;
	shr.u64 	%rd12851, %rd12850, 32;
	and.b64  	%rd12852, %rd12826, 4294967295;
	mul.wide.u32 	%rd12853, %r7830, %r7827;
	add.s64 	%rd12854, %rd12851, %rd12852;
	add.s64 	%rd12855, %rd12854, %rd12853;
	shr.u64 	%rd12856, %rd12855, 32;
	and.b64  	%rd12857, %rd12829, 4294967295;
	mul.wide.u32 	%rd12858, %r7831, %r7827;
	add.s64 	%rd12859, %rd12856, %rd12857;
	add.s64 	%rd12860, %rd12859, %rd12858;
	shr.u64 	%rd12861, %rd12860, 32;
	and.b64  	%rd12862, %rd12832, 4294967295;
	mul.wide.u32 	%rd12863, %r7832, %r7827;
	add.s64 	%rd12864, %rd12861, %rd12862;
	add.s64 	%rd12865, %rd12864, %rd12863;
	shr.u64 	%rd12866, %rd12865, 32;
	mul.wide.u32 	%rd12867, %r7833, %r7827;
	add.s64 	%rd12868, %rd12866, %rd12833;
	add.s64 	%rd12869, %rd12868, %rd12867;
	shr.u64 	%rd12870, %rd12869, 32;
	and.b64  	%rd12871, %rd12840, 4294967295;
	add.s64 	%rd12872, %rd12816, %rd12871;
	shr.u64 	%rd12873, %rd12872, 32;
	and.b64  	%rd12874, %rd12845, 4294967295;
	add.s64 	%rd12875, %rd12873, %rd12874;
	add.s64 	%rd12876, %rd12875, %rd12843;
	shr.u64 	%rd12877, %rd12876, 32;
	and.b64  	%rd12878, %rd12850, 4294967295;
	mul.wide.u32 	%rd12879, %r7828, %r7828;
	add.s64 	%rd12880, %rd12877, %rd12878;
	add.s64 	%rd12881, %rd12880, %rd12879;
	shr.u64 	%rd12882, %rd12881, 32;
	and.b64  	%rd12883, %rd12855, 4294967295;
	mul.wide.u32 	%rd12884, %r7829, %r7828;
	add.s64 	%rd12885, %rd12882, %rd12883;
	add.s64 	%rd12886, %rd12885, %rd12884;
	shr.u64 	%rd12887, %rd12886, 32;
	and.b64  	%rd12888, %rd12860, 4294967295;
	mul.wide.u32 	%rd12889, %r7830, %r7828;
	add.s64 	%rd12890, %rd12887, %rd12888;
	add.s64 	%rd12891, %rd12890, %rd12889;
	shr.u64 	%rd12892, %rd12891, 32;
	and.b64  	%rd12893, %rd12865, 4294967295;
	mul.wide.u32 	%rd12894, %r7831, %r7828;
	add.s64 	%rd12895, %rd12892, %rd12893;
	add.s64 	%rd12896, %rd12895, %rd12894;
	shr.u64 	%rd12897, %rd12896, 32;
	and.b64  	%rd12898, %rd12869, 4294967295;
	mul.wide.u32 	%rd12899, %r7832, %r7828;
	add.s64 	%rd12900, %rd12897, %rd12898;
	add.s64 	%rd12901, %rd12900, %rd12899;
	shr.u64 	%rd12902, %rd12901, 32;
	mul.wide.u32 	%rd12903, %r7833, %r7828;
	add.s64 	%rd12904, %rd12902, %rd12870;
	add.s64 	%rd12905, %rd12904, %rd12903;
	shr.u64 	%rd12906, %rd12905, 32;
	and.b64  	%rd12907, %rd12876, 4294967295;
	add.s64 	%rd12908, %rd12819, %rd12907;
	shr.u64 	%rd12909, %rd12908, 32;
	and.b64  	%rd12910, %rd12881, 4294967295;
	add.s64 	%rd12911, %rd12909, %rd12910;
	add.s64 	%rd12912, %rd12911, %rd12848;
	shr.u64 	%rd12913, %rd12912, 32;
	and.b64  	%rd12914, %rd12886, 4294967295;
	add.s64 	%rd12915, %rd12913, %rd12914;
	add.s64 	%rd12916, %rd12915, %rd12884;
	shr.u64 	%rd12917, %rd12916, 32;
	and.b64  	%rd12918, %rd12891, 4294967295;
	mul.wide.u32 	%rd12919, %r7829, %r7829;
	add.s64 	%rd12920, %rd12917, %rd12918;
	add.s64 	%rd12921, %rd12920, %rd12919;
	shr.u64 	%rd12922, %rd12921, 32;
	and.b64  	%rd12923, %rd12896, 4294967295;
	mul.wide.u32 	%rd12924, %r7830, %r7829;
	add.s64 	%rd12925, %rd12922, %rd12923;
	add.s64 	%rd12926, %rd12925, %rd12924;
	shr.u64 	%rd12927, %rd12926, 32;
	and.b64  	%rd12928, %rd12901, 4294967295;
	mul.wide.u32 	%rd12929, %r7831, %r7829;
	add.s64 	%rd12930, %rd12927, %rd12928;
	add.s64 	%rd12931, %rd12930, %rd12929;
	shr.u64 	%rd12932, %rd12931, 32;
	and.b64  	%rd12933, %rd12905, 4294967295;
	mul.wide.u32 	%rd12934, %r7832, %r7829;
	add.s64 	%rd12935, %rd12932, %rd12933;
	add.s64 	%rd12936, %rd12935, %rd12934;
	shr.u64 	%rd12937, %rd12936, 32;
	mul.wide.u32 	%rd12938, %r7833, %r7829;
	add.s64 	%rd12939, %rd12937, %rd12906;
	add.s64 	%rd12940, %rd12939, %rd12938;
	shr.u64 	%rd12941, %rd12940, 32;
	and.b64  	%rd12942, %rd12912, 4294967295;
	add.s64 	%rd12943, %rd12822, %rd12942;
	shr.u64 	%rd12944, %rd12943, 32;
	and.b64  	%rd12945, %rd12916, 4294967295;
	add.s64 	%rd12946, %rd12944, %rd12945;
	add.s64 	%rd12947, %rd12946, %rd12853;
	shr.u64 	%rd12948, %rd12947, 32;
	and.b64  	%rd12949, %rd12921, 4294967295;
	add.s64 	%rd12950, %rd12948, %rd12949;
	add.s64 	%rd12951, %rd12950, %rd12889;
	shr.u64 	%rd12952, %rd12951, 32;
	and.b64  	%rd12953, %rd12926, 4294967295;
	add.s64 	%rd12954, %rd12952, %rd12953;
	add.s64 	%rd12955, %rd12954, %rd12924;
	shr.u64 	%rd12956, %rd12955, 32;
	and.b64  	%rd12957, %rd12931, 4294967295;
	mul.wide.u32 	%rd12958, %r7830, %r7830;
	add.s64 	%rd12959, %rd12956, %rd12957;
	add.s64 	%rd12960, %rd12959, %rd12958;
	shr.u64 	%rd12961, %rd12960, 32;
	and.b64  	%rd12962, %rd12936, 4294967295;
	mul.wide.u32 	%rd12963, %r7831, %r7830;
	add.s64 	%rd12964, %rd12961, %rd12962;
	add.s64 	%rd12965, %rd12964, %rd12963;
	shr.u64 	%rd12966, %rd12965, 32;
	and.b64  	%rd12967, %rd12940, 4294967295;
	mul.wide.u32 	%rd12968, %r7832, %r7830;
	add.s64 	%rd12969, %rd12966, %rd12967;
	add.s64 	%rd12970, %rd12969, %rd12968;
	shr.u64 	%rd12971, %rd12970, 32;
	mul.wide.u32 	%rd12972, %r7833, %r7830;
	add.s64 	%rd12973, %rd12971, %rd12941;
	add.s64 	%rd12974, %rd12973, %rd12972;
	shr.u64 	%rd12975, %rd12974, 32;
	and.b64  	%rd12976, %rd12947, 4294967295;
	add.s64 	%rd12977, %rd12825, %rd12976;
	shr.u64 	%rd12978, %rd12977, 32;
	and.b64  	%rd12979, %rd12951, 4294967295;
	add.s64 	%rd12980, %rd12978, %rd12979;
	add.s64 	%rd12981, %rd12980, %rd12858;
	shr.u64 	%rd12982, %rd12981, 32;
	and.b64  	%rd12983, %rd12955, 4294967295;
	add.s64 	%rd12984, %rd12982, %rd12983;
	add.s64 	%rd12985, %rd12984, %rd12894;
	shr.u64 	%rd12986, %rd12985, 32;
	and.b64  	%rd12987, %rd12960, 4294967295;
	add.s64 	%rd12988, %rd12986, %rd12987;
	add.s64 	%rd12989, %rd12988, %rd12929;
	shr.u64 	%rd12990, %rd12989, 32;
	and.b64  	%rd12991, %rd12965, 4294967295;
	add.s64 	%rd12992, %rd12990, %rd12991;
	add.s64 	%rd12993, %rd12992, %rd12963;
	shr.u64 	%rd12994, %rd12993, 32;
	and.b64  	%rd12995, %rd12970, 4294967295;
	mul.wide.u32 	%rd12996, %r7831, %r7831;
	add.s64 	%rd12997, %rd12994, %rd12995;
	add.s64 	%rd12998, %rd12997, %rd12996;
	shr.u64 	%rd12999, %rd12998, 32;
	and.b64  	%rd13000, %rd12974, 4294967295;
	mul.wide.u32 	%rd13001, %r7832, %r7831;
	add.s64 	%rd13002, %rd12999, %rd13000;
	add.s64 	%rd13003, %rd13002, %rd13001;
	shr.u64 	%rd13004, %rd13003, 32;
	mul.wide.u32 	%rd13005, %r7833, %r7831;
	add.s64 	%rd13006, %rd13004, %rd12975;
	add.s64 	%rd13007, %rd13006, %rd13005;
	shr.u64 	%rd13008, %rd13007, 32;
	and.b64  	%rd13009, %rd12981, 4294967295;
	add.s64 	%rd13010, %rd12828, %rd13009;
	shr.u64 	%rd13011, %rd13010, 32;
	and.b64  	%rd13012, %rd12985, 4294967295;
	add.s64 	%rd13013, %rd13011, %rd13012;
	add.s64 	%rd13014, %rd13013, %rd12863;
	shr.u64 	%rd13015, %rd13014, 32;
	and.b64  	%rd13016, %rd12989, 4294967295;
	add.s64 	%rd13017, %rd13015, %rd13016;
	add.s64 	%rd13018, %rd13017, %rd12899;
	shr.u64 	%rd13019, %rd13018, 32;
	and.b64  	%rd13020, %rd12993, 4294967295;
	add.s64 	%rd13021, %rd13019, %rd13020;
	add.s64 	%rd13022, %rd13021, %rd12934;
	shr.u64 	%rd13023, %rd13022, 32;
	and.b64  	%rd13024, %rd12998, 4294967295;
	add.s64 	%rd13025, %rd13023, %rd13024;
	add.s64 	%rd13026, %rd13025, %rd12968;
	shr.u64 	%rd13027, %rd13026, 32;
	and.b64  	%rd13028, %rd13003, 4294967295;
	add.s64 	%rd13029, %rd13027, %rd13028;
	add.s64 	%rd13030, %rd13029, %rd13001;
	shr.u64 	%rd13031, %rd13030, 32;
	and.b64  	%rd13032, %rd13007, 4294967295;
	mul.wide.u32 	%rd13033, %r7832, %r7832;
	add.s64 	%rd13034, %rd13031, %rd13032;
	add.s64 	%rd13035, %rd13034, %rd13033;
	shr.u64 	%rd13036, %rd13035, 32;
	mul.wide.u32 	%rd13037, %r7833, %r7832;
	add.s64 	%rd13038, %rd13036, %rd13008;
	add.s64 	%rd13039, %rd13038, %rd13037;
	shr.u64 	%rd13040, %rd13039, 32;
	and.b64  	%rd13041, %rd13014, 4294967295;
	add.s64 	%rd13042, %rd12831, %rd13041;
	shr.u64 	%rd13043, %rd13042, 32;
	and.b64  	%rd13044, %rd13018, 4294967295;
	add.s64 	%rd13045, %rd13043, %rd13044;
	add.s64 	%rd13046, %rd13045, %rd12867;
	shr.u64 	%rd13047, %rd13046, 32;
	and.b64  	%rd13048, %rd13022, 4294967295;
	add.s64 	%rd13049, %rd13047, %rd13048;
	add.s64 	%rd13050, %rd13049, %rd12903;
	shr.u64 	%rd13051, %rd13050, 32;
	and.b64  	%rd13052, %rd13026, 4294967295;
	add.s64 	%rd13053, %rd13051, %rd13052;
	add.s64 	%rd13054, %rd13053, %rd12938;
	shr.u64 	%rd13055, %rd13054, 32;
	and.b64  	%rd13056, %rd13030, 4294967295;
	add.s64 	%rd13057, %rd13055, %rd13056;
	add.s64 	%rd13058, %rd13057, %rd12972;
	shr.u64 	%rd13059, %rd13058, 32;
	and.b64  	%rd13060, %rd13035, 4294967295;
	add.s64 	%rd13061, %rd13059, %rd13060;
	add.s64 	%rd13062, %rd13061, %rd13005;
	shr.u64 	%rd13063, %rd13062, 32;
	and.b64  	%rd13064, %rd13039, 4294967295;
	add.s64 	%rd13065, %rd13063, %rd13064;
	add.s64 	%rd13066, %rd13065, %rd13037;
	shr.u64 	%rd13067, %rd13066, 32;
	mul.wide.u32 	%rd13068, %r7833, %r7833;
	add.s64 	%rd13069, %rd13067, %rd13040;
	add.s64 	%rd13070, %rd13069, %rd13068;
	shr.u64 	%rd13071, %rd13070, 32;
	and.b64  	%rd13072, %rd13046, 4294967295;
	mul.lo.s64 	%rd13073, %rd13072, 977;
	cvt.u32.u64 	%r5358, %rd13073;
	shr.u64 	%rd13074, %rd13073, 32;
	and.b64  	%rd13075, %rd13050, 4294967295;
	mad.lo.s64 	%rd13076, %rd13075, 977, %rd13074;
	shr.u64 	%rd13077, %rd13076, 32;
	and.b64  	%rd13078, %rd13054, 4294967295;
	mad.lo.s64 	%rd13079, %rd13078, 977, %rd13077;
	shr.u64 	%rd13080, %rd13079, 32;
	and.b64  	%rd13081, %rd13058, 4294967295;
	mad.lo.s64 	%rd13082, %rd13081, 977, %rd13080;
	shr.u64 	%rd13083, %rd13082, 32;
	and.b64  	%rd13084, %rd13062, 4294967295;
	mad.lo.s64 	%rd13085, %rd13084, 977, %rd13083;
	shr.u64 	%rd13086, %rd13085, 32;
	and.b64  	%rd13087, %rd13066, 4294967295;
	mad.lo.s64 	%rd13088, %rd13087, 977, %rd13086;
	shr.u64 	%rd13089, %rd13088, 32;
	and.b64  	%rd13090, %rd13070, 4294967295;
	mad.lo.s64 	%rd13091, %rd13090, 977, %rd13089;
	shr.u64 	%rd13092, %rd13091, 32;
	add.s32 	%r7834, %r5357, %r5358;
	setp.lt.u32 	%p855, %r7834, %r5357;
	selp.u64 	%rd13093, 1, 0, %p855;
	and.b64  	%rd13094, %rd12835, 4294967295;
	and.b64  	%rd13095, %rd13076, 4294967295;
	add.s64 	%rd13096, %rd13094, %rd13093;
	add.s64 	%rd13097, %rd13096, %rd13095;
	shr.u64 	%rd13098, %rd13097, 32;
	and.b64  	%rd13099, %rd12872, 4294967295;
	and.b64  	%rd13100, %rd13079, 4294967295;
	add.s64 	%rd13101, %rd13098, %rd13099;
	add.s64 	%rd13102, %rd13101, %rd13100;
	shr.u64 	%rd13103, %rd13102, 32;
	and.b64  	%rd13104, %rd12908, 4294967295;
	and.b64  	%rd13105, %rd13082, 4294967295;
	add.s64 	%rd13106, %rd13103, %rd13104;
	add.s64 	%rd13107, %rd13106, %rd13105;
	shr.u64 	%rd13108, %rd13107, 32;
	and.b64  	%rd13109, %rd12943, 4294967295;
	and.b64  	%rd13110, %rd13085, 4294967295;
	add.s64 	%rd13111, %rd13108, %rd13109;
	add.s64 	%rd13112, %rd13111, %rd13110;
	shr.u64 	%rd13113, %rd13112, 32;
	and.b64  	%rd13114, %rd12977, 4294967295;
	and.b64  	%rd13115, %rd13088, 4294967295;
	add.s64 	%rd13116, %rd13113, %rd13114;
	add.s64 	%rd13117, %rd13116, %rd13115;
	shr.u64 	%rd13118, %rd13117, 32;
	and.b64  	%rd13119, %rd13010, 4294967295;
	and.b64  	%rd13120, %rd13091, 4294967295;
	add.s64 	%rd13121, %rd13118, %rd13119;
	add.s64 	%rd13122, %rd13121, %rd13120;
	shr.u64 	%rd13123, %rd13122, 32;
	and.b64  	%rd13124, %rd13097, 4294967295;
	add.s64 	%rd13125, %rd13124, %rd13072;
	cvt.u32.u64 	%r7835, %rd13125;
	shr.u64 	%rd13126, %rd13125, 32;
	and.b64  	%rd13127, %rd13102, 4294967295;
	add.s64 	%rd13128, %rd13126, %rd13127;
	add.s64 	%rd13129, %rd13128, %rd13075;
	cvt.u32.u64 	%r7836, %rd13129;
	shr.u64 	%rd13130, %rd13129, 32;
	and.b64  	%rd13131, %rd13107, 4294967295;
	add.s64 	%rd13132, %rd13130, %rd13131;
	add.s64 	%rd13133, %rd13132, %rd13078;
	cvt.u32.u64 	%r7837, %rd13133;
	shr.u64 	%rd13134, %rd13133, 32;
	and.b64  	%rd13135, %rd13112, 4294967295;
	add.s64 	%rd13136, %rd13134, %rd13135;
	add.s64 	%rd13137, %rd13136, %rd13081;
	cvt.u32.u64 	%r7838, %rd13137;
	shr.u64 	%rd13138, %rd13137, 32;
	and.b64  	%rd13139, %rd13117, 4294967295;
	add.s64 	%rd13140, %rd13138, %rd13139;
	add.s64 	%rd13141, %rd13140, %rd13084;
	cvt.u32.u64 	%r7839, %rd13141;
	shr.u64 	%rd13142, %rd13141, 32;
	and.b64  	%rd13143, %rd13122, 4294967295;
	add.s64 	%rd13144, %rd13142, %rd13143;
	add.s64 	%rd13145, %rd13144, %rd13087;
	cvt.u32.u64 	%r7840, %rd13145;
	shr.u64 	%rd13146, %rd13145, 32;
	cvt.u32.u64 	%r5359, %rd13146;
	cvt.u32.u64 	%r5360, %rd13123;
	cvt.u32.u64 	%r5361, %rd13042;
	add.s32 	%r5362, %r5360, %r5361;
	cvt.u32.u64 	%r5363, %rd13092;
	cvt.u32.u64 	%r5364, %rd13071;
	mov.b64 	%rd13147, 977;
	cvt.u32.u64 	%r5365, %rd13147;
	mad.lo.s32 	%r5366, %r5364, %r5365, %r5363;
	add.s32 	%r5367, %r5362, %r5366;
	add.s32 	%r5368, %r5359, %r5367;
	cvt.u32.u64 	%r5369, %rd13070;
	add.s32 	%r7841, %r5368, %r5369;
	ld.const.u32 	%r1519, [const_p+28];
	setp.lt.u32 	%p856, %r1519, %r7841;
	@%p856 bra 	$L__BB2_733;
	setp.gt.u32 	%p857, %r1519, %r7841;
	@%p857 bra 	$L__BB2_734;
	setp.lt.u32 	%p858, %r1504, %r7840;
	@%p858 bra 	$L__BB2_733;
	setp.gt.u32 	%p859, %r1504, %r7840;
	@%p859 bra 	$L__BB2_734;
	setp.lt.u32 	%p860, %r1506, %r7839;
	@%p860 bra 	$L__BB2_733;
	setp.gt.u32 	%p861, %r1506, %r7839;
	@%p861 bra 	$L__BB2_734;
	setp.lt.u32 	%p862, %r1508, %r7838;
	@%p862 bra 	$L__BB2_733;
	setp.gt.u32 	%p863, %r1508, %r7838;
	@%p863 bra 	$L__BB2_734;
	setp.lt.u32 	%p864, %r1505, %r7837;
	@%p864 bra 	$L__BB2_733;
	setp.gt.u32 	%p865, %r1505, %r7837;
	@%p865 bra 	$L__BB2_734;
	setp.lt.u32 	%p866, %r1507, %r7836;
	@%p866 bra 	$L__BB2_733;
	setp.gt.u32 	%p867, %r1507, %r7836;
	@%p867 bra 	$L__BB2_734;
	setp.lt.u32 	%p868, %r1509, %r7835;
	@%p868 bra 	$L__BB2_733;
	setp.gt.u32 	%p869, %r1509, %r7835;
	setp.lt.u32 	%p870, %r7834, %r1510;
	or.pred  	%p871, %p869, %p870;
	@%p871 bra 	$L__BB2_734;
$L__BB2_733:
	// begin inline asm
	sub.cc.u32 %r7834, %r7834, %r1510; 
	subc.cc.u32 %r7835, %r7835, %r1509; 
	subc.cc.u32 %r7836, %r7836, %r1507; 
	subc.cc.u32 %r7837, %r7837, %r1505; 
	subc.cc.u32 %r7838, %r7838, %r1508; 
	subc.cc.u32 %r7839, %r7839, %r1506; 
	subc.cc.u32 %r7840, %r7840, %r1504; 
	subc.u32    %r7841, %r7841, %r1519; 
	
	// end inline asm
$L__BB2_734:
	ld.const.u32 	%r1536, [const_p+24];
	ld.const.u32 	%r1537, [const_p+12];
	ld.const.u32 	%r1538, [const_p+20];
	ld.const.u32 	%r1539, [const_p+8];
	ld.const.u32 	%r1540, [const_p+16];
	ld.const.u32 	%r1541, [const_p+4];
	ld.const.u32 	%r1542, [const_p];
	// begin inline asm
	add.cc.u32 %r5394, %r7834, %r7834; 
	addc.cc.u32 %r5395, %r7835, %r7835; 
	addc.cc.u32 %r5396, %r7836, %r7836; 
	addc.cc.u32 %r5397, %r7837, %r7837; 
	addc.cc.u32 %r5398, %r7838, %r7838; 
	addc.cc.u32 %r5399, %r7839, %r7839; 
	addc.cc.u32 %r5400, %r7840, %r7840; 
	addc.u32    %r5401, %r7841, %r7841; 
	
	// end inline asm
	// begin inline asm
	add.cc.u32 %r5418, %r5394, %r5394; 
	addc.cc.u32 %r5419, %r5395, %r5395; 
	addc.cc.u32 %r5420, %r5396, %r5396; 
	addc.cc.u32 %r5421, %r5397, %r5397; 
	addc.cc.u32 %r5422, %r5398, %r5398; 
	addc.cc.u32 %r5423, %r5399, %r5399; 
	addc.cc.u32 %r5424, %r5400, %r5400; 
	addc.u32    %r5425, %r5401, %r5401; 
	
	// end inline asm
	mul.wide.u32 	%rd13148, %r7818, %r7818;
	cvt.u32.u64 	%r5442, %rd13148;
	shr.u64 	%rd13149, %rd13148, 32;
	mul.wide.u32 	%rd13150, %r7819, %r7818;
	add.s64 	%rd13151, %rd13149, %rd13150;
	shr.u64 	%rd13152, %rd13151, 32;
	mul.wide.u32 	%rd13153, %r7820, %r7818;
	add.s64 	%rd13154, %rd13152, %rd13153;
	shr.u64 	%rd13155, %rd13154, 32;
	mul.wide.u32 	%rd13156, %r7821, %r7818;
	add.s64 	%rd13157, %rd13155, %rd13156;
	shr.u64 	%rd13158, %rd13157, 32;
	mul.wide.u32 	%rd13159, %r7822, %r7818;
	add.s64 	%rd13160, %rd13158, %rd13159;
	shr.u64 	%rd13161, %rd13160, 32;
	mul.wide.u32 	%rd13162, %r7823, %r7818;
	add.s64 	%rd13163, %rd13161, %rd13162;
	shr.u64 	%rd13164, %rd13163, 32;
	mul.wide.u32 	%rd13165, %r7824, %r7818;
	add.s64 	%rd13166, %rd13164, %rd13165;
	shr.u64 	%rd13167, %rd13166, 32;
	mul.wide.u32 	%rd13168, %r7825, %r7818;
	add.s64 	%rd13169, %rd13167, %rd13168;
	shr.u64 	%rd13170, %rd13169, 32;
	and.b64  	%rd13171, %rd13151, 4294967295;
	add.s64 	%rd13172, %rd13150, %rd13171;
	shr.u64 	%rd13173, %rd13172, 32;
	and.b64  	%rd13174, %rd13154, 4294967295;
	mul.wide.u32 	%rd13175, %r7819, %r7819;
	add.s64 	%rd13176, %rd13173, %rd13174;
	add.s64 	%rd13177, %rd13176, %rd13175;
	shr.u64 	%rd13178, %rd13177, 32;
	and.b64  	%rd13179, %rd13157, 4294967295;
	mul.wide.u32 	%rd13180, %r7820, %r7819;
	add.s64 	%rd13181, %rd13178, %rd13179;
	add.s64 	%rd13182, %rd13181, %rd13180;
	shr.u64 	%rd13183, %rd13182, 32;
	and.b64  	%rd13184, %rd13160, 4294967295;
	mul.wide.u32 	%rd13185, %r7821, %r7819;
	add.s64 	%rd13186, %rd13183, %rd13184;
	add.s64 	%rd13187, %rd13186, %rd13185;
	shr.u64 	%rd13188, %rd13187, 32;
	and.b64  	%rd13189, %rd13163, 4294967295;
	mul.wide.u32 	%rd13190, %r7822, %r7819;
	add.s64 	%rd13191, %rd13188, %rd13189;
	add.s64 	%rd13192, %rd13191, %rd13190;
	shr.u64 	%rd13193, %rd13192, 32;
	and.b64  	%rd13194, %rd13166, 4294967295;
	mul.wide.u32 	%rd13195, %r7823, %r7819;
	add.s64 	%rd13196, %rd13193, %rd13194;
	add.s64 	%rd13197, %rd13196, %rd13195;
	shr.u64 	%rd13198, %rd13197, 32;
	and.b64  	%rd13199, %rd13169, 4294967295;
	mul.wide.u32 	%rd13200, %r7824, %r7819;
	add.s64 	%rd13201, %rd13198, %rd13199;
	add.s64 	%rd13202, %rd13201, %rd13200;
	shr.u64 	%rd13203, %rd13202, 32;
	mul.wide.u32 	%rd13204, %r7825, %r7819;
	add.s64 	%rd13205, %rd13203, %rd13170;
	add.s64 	%rd13206, %rd13205, %rd13204;
	shr.u64 	%rd13207, %rd13206, 32;
	and.b64  	%rd13208, %rd13177, 4294967295;
	add.s64 	%rd13209, %rd13153, %rd13208;
	shr.u64 	%rd13210, %rd13209, 32;
	and.b64  	%rd13211, %rd13182, 4294967295;
	add.s64 	%rd13212, %rd13210, %rd13211;
	add.s64 	%rd13213, %rd13212, %rd13180;
	shr.u64 	%rd13214, %rd13213, 32;
	and.b64  	%rd13215, %rd13187, 4294967295;
	mul.wide.u32 	%rd13216, %r7820, %r7820;
	add.s64 	%rd13217, %rd13214, %rd13215;
	add.s64 	%rd13218, %rd13217, %rd13216;
	shr.u64 	%rd13219, %rd13218, 32;
	and.b64  	%rd13220, %rd13192, 4294967295;
	mul.wide.u32 	%rd13221, %r7821, %r7820;
	add.s64 	%rd13222, %rd13219, %rd13220;
	add.s64 	%rd13223, %rd13222, %rd13221;
	shr.u64 	%rd13224, %rd13223, 32;
	and.b64  	%rd13225, %rd13197, 4294967295;
	mul.wide.u32 	%rd13226, %r7822, %r7820;
	add.s64 	%rd13227, %rd13224, %rd13225;
	add.s64 	%rd13228, %rd13227, %rd13226;
	shr.u64 	%rd13229, %rd13228, 32;
	and.b64  	%rd13230, %rd13202, 4294967295;
	mul.wide.u32 	%rd13231, %r7823, %r7820;
	add.s64 	%rd13232, %rd13229, %rd13230;
	add.s64 	%rd13233, %rd13232, %rd13231;
	shr.u64 	%rd13234, %rd13233, 32;
	and.b64  	%rd13235, %rd13206, 4294967295;
	mul.wide.u32 	%rd13236, %r7824, %r7820;
	add.s64 	%rd13237, %rd13234, %rd13235;
	add.s64 	%rd13238, %rd13237, %rd13236;
	shr.u64 	%rd13239, %rd13238, 32;
	mul.wide.u32 	%rd13240, %r7825, %r7820;
	add.s64 	%rd13241, %rd13239, %rd13207;
	add.s64 	%rd13242, %rd13241, %rd13240;
	shr.u64 	%rd13243, %rd13242, 32;
	and.b64  	%rd13244, %rd13213, 4294967295;
	add.s64 	%rd13245, %rd13156, %rd13244;
	shr.u64 	%rd13246, %rd13245, 32;
	and.b64  	%rd13247, %rd13218, 4294967295;
	add.s64 	%rd13248, %rd13246, %rd13247;
	add.s64 	%rd13249, %rd13248, %rd13185;
	shr.u64 	%rd13250, %rd13249, 32;
	and.b64  	%rd13251, %rd13223, 4294967295;
	add.s64 	%rd13252, %rd13250, %rd13251;
	add.s64 	%rd13253, %rd13252, %rd13221;
	shr.u64 	%rd13254, %rd13253, 32;
	and.b64  	%rd13255, %rd13228, 4294967295;
	mul.wide.u32 	%rd13256, %r7821, %r7821;
	add.s64 	%rd13257, %rd13254, %rd13255;
	add.s64 	%rd13258, %rd13257, %rd13256;
	shr.u64 	%rd13259, %rd13258, 32;
	and.b64  	%rd13260, %rd13233, 4294967295;
	mul.wide.u32 	%rd13261, %r7822, %r7821;
	add.s64 	%rd13262, %rd13259, %rd13260;
	add.s64 	%rd13263, %rd13262, %rd13261;
	shr.u64 	%rd13264, %rd13263, 32;
	and.b64  	%rd13265, %rd13238, 4294967295;
	mul.wide.u32 	%rd13266, %r7823, %r7821;
	add.s64 	%rd13267, %rd13264, %rd13265;
	add.s64 	%rd13268, %rd13267, %rd13266;
	shr.u64 	%rd13269, %rd13268, 32;
	and.b64  	%rd13270, %rd13242, 4294967295;
	mul.wide.u32 	%rd13271, %r7824, %r7821;
	add.s64 	%rd13272, %rd13269, %rd13270;
	add.s64 	%rd13273, %rd13272, %rd13271;
	shr.u64 	%rd13274, %rd13273, 32;
	mul.wide.u32 	%rd13275, %r7825, %r7821;
	add.s64 	%rd13276, %rd13274, %rd13243;
	add.s64 	%rd13277, %rd13276, %rd13275;
	shr.u64 	%rd13278, %rd13277, 32;
	and.b64  	%rd13279, %rd13249, 4294967295;
	add.s64 	%rd13280, %rd13159, %rd13279;
	shr.u64 	%rd13281, %rd13280, 32;
	and.b64  	%rd13282, %rd13253, 4294967295;
	add.s64 	%rd13283, %rd13281, %rd13282;
	add.s64 	%rd13284, %rd13283, %rd13190;
	shr.u64 	%rd13285, %rd13284, 32;
	and.b64  	%rd13286, %rd13258, 4294967295;
	add.s64 	%rd13287, %rd13285, %rd13286;
	add.s64 	%rd13288, %rd13287, %rd13226;
	shr.u64 	%rd13289, %rd13288, 32;
	and.b64  	%rd13290, %rd13263, 4294967295;
	add.s64 	%rd13291, %rd13289, %rd13290;
	add.s64 	%rd13292, %rd13291, %rd13261;
	shr.u64 	%rd13293, %rd13292, 32;
	and.b64  	%rd13294, %rd13268, 4294967295;
	mul.wide.u32 	%rd13295, %r7822, %r7822;
	add.s64 	%rd13296, %rd13293, %rd13294;
	add.s64 	%rd13297, %rd13296, %rd13295;
	shr.u64 	%rd13298, %rd13297, 32;
	and.b64  	%rd13299, %rd13273, 4294967295;
	mul.wide.u32 	%rd13300, %r7823, %r7822;
	add.s64 	%rd13301, %rd13298, %rd13299;
	add.s64 	%rd13302, %rd13301, %rd13300;
	shr.u64 	%rd13303, %rd13302, 32;
	and.b64  	%rd13304, %rd13277, 4294967295;
	mul.wide.u32 	%rd13305, %r7824, %r7822;
	add.s64 	%rd13306, %rd13303, %rd13304;
	add.s64 	%rd13307, %rd13306, %rd13305;
	shr.u64 	%rd13308, %rd13307, 32;
	mul.wide.u32 	%rd13309, %r7825, %r7822;
	add.s64 	%rd13310, %rd13308, %rd13278;
	add.s64 	%rd13311, %rd13310, %rd13309;
	shr.u64 	%rd13312, %rd13311, 32;
	and.b64  	%rd13313, %rd13284, 4294967295;
	add.s64 	%rd13314, %rd13162, %rd13313;
	shr.u64 	%rd13315, %rd13314, 32;
	and.b64  	%rd13316, %rd13288, 4294967295;
	add.s64 	%rd13317, %rd13315, %rd13316;
	add.s64 	%rd13318, %rd13317, %rd13195;
	shr.u64 	%rd13319, %rd13318, 32;
	and.b64  	%rd13320, %rd13292, 4294967295;
	add.s64 	%rd13321, %rd13319, %rd13320;
	add.s64 	%rd13322, %rd13321, %rd13231;
	shr.u64 	%rd13323, %rd13322, 32;
	and.b64  	%rd13324, %rd13297, 4294967295;
	add.s64 	%rd13325, %rd13323, %rd13324;
	add.s64 	%rd13326, %rd13325, %rd13266;
	shr.u64 	%rd13327, %rd13326, 32;
	and.b64  	%rd13328, %rd13302, 4294967295;
	add.s64 	%rd13329, %rd13327, %rd13328;
	add.s64 	%rd13330, %rd13329, %rd13300;
	shr.u64 	%rd13331, %rd13330, 32;
	and.b64  	%rd13332, %rd13307, 4294967295;
	mul.wide.u32 	%rd13333, %r7823, %r7823;
	add.s64 	%rd13334, %rd13331, %rd13332;
	add.s64 	%rd13335, %rd13334, %rd13333;
	shr.u64 	%rd13336, %rd13335, 32;
	and.b64  	%rd13337, %rd13311, 4294967295;
	mul.wide.u32 	%rd13338, %r7824, %r7823;
	add.s64 	%rd13339, %rd13336, %rd13337;
	add.s64 	%rd13340, %rd13339, %rd13338;
	shr.u64 	%rd13341, %rd13340, 32;
	mul.wide.u32 	%rd13342, %r7825, %r7823;
	add.s64 	%rd13343, %rd13341, %rd13312;
	add.s64 	%rd13344, %rd13343, %rd13342;
	shr.u64 	%rd13345, %rd13344, 32;
	and.b64  	%rd13346, %rd13318, 4294967295;
	add.s64 	%rd13347, %rd13165, %rd13346;
	shr.u64 	%rd13348, %rd13347, 32;
	and.b64  	%rd13349, %rd13322, 4294967295;
	add.s64 	%rd13350, %rd13348, %rd13349;
	add.s64 	%rd13351, %rd13350, %rd13200;
	shr.u64 	%rd13352, %rd13351, 32;
	and.b64  	%rd13353, %rd13326, 4294967295;
	add.s64 	%rd13354, %rd13352, %rd13353;
	add.s64 	%rd13355, %rd13354, %rd13236;
	shr.u64 	%rd13356, %rd13355, 32;
	and.b64  	%rd13357, %rd13330, 4294967295;
	add.s64 	%rd13358, %rd13356, %rd13357;
	add.s64 	%rd13359, %rd13358, %rd13271;
	shr.u64 	%rd13360, %rd13359, 32;
	and.b64  	%rd13361, %rd13335, 4294967295;
	add.s64 	%rd13362, %rd13360, %rd13361;
	add.s64 	%rd13363, %rd13362, %rd13305;
	shr.u64 	%rd13364, %rd13363, 32;
	and.b64  	%rd13365, %rd13340, 4294967295;
	add.s64 	%rd13366, %rd13364, %rd13365;
	add.s64 	%rd13367, %rd13366, %rd13338;
	shr.u64 	%rd13368, %rd13367, 32;
	and.b64  	%rd13369, %rd13344, 4294967295;
	mul.wide.u32 	%rd13370, %r7824, %r7824;
	add.s64 	%rd13371, %rd13368, %rd13369;
	add.s64 	%rd13372, %rd13371, %rd13370;
	shr.u64 	%rd13373, %rd13372, 32;
	mul.wide.u32 	%rd13374, %r7825, %r7824;
	add.s64 	%rd13375, %rd13373, %rd13345;
	add.s64 	%rd13376, %rd13375, %rd13374;
	shr.u64 	%rd13377, %rd13376, 32;
	and.b64  	%rd13378, %rd13351, 4294967295;
	add.s64 	%rd13379, %rd13168, %rd13378;
	shr.u64 	%rd13380, %rd13379, 32;
	and.b64  	%rd13381, %rd13355, 4294967295;
	add.s64 	%rd13382, %rd13380, %rd13381;
	add.s64 	%rd13383, %rd13382, %rd13204;
	shr.u64 	%rd13384, %rd13383, 32;
	and.b64  	%rd13385, %rd13359, 4294967295;
	add.s64 	%rd13386, %rd13384, %rd13385;
	add.s64 	%rd13387, %rd13386, %rd13240;
	shr.u64 	%rd13388, %rd13387, 32;
	and.b64  	%rd13389, %rd13363, 4294967295;
	add.s64 	%rd13390, %rd13388, %rd13389;
	add.s64 	%rd13391, %rd13390, %rd13275;
	shr.u64 	%rd13392, %rd13391, 32;
	and.b64  	%rd13393, %rd13367, 4294967295;
	add.s64 	%rd13394, %rd13392, %rd13393;
	add.s64 	%rd13395, %rd13394, %rd13309;
	shr.u64 	%rd13396, %rd13395, 32;
	and.b64  	%rd13397, %rd13372, 4294967295;
	add.s64 	%rd13398, %rd13396, %rd13397;
	add.s64 	%rd13399, %rd13398, %rd13342;
	shr.u64 	%rd13400, %rd13399, 32;
	and.b64  	%rd13401, %rd13376, 4294967295;
	add.s64 	%rd13402, %rd13400, %rd13401;
	add.s64 	%rd13403, %rd13402, %rd13374;
	shr.u64 	%rd13404, %rd13403, 32;
	mul.wide.u32 	%rd13405, %r7825, %r7825;
	add.s64 	%rd13406, %rd13404, %rd13377;
	add.s64 	%rd13407, %rd13406, %rd13405;
	shr.u64 	%rd13408, %rd13407, 32;
	and.b64  	%rd13409, %rd13383, 4294967295;
	mul.lo.s64 	%rd13410, %rd13409, 977;
	cvt.u32.u64 	%r5443, %rd13410;
	shr.u64 	%rd13411, %rd13410, 32;
	and.b64  	%rd13412, %rd13387, 4294967295;
	mad.lo.s64 	%rd13413, %rd13412, 977, %rd13411;
	shr.u64 	%rd13414, %rd13413, 32;
	and.b64  	%rd13415, %rd13391, 4294967295;
	mad.lo.s64 	%rd13416, %rd13415, 977, %rd13414;
	shr.u64 	%rd13417, %rd13416, 32;
	and.b64  	%rd13418, %rd13395, 4294967295;
	mad.lo.s64 	%rd13419, %rd13418, 977, %rd13417;
	shr.u64 	%rd13420, %rd13419, 32;
	and.b64  	%rd13421, %rd13399, 4294967295;
	mad.lo.s64 	%rd13422, %rd13421, 977, %rd13420;
	shr.u64 	%rd13423, %rd13422, 32;
	and.b64  	%rd13424, %rd13403, 4294967295;
	mad.lo.s64 	%rd13425, %rd13424, 977, %rd13423;
	shr.u64 	%rd13426, %rd13425, 32;
	and.b64  	%rd13427, %rd13407, 4294967295;
	mad.lo.s64 	%rd13428, %rd13427, 977, %rd13426;
	shr.u64 	%rd13429, %rd13428, 32;
	add.s32 	%r7842, %r5442, %r5443;
	setp.lt.u32 	%p872, %r7842, %r5442;
	selp.u64 	%rd13430, 1, 0, %p872;
	and.b64  	%rd13431, %rd13172, 4294967295;
	and.b64  	%rd13432, %rd13413, 4294967295;
	add.s64 	%rd13433, %rd13431, %rd13430;
	add.s64 	%rd13434, %rd13433, %rd13432;
	shr.u64 	%rd13435, %rd13434, 32;
	and.b64  	%rd13436, %rd13209, 4294967295;
	and.b64  	%rd13437, %rd13416, 4294967295;
	add.s64 	%rd13438, %rd13435, %rd13436;
	add.s64 	%rd13439, %rd13438, %rd13437;
	shr.u64 	%rd13440, %rd13439, 32;
	and.b64  	%rd13441, %rd13245, 4294967295;
	and.b64  	%rd13442, %rd13419, 4294967295;
	add.s64 	%rd13443, %rd13440, %rd13441;
	add.s64 	%rd13444, %rd13443, %rd13442;
	shr.u64 	%rd13445, %rd13444, 32;
	and.b64  	%rd13446, %rd13280, 4294967295;
	and.b64  	%rd13447, %rd13422, 4294967295;
	add.s64 	%rd13448, %rd13445, %rd13446;
	add.s64 	%rd13449, %rd13448, %rd13447;
	shr.u64 	%rd13450, %rd13449, 32;
	and.b64  	%rd13451, %rd13314, 4294967295;
	and.b64  	%rd13452, %rd13425, 4294967295;
	add.s64 	%rd13453, %rd13450, %rd13451;
	add.s64 	%rd13454, %rd13453, %rd13452;
	shr.u64 	%rd13455, %rd13454, 32;
	and.b64  	%rd13456, %rd13347, 4294967295;
	and.b64  	%rd13457, %rd13428, 4294967295;
	add.s64 	%rd13458, %rd13455, %rd13456;
	add.s64 	%rd13459, %rd13458, %rd13457;
	shr.u64 	%rd13460, %rd13459, 32;
	and.b64  	%rd13461, %rd13434, 4294967295;
	add.s64 	%rd13462, %rd13461, %rd13409;
	cvt.u32.u64 	%r7843, %rd13462;
	shr.u64 	%rd13463, %rd13462, 32;
	and.b64  	%rd13464, %rd13439, 4294967295;
	add.s64 	%rd13465, %rd13463, %rd13464;
	add.s64 	%rd13466, %rd13465, %rd13412;
	cvt.u32.u64 	%r7844, %rd13466;
	shr.u64 	%rd13467, %rd13466, 32;
	and.b64  	%rd13468, %rd13444, 4294967295;
	add.s64 	%rd13469, %rd13467, %rd13468;
	add.s64 	%rd13470, %rd13469, %rd13415;
	cvt.u32.u64 	%r7845, %rd13470;
	shr.u64 	%rd13471, %rd13470, 32;
	and.b64  	%rd13472, %rd13449, 4294967295;
	add.s64 	%rd13473, %rd13471, %rd13472;
	add.s64 	%rd13474, %rd13473, %rd13418;
	cvt.u32.u64 	%r7846, %rd13474;
	shr.u64 	%rd13475, %rd13474, 32;
	and.b64  	%rd13476, %rd13454, 4294967295;
	add.s64 	%rd13477, %rd13475, %rd13476;
	add.s64 	%rd13478, %rd13477, %rd13421;
	cvt.u32.u64 	%r7847, %rd13478;
	shr.u64 	%rd13479, %rd13478, 32;
	and.b64  	%rd13480, %rd13459, 4294967295;
	add.s64 	%rd13481, %rd13479, %rd13480;
	add.s64 	%rd13482, %rd13481, %rd13424;
	cvt.u32.u64 	%r7848, %rd13482;
	shr.u64 	%rd13483, %rd13482, 32;
	cvt.u32.u64 	%r5444, %rd13483;
	cvt.u32.u64 	%r5445, %rd13460;
	cvt.u32.u64 	%r5446, %rd13379;
	add.s32 	%r5447, %r5445, %r5446;
	cvt.u32.u64 	%r5448, %rd13429;
	cvt.u32.u64 	%r5449, %rd13408;
	mov.b64 	%rd13484, 977;
	cvt.u32.u64 	%r5450, %rd13484;
	mad.lo.s32 	%r5451, %r5449, %r5450, %r5448;
	add.s32 	%r5452, %r5447, %r5451;
	add.s32 	%r5453, %r5444, %r5452;
	cvt.u32.u64 	%r5454, %rd13407;
	add.s32 	%r7849, %r5453, %r5454;
	ld.const.u32 	%r1559, [const_p+28];
	setp.lt.u32 	%p873, %r1559, %r7849;
	@%p873 bra 	$L__BB2_748;
	setp.gt.u32 	%p874, %r1559, %r7849;
	@%p874 bra 	$L__BB2_749;
	setp.lt.u32 	%p875, %r1536, %r7848;
	@%p875 bra 	$L__BB2_748;
	setp.gt.u32 	%p876, %r1536, %r7848;
	@%p876 bra 	$L__BB2_749;
	setp.lt.u32 	%p877, %r1538, %r7847;
	@%p877 bra 	$L__BB2_748;
	setp.gt.u32 	%p878, %r1538, %r7847;
	@%p878 bra 	$L__BB2_749;
	setp.lt.u32 	%p879, %r1540, %r7846;
	@%p879 bra 	$L__BB2_748;
	setp.gt.u32 	%p880, %r1540, %r7846;
	@%p880 bra 	$L__BB2_749;
	setp.lt.u32 	%p881, %r1537, %r7845;
	@%p881 bra 	$L__BB2_748;
	setp.gt.u32 	%p882, %r1537, %r7845;
	@%p882 bra 	$L__BB2_749;
	setp.lt.u32 	%p883, %r1539, %r7844;
	@%p883 bra 	$L__BB2_748;
	setp.gt.u32 	%p884, %r1539, %r7844;
	@%p884 bra 	$L__BB2_749;
	setp.lt.u32 	%p885, %r1541, %r7843;
	@%p885 bra 	$L__BB2_748;
	setp.gt.u32 	%p886, %r1541, %r7843;
	setp.lt.u32 	%p887, %r7842, %r1542;
	or.pred  	%p888, %p886, %p887;
	@%p888 bra 	$L__BB2_749;
$L__BB2_748:
	// begin inline asm
	sub.cc.u32 %r7842, %r7842, %r1542; 
	subc.cc.u32 %r7843, %r7843, %r1541; 
	subc.cc.u32 %r7844, %r7844, %r1539; 
	subc.cc.u32 %r7845, %r7845, %r1537; 
	subc.cc.u32 %r7846, %r7846, %r1540; 
	subc.cc.u32 %r7847, %r7847, %r1538; 
	subc.cc.u32 %r7848, %r7848, %r1536; 
	subc.u32    %r7849, %r7849, %r1559; 
	
	// end inline asm
$L__BB2_749:
	setp.lt.u32 	%p889, %r1559, %r24;
	// begin inline asm
	add.cc.u32 %r5479, %r7842, %r7842; 
	addc.cc.u32 %r5480, %r7843, %r7843; 
	addc.cc.u32 %r5481, %r7844, %r7844; 
	addc.cc.u32 %r5482, %r7845, %r7845; 
	addc.cc.u32 %r5483, %r7846, %r7846; 
	addc.cc.u32 %r5484, %r7847, %r7847; 
	addc.cc.u32 %r5485, %r7848, %r7848; 
	addc.u32    %r5486, %r7849, %r7849; 
	
	// end inline asm
	// begin inline asm
	add.cc.u32 %r5503, %r5479, %r5479; 
	addc.cc.u32 %r5504, %r5480, %r5480; 
	addc.cc.u32 %r5505, %r5481, %r5481; 
	addc.cc.u32 %r5506, %r5482, %r5482; 
	addc.cc.u32 %r5507, %r5483, %r5483; 
	addc.cc.u32 %r5508, %r5484, %r5484; 
	addc.cc.u32 %r5509, %r5485, %r5485; 
	addc.u32    %r5510, %r5486, %r5486; 
	
	// end inline asm
	// begin inline asm
	add.cc.u32 %r5527, %r5503, %r5503; 
	addc.cc.u32 %r5528, %r5504, %r5504; 
	addc.cc.u32 %r5529, %r5505, %r5505; 
	addc.cc.u32 %r5530, %r5506, %r5506; 
	addc.cc.u32 %r5531, %r5507, %r5507; 
	addc.cc.u32 %r5532, %r5508, %r5508; 
	addc.cc.u32 %r5533, %r5509, %r5509; 
	addc.u32    %r5534, %r5510, %r5510; 
	
	// end inline asm
	@%p889 bra 	$L__BB2_761;
	setp.gt.u32 	%p890, %r1559, %r24;
	mov.u32 	%r7850, %r17;
	mov.u32 	%r7851, %r18;
	mov.u32 	%r7852, %r19;
	mov.u32 	%r7853, %r20;
	mov.u32 	%r7854, %r21;
	mov.u32 	%r7855, %r22;
	mov.u32 	%r7856, %r23;
	mov.u32 	%r7857, %r24;
	@%p890 bra 	$L__BB2_762;
	setp.lt.u32 	%p891, %r1536, %r23;
	@%p891 bra 	$L__BB2_761;
	setp.gt.u32 	%p892, %r1536, %r23;
	mov.u32 	%r7850, %r17;
	mov.u32 	%r7851, %r18;
	mov.u32 	%r7852, %r19;
	mov.u32 	%r7853, %r20;
	mov.u32 	%r7854, %r21;
	mov.u32 	%r7855, %r22;
	mov.u32 	%r7856, %r23;
	mov.u32 	%r7857, %r24;
	@%p892 bra 	$L__BB2_762;
	setp.lt.u32 	%p893, %r1538, %r22;
	@%p893 bra 	$L__BB2_761;
	setp.gt.u32 	%p894, %r1538, %r22;
	mov.u32 	%r7850, %r17;
	mov.u32 	%r7851, %r18;
	mov.u32 	%r7852, %r19;
	mov.u32 	%r7853, %r20;
	mov.u32 	%r7854, %r21;
	mov.u32 	%r7855, %r22;
	mov.u32 	%r7856, %r23;
	mov.u32 	%r7857, %r24;
	@%p894 bra 	$L__BB2_762;
	setp.lt.u32 	%p895, %r1540, %r21;
	@%p895 bra 	$L__BB2_761;
	setp.gt.u32 	%p896, %r1540, %r21;
	mov.u32 	%r7850, %r17;
	mov.u32 	%r7851, %r18;
	mov.u32 	%r7852, %r19;
	mov.u32 	%r7853, %r20;
	mov.u32 	%r7854, %r21;
	mov.u32 	%r7855, %r22;
	mov.u32 	%r7856, %r23;
	mov.u32 	%r7857, %r24;
	@%p896 bra 	$L__BB2_762;
	setp.lt.u32 	%p897, %r1537, %r20;
	@%p897 bra 	$L__BB2_761;
	setp.gt.u32 	%p898, %r1537, %r20;
	mov.u32 	%r7850, %r17;
	mov.u32 	%r7851, %r18;
	mov.u32 	%r7852, %r19;
	mov.u32 	%r7853, %r20;
	mov.u32 	%r7854, %r21;
	mov.u32 	%r7855, %r22;
	mov.u32 	%r7856, %r23;
	mov.u32 	%r7857, %r24;
	@%p898 bra 	$L__BB2_762;
	setp.lt.u32 	%p899, %r1539, %r19;
	@%p899 bra 	$L__BB2_761;
	setp.ge.u32 	%p900, %r17, %r1542;
	setp.le.u32 	%p901, %r1541, %r18;
	setp.lt.u32 	%p902, %r1541, %r18;
	setp.le.u32 	%p903, %r1539, %r19;
	and.pred  	%p904, %p901, %p900;
	or.pred  	%p905, %p902, %p904;
	and.pred  	%p906, %p903, %p905;
	mov.u32 	%r7850, %r17;
	mov.u32 	%r7851, %r18;
	mov.u32 	%r7852, %r19;
	mov.u32 	%r7853, %r20;
	mov.u32 	%r7854, %r21;
	mov.u32 	%r7855, %r22;
	mov.u32 	%r7856, %r23;
	mov.u32 	%r7857, %r24;
	@%p906 bra 	$L__BB2_761;
	bra.uni 	$L__BB2_762;
$L__BB2_761:
	// begin inline asm
	sub.cc.u32 %r7850, %r17, %r1542; 
	subc.cc.u32 %r7851, %r18, %r1541; 
	subc.cc.u32 %r7852, %r19, %r1539; 
	subc.cc.u32 %r7853, %r20, %r1537; 
	subc.cc.u32 %r7854, %r21, %r1540; 
	subc.cc.u32 %r7855, %r22, %r1538; 
	subc.cc.u32 %r7856, %r23, %r1536; 
	subc.u32    %r7857, %r24, %r1559; 
	
	// end inline asm
$L__BB2_762:
	ld.const.u32 	%r1600, [const_p+24];
	ld.const.u32 	%r1601, [const_p+12];
	ld.const.u32 	%r1602, [const_p+20];
	ld.const.u32 	%r1603, [const_p+8];
	ld.const.u32 	%r1604, [const_p+16];
	ld.const.u32 	%r1605, [const_p+4];
	ld.const.u32 	%r1606, [const_p];
	// begin inline asm
	add.cc.u32 %r5575, %r7850, %r7850; 
	addc.cc.u32 %r5576, %r7851, %r7851; 
	addc.cc.u32 %r5577, %r7852, %r7852; 
	addc.cc.u32 %r5578, %r7853, %r7853; 
	addc.cc.u32 %r5579, %r7854, %r7854; 
	addc.cc.u32 %r5580, %r7855, %r7855; 
	addc.cc.u32 %r5581, %r7856, %r7856; 
	addc.u32    %r5582, %r7857, %r7857; 
	
	// end inline asm
	// begin inline asm
	add.cc.u32 %r5599, %r5575, %r7850; 
	addc.cc.u32 %r5600, %r5576, %r7851; 
	addc.cc.u32 %r5601, %r5577, %r7852; 
	addc.cc.u32 %r5602, %r5578, %r7853; 
	addc.cc.u32 %r5603, %r5579, %r7854; 
	addc.cc.u32 %r5604, %r5580, %r7855; 
	addc.cc.u32 %r5605, %r5581, %r7856; 
	addc.u32    %r5606, %r5582, %r7857; 
	
	// end inline asm
	mul.wide.u32 	%rd13485, %r5599, %r5599;
	cvt.u32.u64 	%r5623, %rd13485;
	shr.u64 	%rd13486, %rd13485, 32;
	mul.wide.u32 	%rd13487, %r5600, %r5599;
	add.s64 	%rd13488, %rd13486, %rd13487;
	shr.u64 	%rd13489, %rd13488, 32;
	mul.wide.u32 	%rd13490, %r5601, %r5599;
	add.s64 	%rd13491, %rd13489, %rd13490;
	shr.u64 	%rd13492, %rd13491, 32;
	mul.wide.u32 	%rd13493, %r5602, %r5599;
	add.s64 	%rd13494, %rd13492, %rd13493;
	shr.u64 	%rd13495, %rd13494, 32;
	mul.wide.u32 	%rd13496, %r5603, %r5599;
	add.s64 	%rd13497, %rd13495, %rd13496;
	shr.u64 	%rd13498, %rd13497, 32;
	mul.wide.u32 	%rd13499, %r5604, %r5599;
	add.s64 	%rd13500, %rd13498, %rd13499;
	shr.u64 	%rd13501, %rd13500, 32;
	mul.wide.u32 	%rd13502, %r5605, %r5599;
	add.s64 	%rd13503, %rd13501, %rd13502;
	shr.u64 	%rd13504, %rd13503, 32;
	mul.wide.u32 	%rd13505, %r5606, %r5599;
	add.s64 	%rd13506, %rd13504, %rd13505;
	shr.u64 	%rd13507, %rd13506, 32;
	and.b64  	%rd13508, %rd13488, 4294967295;
	add.s64 	%rd13509, %rd13487, %rd13508;
	shr.u64 	%rd13510, %rd13509, 32;
	and.b64  	%rd13511, %rd13491, 4294967295;
	mul.wide.u32 	%rd13512, %r5600, %r5600;
	add.s64 	%rd13513, %rd13510, %rd13511;
	add.s64 	%rd13514, %rd13513, %rd13512;
	shr.u64 	%rd13515, %rd13514, 32;
	and.b64  	%rd13516, %rd13494, 4294967295;
	mul.wide.u32 	%rd13517, %r5601, %r5600;
	add.s64 	%rd13518, %rd13515, %rd13516;
	add.s64 	%rd13519, %rd13518, %rd13517;
	shr.u64 	%rd13520, %rd13519, 32;
	and.b64  	%rd13521, %rd13497, 4294967295;
	mul.wide.u32 	%rd13522, %r5602, %r5600;
	add.s64 	%rd13523, %rd13520, %rd13521;
	add.s64 	%rd13524, %rd13523, %rd13522;
	shr.u64 	%rd13525, %rd13524, 32;
	and.b64  	%rd13526, %rd13500, 4294967295;
	mul.wide.u32 	%rd13527, %r5603, %r5600;
	add.s64 	%rd13528, %rd13525, %rd13526;
	add.s64 	%rd13529, %rd13528, %rd13527;
	shr.u64 	%rd13530, %rd13529, 32;
	and.b64  	%rd13531, %rd13503, 4294967295;
	mul.wide.u32 	%rd13532, %r5604, %r5600;
	add.s64 	%rd13533, %rd13530, %rd13531;
	add.s64 	%rd13534, %rd13533, %rd13532;
	shr.u64 	%rd13535, %rd13534, 32;
	and.b64  	%rd13536, %rd13506, 4294967295;
	mul.wide.u32 	%rd13537, %r5605, %r5600;
	add.s64 	%rd13538, %rd13535, %rd13536;
	add.s64 	%rd13539, %rd13538, %rd13537;
	shr.u64 	%rd13540, %rd13539, 32;
	mul.wide.u32 	%rd13541, %r5606, %r5600;
	add.s64 	%rd13542, %rd13540, %rd13507;
	add.s64 	%rd13543, %rd13542, %rd13541;
	shr.u64 	%rd13544, %rd13543, 32;
	and.b64  	%rd13545, %rd13514, 4294967295;
	add.s64 	%rd13546, %rd13490, %rd13545;
	shr.u64 	%rd13547, %rd13546, 32;
	and.b64  	%rd13548, %rd13519, 4294967295;
	add.s64 	%rd13549, %rd13547, %rd13548;
	add.s64 	%rd13550, %rd13549, %rd13517;
	shr.u64 	%rd13551, %rd13550, 32;
	and.b64  	%rd13552, %rd13524, 4294967295;
	mul.wide.u32 	%rd13553, %r5601, %r5601;
	add.s64 	%rd13554, %rd13551, %rd13552;
	add.s64 	%rd13555, %rd13554, %rd13553;
	shr.u64 	%rd13556, %rd13555, 32;
	and.b64  	%rd13557, %rd13529, 4294967295;
	mul.wide.u32 	%rd13558, %r5602, %r5601;
	add.s64 	%rd13559, %rd13556, %rd13557;
	add.s64 	%rd13560, %rd13559, %rd13558;
	shr.u64 	%rd13561, %rd13560, 32;
	and.b64  	%rd13562, %rd13534, 4294967295;
	mul.wide.u32 	%rd13563, %r5603, %r5601;
	add.s64 	%rd13564, %rd13561, %rd13562;
	add.s64 	%rd13565, %rd13564, %rd13563;
	shr.u64 	%rd13566, %rd13565, 32;
	and.b64  	%rd13567, %rd13539, 4294967295;
	mul.wide.u32 	%rd13568, %r5604, %r5601;
	add.s64 	%rd13569, %rd13566, %rd13567;
	add.s64 	%rd13570, %rd13569, %rd13568;
	shr.u64 	%rd13571, %rd13570, 32;
	and.b64  	%rd13572, %rd13543, 4294967295;
	mul.wide.u32 	%rd13573, %r5605, %r5601;
	add.s64 	%rd13574, %rd13571, %rd13572;
	add.s64 	%rd13575, %rd13574, %rd13573;
	shr.u64 	%rd13576, %rd13575, 32;
	mul.wide.u32 	%rd13577, %r5606, %r5601;
	add.s64 	%rd13578, %rd13576, %rd13544;
	add.s64 	%rd13579, %rd13578, %rd13577;
	shr.u64 	%rd13580, %rd13579, 32;
	and.b64  	%rd13581, %rd13550, 4294967295;
	add.s64 	%rd13582, %rd13493, %rd13581;
	shr.u64 	%rd13583, %rd13582, 32;
	and.b64  	%rd13584, %rd13555, 4294967295;
	add.s64 	%rd13585, %rd13583, %rd13584;
	add.s64 	%rd13586, %rd13585, %rd13522;
	shr.u64 	%rd13587, %rd13586, 32;
	and.b64  	%rd13588, %rd13560, 4294967295;
	add.s64 	%rd13589, %rd13587, %rd13588;
	add.s64 	%rd13590, %rd13589, %rd13558;
	shr.u64 	%rd13591, %rd13590, 32;
	and.b64  	%rd13592, %rd13565, 4294967295;
	mul.wide.u32 	%rd13593, %r5602, %r5602;
	add.s64 	%rd13594, %rd13591, %rd13592;
	add.s64 	%rd13595, %rd13594, %rd13593;
	shr.u64 	%rd13596, %rd13595, 32;
	and.b64  	%rd13597, %rd13570, 4294967295;
	mul.wide.u32 	%rd13598, %r5603, %r5602;
	add.s64 	%rd13599, %rd13596, %rd13597;
	add.s64 	%rd13600, %rd13599, %rd13598;
	shr.u64 	%rd13601, %rd13600, 32;
	and.b64  	%rd13602, %rd13575, 4294967295;
	mul.wide.u32 	%rd13603, %r5604, %r5602;
	add.s64 	%rd13604, %rd13601, %rd13602;
	add.s64 	%rd13605, %rd13604, %rd13603;
	shr.u64 	%rd13606, %rd13605, 32;
	and.b64  	%rd13607, %rd13579, 4294967295;
	mul.wide.u32 	%rd13608, %r5605, %r5602;
	add.s64 	%rd13609, %rd13606, %rd13607;
	add.s64 	%rd13610, %rd13609, %rd13608;
	shr.u64 	%rd13611, %rd13610, 32;
	mul.wide.u32 	%rd13612, %r5606, %r5602;
	add.s64 	%rd13613, %rd13611, %rd13580;
	add.s64 	%rd13614, %rd13613, %rd13612;
	shr.u64 	%rd13615, %rd13614, 32;
	and.b64  	%rd13616, %rd13586, 4294967295;
	add.s64 	%rd13617, %rd13496, %rd13616;
	shr.u64 	%rd13618, %rd13617, 32;
	and.b64  	%rd13619, %rd13590, 4294967295;
	add.s64 	%rd13620, %rd13618, %rd13619;
	add.s64 	%rd13621, %rd13620, %rd13527;
	shr.u64 	%rd13622, %rd13621, 32;
	and.b64  	%rd13623, %rd13595, 4294967295;
	add.s64 	%rd13624, %rd13622, %rd13623;
	add.s64 	%rd13625, %rd13624, %rd13563;
	shr.u64 	%rd13626, %rd13625, 32;
	and.b64  	%rd13627, %rd13600, 4294967295;
	add.s64 	%rd13628, %rd13626, %rd13627;
	add.s64 	%rd13629, %rd13628, %rd13598;
	shr.u64 	%rd13630, %rd13629, 32;
	and.b64  	%rd13631, %rd13605, 4294967295;
	mul.wide.u32 	%rd13632, %r5603, %r5603;
	add.s64 	%rd13633, %rd13630, %rd13631;
	add.s64 	%rd13634, %rd13633, %rd13632;
	shr.u64 	%rd13635, %rd13634, 32;
	and.b64  	%rd13636, %rd13610, 4294967295;
	mul.wide.u32 	%rd13637, %r5604, %r5603;
	add.s64 	%rd13638, %rd13635, %rd13636;
	add.s64 	%rd13639, %rd13638, %rd13637;
	shr.u64 	%rd13640, %rd13639, 32;
	and.b64  	%rd13641, %rd13614, 4294967295;
	mul.wide.u32 	%rd13642, %r5605, %r5603;
	add.s64 	%rd13643, %rd13640, %rd13641;
	add.s64 	%rd13644, %rd13643, %rd13642;
	shr.u64 	%rd13645, %rd13644, 32;
	mul.wide.u32 	%rd13646, %r5606, %r5603;
	add.s64 	%rd13647, %rd13645, %rd13615;
	add.s64 	%rd13648, %rd13647, %rd13646;
	shr.u64 	%rd13649, %rd13648, 32;
	and.b64  	%rd13650, %rd13621, 4294967295;
	add.s64 	%rd13651, %rd13499, %rd13650;
	shr.u64 	%rd13652, %rd13651, 32;
	and.b64  	%rd13653, %rd13625, 4294967295;
	add.s64 	%rd13654, %rd13652, %rd13653;
	add.s64 	%rd13655, %rd13654, %rd13532;
	shr.u64 	%rd13656, %rd13655, 32;
	and.b64  	%rd13657, %rd13629, 4294967295;
	add.s64 	%rd13658, %rd13656, %rd13657;
	add.s64 	%rd13659, %rd13658, %rd13568;
	shr.u64 	%rd13660, %rd13659, 32;
	and.b64  	%rd13661, %rd13634, 4294967295;
	add.s64 	%rd13662, %rd13660, %rd13661;
	add.s64 	%rd13663, %rd13662, %rd13603;
	shr.u64 	%rd13664, %rd13663, 32;
	and.b64  	%rd13665, %rd13639, 4294967295;
	add.s64 	%rd13666, %rd13664, %rd13665;
	add.s64 	%rd13667, %rd13666, %rd13637;
	shr.u64 	%rd13668, %rd13667, 32;
	and.b64  	%rd13669, %rd13644, 4294967295;
	mul.wide.u32 	%rd13670, %r5604, %r5604;
	add.s64 	%rd13671, %rd13668, %rd13669;
	add.s64 	%rd13672, %rd13671, %rd13670;
	shr.u64 	%rd13673, %rd13672, 32;
	and.b64  	%rd13674, %rd13648, 4294967295;
	mul.wide.u32 	%rd13675, %r5605, %r5604;
	add.s64 	%rd13676, %rd13673, %rd13674;
	add.s64 	%rd13677, %rd13676, %rd13675;
	shr.u64 	%rd13678, %rd13677, 32;
	mul.wide.u32 	%rd13679, %r5606, %r5604;
	add.s64 	%rd13680, %rd13678, %rd13649;
	add.s64 	%rd13681, %rd13680, %rd13679;
	shr.u64 	%rd13682, %rd13681, 32;
	and.b64  	%rd13683, %rd13655, 4294967295;
	add.s64 	%rd13684, %rd13502, %rd13683;
	shr.u64 	%rd13685, %rd13684, 32;
	and.b64  	%rd13686, %rd13659, 4294967295;
	add.s64 	%rd13687, %rd13685, %rd13686;
	add.s64 	%rd13688, %rd13687, %rd13537;
	shr.u64 	%rd13689, %rd13688, 32;
	and.b64  	%rd13690, %rd13663, 4294967295;
	add.s64 	%rd13691, %rd13689, %rd13690;
	add.s64 	%rd13692, %rd13691, %rd13573;
	shr.u64 	%rd13693, %rd13692, 32;
	and.b64  	%rd13694, %rd13667, 4294967295;
	add.s64 	%rd13695, %rd13693, %rd13694;
	add.s64 	%rd13696, %rd13695, %rd13608;
	shr.u64 	%rd13697, %rd13696, 32;
	and.b64  	%rd13698, %rd13672, 4294967295;
	add.s64 	%rd13699, %rd13697, %rd13698;
	add.s64 	%rd13700, %rd13699, %rd13642;
	shr.u64 	%rd13701, %rd13700, 32;
	and.b64  	%rd13702, %rd13677, 4294967295;
	add.s64 	%rd13703, %rd13701, %rd13702;
	add.s64 	%rd13704, %rd13703, %rd13675;
	shr.u64 	%rd13705, %rd13704, 32;
	and.b64  	%rd13706, %rd13681, 4294967295;
	mul.wide.u32 	%rd13707, %r5605, %r5605;
	add.s64 	%rd13708, %rd13705, %rd13706;
	add.s64 	%rd13709, %rd13708, %rd13707;
	shr.u64 	%rd13710, %rd13709, 32;
	mul.wide.u32 	%rd13711, %r5606, %r5605;
	add.s64 	%rd13712, %rd13710, %rd13682;
	add.s64 	%rd13713, %rd13712, %rd13711;
	shr.u64 	%rd13714, %rd13713, 32;
	and.b64  	%rd13715, %rd13688, 4294967295;
	add.s64 	%rd13716, %rd13505, %rd13715;
	shr.u64 	%rd13717, %rd13716, 32;
	and.b64  	%rd13718, %rd13692, 4294967295;
	add.s64 	%rd13719, %rd13717, %rd13718;
	add.s64 	%rd13720, %rd13719, %rd13541;
	shr.u64 	%rd13721, %rd13720, 32;
	and.b64  	%rd13722, %rd13696, 4294967295;
	add.s64 	%rd13723, %rd13721, %rd13722;
	add.s64 	%rd13724, %rd13723, %rd13577;
	shr.u64 	%rd13725, %rd13724, 32;
	and.b64  	%rd13726, %rd13700, 4294967295;
	add.s64 	%rd13727, %rd13725, %rd13726;
	add.s64 	%rd13728, %rd13727, %rd13612;
	shr.u64 	%rd13729, %rd13728, 32;
	and.b64  	%rd13730, %rd13704, 4294967295;
	add.s64 	%rd13731, %rd13729, %rd13730;
	add.s64 	%rd13732, %rd13731, %rd13646;
	shr.u64 	%rd13733, %rd13732, 32;
	and.b64  	%rd13734, %rd13709, 4294967295;
	add.s64 	%rd13735, %rd13733, %rd13734;
	add.s64 	%rd13736, %rd13735, %rd13679;
	shr.u64 	%rd13737, %rd13736, 32;
	and.b64  	%rd13738, %rd13713, 4294967295;
	add.s64 	%rd13739, %rd13737, %rd13738;
	add.s64 	%rd13740, %rd13739, %rd13711;
	shr.u64 	%rd13741, %rd13740, 32;
	mul.wide.u32 	%rd13742, %r5606, %r5606;
	add.s64 	%rd13743, %rd13741, %rd13714;
	add.s64 	%rd13744, %rd13743, %rd13742;
	shr.u64 	%rd13745, %rd13744, 32;
	and.b64  	%rd13746, %rd13720, 4294967295;
	mul.lo.s64 	%rd13747, %rd13746, 977;
	cvt.u32.u64 	%r5624, %rd13747;
	shr.u64 	%rd13748, %rd13747, 32;
	and.b64  	%rd13749, %rd13724, 4294967295;
	mad.lo.s64 	%rd13750, %rd13749, 977, %rd13748;
	shr.u64 	%rd13751, %rd13750, 32;
	and.b64  	%rd13752, %rd13728, 4294967295;
	mad.lo.s64 	%rd13753, %rd13752, 977, %rd13751;
	shr.u64 	%rd13754, %rd13753, 32;
	and.b64  	%rd13755, %rd13732, 4294967295;
	mad.lo.s64 	%rd13756, %rd13755, 977, %rd13754;
	shr.u64 	%rd13757, %rd13756, 32;
	and.b64  	%rd13758, %rd13736, 4294967295;
	mad.lo.s64 	%rd13759, %rd13758, 977, %rd13757;
	shr.u64 	%rd13760, %rd13759, 32;
	and.b64  	%rd13761, %rd13740, 4294967295;
	mad.lo.s64 	%rd13762, %rd13761, 977, %rd13760;
	shr.u64 	%rd13763, %rd13762, 32;
	and.b64  	%rd13764, %rd13744, 4294967295;
	mad.lo.s64 	%rd13765, %rd13764, 977, %rd13763;
	shr.u64 	%rd13766, %rd13765, 32;
	add.s32 	%r7858, %r5623, %r5624;
	setp.lt.u32 	%p907, %r7858, %r5623;
	selp.u64 	%rd13767, 1, 0, %p907;
	and.b64  	%rd13768, %rd13509, 4294967295;
	and.b64  	%rd13769, %rd13750, 4294967295;
	add.s64 	%rd13770, %rd13768, %rd13767;
	add.s64 	%rd13771, %rd13770, %rd13769;
	shr.u64 	%rd13772, %rd13771, 32;
	and.b64  	%rd13773, %rd13546, 4294967295;
	and.b64  	%rd13774, %rd13753, 4294967295;
	add.s64 	%rd13775, %rd13772, %rd13773;
	add.s64 	%rd13776, %rd13775, %rd13774;
	shr.u64 	%rd13777, %rd13776, 32;
	and.b64  	%rd13778, %rd13582, 4294967295;
	and.b64  	%rd13779, %rd13756, 4294967295;
	add.s64 	%rd13780, %rd13777, %rd13778;
	add.s64 	%rd13781, %rd13780, %rd13779;
	shr.u64 	%rd13782, %rd13781, 32;
	and.b64  	%rd13783, %rd13617, 4294967295;
	and.b64  	%rd13784, %rd13759, 4294967295;
	add.s64 	%rd13785, %rd13782, %rd13783;
	add.s64 	%rd13786, %rd13785, %rd13784;
	shr.u64 	%rd13787, %rd13786, 32;
	and.b64  	%rd13788, %rd13651, 4294967295;
	and.b64  	%rd13789, %rd13762, 4294967295;
	add.s64 	%rd13790, %rd13787, %rd13788;
	add.s64 	%rd13791, %rd13790, %rd13789;
	shr.u64 	%rd13792, %rd13791, 32;
	and.b64  	%rd13793, %rd13684, 4294967295;
	and.b64  	%rd13794, %rd13765, 4294967295;
	add.s64 	%rd13795, %rd13792, %rd13793;
	add.s64 	%rd13796, %rd13795, %rd13794;
	shr.u64 	%rd13797, %rd13796, 32;
	and.b64  	%rd13798, %rd13771, 4294967295;
	add.s64 	%rd13799, %rd13798, %rd13746;
	cvt.u32.u64 	%r7859, %rd13799;
	shr.u64 	%rd13800, %rd13799, 32;
	and.b64  	%rd13801, %rd13776, 4294967295;
	add.s64 	%rd13802, %rd13800, %rd13801;
	add.s64 	%rd13803, %rd13802, %rd13749;
	cvt.u32.u64 	%r7860, %rd13803;
	shr.u64 	%rd13804, %rd13803, 32;
	and.b64  	%rd13805, %rd13781, 4294967295;
	add.s64 	%rd13806, %rd13804, %rd13805;
	add.s64 	%rd13807, %rd13806, %rd13752;
	cvt.u32.u64 	%r7861, %rd13807;
	shr.u64 	%rd13808, %rd13807, 32;
	and.b64  	%rd13809, %rd13786, 4294967295;
	add.s64 	%rd13810, %rd13808, %rd13809;
	add.s64 	%rd13811, %rd13810, %rd13755;
	cvt.u32.u64 	%r7862, %rd13811;
	shr.u64 	%rd13812, %rd13811, 32;
	and.b64  	%rd13813, %rd13791, 4294967295;
	add.s64 	%rd13814, %rd13812, %rd13813;
	add.s64 	%rd13815, %rd13814, %rd13758;
	cvt.u32.u64 	%r7863, %rd13815;
	shr.u64 	%rd13816, %rd13815, 32;
	and.b64  	%rd13817, %rd13796, 4294967295;
	add.s64 	%rd13818, %rd13816, %rd13817;
	add.s64 	%rd13819, %rd13818, %rd13761;
	cvt.u32.u64 	%r7864, %rd13819;
	shr.u64 	%rd13820, %rd13819, 32;
	cvt.u32.u64 	%r5625, %rd13820;
	cvt.u32.u64 	%r5626, %rd13797;
	cvt.u32.u64 	%r5627, %rd13716;
	add.s32 	%r5628, %r5626, %r5627;
	cvt.u32.u64 	%r5629, %rd13766;
	cvt.u32.u64 	%r5630, %rd13745;
	mov.b64 	%rd13821, 977;
	cvt.u32.u64 	%r5631, %rd13821;
	mad.lo.s32 	%r5632, %r5630, %r5631, %r5629;
	add.s32 	%r5633, %r5628, %r5632;
	add.s32 	%r5634, %r5625, %r5633;
	cvt.u32.u64 	%r5635, %rd13744;
	add.s32 	%r7865, %r5634, %r5635;
	ld.const.u32 	%r1623, [const_p+28];
	setp.lt.u32 	%p908, %r1623, %r7865;
	@%p908 bra 	$L__BB2_776;
	setp.gt.u32 	%p909, %r1623, %r7865;
	@%p909 bra 	$L__BB2_777;
	setp.lt.u32 	%p910, %r1600, %r7864;
	@%p910 bra 	$L__BB2_776;
	setp.gt.u32 	%p911, %r1600, %r7864;
	@%p911 bra 	$L__BB2_777;
	setp.lt.u32 	%p912, %r1602, %r7863;
	@%p912 bra 	$L__BB2_776;
	setp.gt.u32 	%p913, %r1602, %r7863;
	@%p913 bra 	$L__BB2_777;
	setp.lt.u32 	%p914, %r1604, %r7862;
	@%p914 bra 	$L__BB2_776;
	setp.gt.u32 	%p915, %r1604, %r7862;
	@%p915 bra 	$L__BB2_777;
	setp.lt.u32 	%p916, %r1601, %r7861;
	@%p916 bra 	$L__BB2_776;
	setp.gt.u32 	%p917, %r1601, %r7861;
	@%p917 bra 	$L__BB2_777;
	setp.lt.u32 	%p918, %r1603, %r7860;
	@%p918 bra 	$L__BB2_776;
	setp.gt.u32 	%p919, %r1603, %r7860;
	@%p919 bra 	$L__BB2_777;
	setp.lt.u32 	%p920, %r1605, %r7859;
	@%p920 bra 	$L__BB2_776;
	setp.gt.u32 	%p921, %r1605, %r7859;
	setp.lt.u32 	%p922, %r7858, %r1606;
	or.pred  	%p923, %p921, %p922;
	@%p923 bra 	$L__BB2_777;
$L__BB2_776:
	// begin inline asm
	sub.cc.u32 %r7858, %r7858, %r1606; 
	subc.cc.u32 %r7859, %r7859, %r1605; 
	subc.cc.u32 %r7860, %r7860, %r1603; 
	subc.cc.u32 %r7861, %r7861, %r1601; 
	subc.cc.u32 %r7862, %r7862, %r1604; 
	subc.cc.u32 %r7863, %r7863, %r1602; 
	subc.cc.u32 %r7864, %r7864, %r1600; 
	subc.u32    %r7865, %r7865, %r1623; 
	
	// end inline asm
$L__BB2_777:
	// begin inline asm
	add.cc.u32 %r5660, %r5418, %r5418; 
	addc.cc.u32 %r5661, %r5419, %r5419; 
	addc.cc.u32 %r5662, %r5420, %r5420; 
	addc.cc.u32 %r5663, %r5421, %r5421; 
	addc.cc.u32 %r5664, %r5422, %r5422; 
	addc.cc.u32 %r5665, %r5423, %r5423; 
	addc.cc.u32 %r5666, %r5424, %r5424; 
	addc.u32    %r5667, %r5425, %r5425; 
	
	// end inline asm
	setp.gt.u32 	%p924, %r7865, %r5667;
	@%p924 bra 	$L__BB2_778;
	bra.uni 	$L__BB2_791;
$L__BB2_778:
	// begin inline asm
	sub.cc.u32 %r8049, %r7858, %r5660; 
	subc.cc.u32 %r8048, %r7859, %r5661; 
	subc.cc.u32 %r8047, %r7860, %r5662; 
	subc.cc.u32 %r8046, %r7861, %r5663; 
	subc.cc.u32 %r8045, %r7862, %r5664; 
	subc.cc.u32 %r8044, %r7863, %r5665; 
	subc.cc.u32 %r8043, %r7864, %r5666; 
	subc.u32    %r8042, %r7865, %r5667; 
	
	// end inline asm
	bra.uni 	$L__BB2_793;
$L__BB2_779:
	setp.gt.u32 	%p926, %r7864, %r5666;
	@%p926 bra 	$L__BB2_778;
	setp.lt.u32 	%p927, %r7864, %r5666;
	@%p927 bra 	$L__BB2_792;
	setp.gt.u32 	%p928, %r7863, %r5665;
	@%p928 bra 	$L__BB2_778;
	setp.lt.u32 	%p929, %r7863, %r5665;
	@%p929 bra 	$L__BB2_792;
	setp.gt.u32 	%p930, %r7862, %r5664;
	@%p930 bra 	$L__BB2_778;
	setp.lt.u32 	%p931, %r7862, %r5664;
	@%p931 bra 	$L__BB2_792;
	setp.gt.u32 	%p932, %r7861, %r5663;
	@%p932 bra 	$L__BB2_778;
	setp.lt.u32 	%p933, %r7861, %r5663;
	@%p933 bra 	$L__BB2_792;
	setp.gt.u32 	%p934, %r7860, %r5662;
	@%p934 bra 	$L__BB2_778;
	setp.lt.u32 	%p935, %r7860, %r5662;
	@%p935 bra 	$L__BB2_792;
	setp.gt.u32 	%p936, %r7859, %r5661;
	@%p936 bra 	$L__BB2_778;
	setp.lt.u32 	%p937, %r7859, %r5661;
	setp.lt.u32 	%p938, %r7858, %r5660;
	or.pred  	%p939, %p937, %p938;
	@%p939 bra 	$L__BB2_792;
	bra.uni 	$L__BB2_778;
$L__BB2_791:
	setp.ge.u32 	%p925, %r7865, %r5667;
	@%p925 bra 	$L__BB2_779;
$L__BB2_792:
	ld.const.u32 	%r5700, [const_p];
	ld.const.u32 	%r5707, [const_p+28];
	ld.const.u32 	%r5701, [const_p+4];
	ld.const.u32 	%r5704, [const_p+16];
	ld.const.u32 	%r5702, [const_p+8];
	ld.const.u32 	%r5705, [const_p+20];
	ld.const.u32 	%r5703, [const_p+12];
	ld.const.u32 	%r5706, [const_p+24];
	// begin inline asm
	add.cc.u32 %r5684, %r7858, %r5700; 
	addc.cc.u32 %r5685, %r7859, %r5701; 
	addc.cc.u32 %r5686, %r7860, %r5702; 
	addc.cc.u32 %r5687, %r7861, %r5703; 
	addc.cc.u32 %r5688, %r7862, %r5704; 
	addc.cc.u32 %r5689, %r7863, %r5705; 
	addc.cc.u32 %r5690, %r7864, %r5706; 
	addc.u32    %r5691, %r7865, %r5707; 
	
	// end inline asm
	// begin inline asm
	sub.cc.u32 %r8049, %r5684, %r5660; 
	subc.cc.u32 %r8048, %r5685, %r5661; 
	subc.cc.u32 %r8047, %r5686, %r5662; 
	subc.cc.u32 %r8046, %r5687, %r5663; 
	subc.cc.u32 %r8045, %r5688, %r5664; 
	subc.cc.u32 %r8044, %r5689, %r5665; 
	subc.cc.u32 %r8043, %r5690, %r5666; 
	subc.u32    %r8042, %r5691, %r5667; 
	
	// end inline asm
$L__BB2_793:
	setp.gt.u32 	%p940, %r5425, %r8042;
	@%p940 bra 	$L__BB2_794;
	bra.uni 	$L__BB2_807;
$L__BB2_794:
	// begin inline asm
	sub.cc.u32 %r7874, %r5418, %r8049; 
	subc.cc.u32 %r7875, %r5419, %r8048; 
	subc.cc.u32 %r7876, %r5420, %r8047; 
	subc.cc.u32 %r7877, %r5421, %r8046; 
	subc.cc.u32 %r7878, %r5422, %r8045; 
	subc.cc.u32 %r7879, %r5423, %r8044; 
	subc.cc.u32 %r7880, %r5424, %r8043; 
	subc.u32    %r7881, %r5425, %r8042; 
	
	// end inline asm
	bra.uni 	$L__BB2_809;
$L__BB2_795:
	setp.gt.u32 	%p942, %r5424, %r8043;
	@%p942 bra 	$L__BB2_794;
	setp.lt.u32 	%p943, %r5424, %r8043;
	@%p943 bra 	$L__BB2_808;
	setp.gt.u32 	%p944, %r5423, %r8044;
	@%p944 bra 	$L__BB2_794;
	setp.lt.u32 	%p945, %r5423, %r8044;
	@%p945 bra 	$L__BB2_808;
	setp.gt.u32 	%p946, %r5422, %r8045;
	@%p946 bra 	$L__BB2_794;
	setp.lt.u32 	%p947, %r5422, %r8045;
	@%p947 bra 	$L__BB2_808;
	setp.gt.u32 	%p948, %r5421, %r8046;
	@%p948 bra 	$L__BB2_794;
	setp.lt.u32 	%p949, %r5421, %r8046;
	@%p949 bra 	$L__BB2_808;
	setp.gt.u32 	%p950, %r5420, %r8047;
	@%p950 bra 	$L__BB2_794;
	setp.lt.u32 	%p951, %r5420, %r8047;
	@%p951 bra 	$L__BB2_808;
	setp.gt.u32 	%p952, %r5419, %r8048;
	@%p952 bra 	$L__BB2_794;
	setp.lt.u32 	%p953, %r5419, %r8048;
	setp.lt.u32 	%p954, %r5418, %r8049;
	or.pred  	%p955, %p953, %p954;
	@%p955 bra 	$L__BB2_808;
	bra.uni 	$L__BB2_794;
$L__BB2_807:
	setp.ge.u32 	%p941, %r5425, %r8042;
	@%p941 bra 	$L__BB2_795;
$L__BB2_808:
	ld.const.u32 	%r5772, [const_p];
	ld.const.u32 	%r5779, [const_p+28];
	ld.const.u32 	%r5773, [const_p+4];
	ld.const.u32 	%r5776, [const_p+16];
	ld.const.u32 	%r5774, [const_p+8];
	ld.const.u32 	%r5777, [const_p+20];
	ld.const.u32 	%r5775, [const_p+12];
	ld.const.u32 	%r5778, [const_p+24];
	// begin inline asm
	add.cc.u32 %r5756, %r5418, %r5772; 
	addc.cc.u32 %r5757, %r5419, %r5773; 
	addc.cc.u32 %r5758, %r5420, %r5774; 
	addc.cc.u32 %r5759, %r5421, %r5775; 
	addc.cc.u32 %r5760, %r5422, %r5776; 
	addc.cc.u32 %r5761, %r5423, %r5777; 
	addc.cc.u32 %r5762, %r5424, %r5778; 
	addc.u32    %r5763, %r5425, %r5779; 
	
	// end inline asm
	// begin inline asm
	sub.cc.u32 %r7874, %r5756, %r8049; 
	subc.cc.u32 %r7875, %r5757, %r8048; 
	subc.cc.u32 %r7876, %r5758, %r8047; 
	subc.cc.u32 %r7877, %r5759, %r8046; 
	subc.cc.u32 %r7878, %r5760, %r8045; 
	subc.cc.u32 %r7879, %r5761, %r8044; 
	subc.cc.u32 %r7880, %r5762, %r8043; 
	subc.u32    %r7881, %r5763, %r8042; 
	
	// end inline asm
$L__BB2_809:
	ld.const.u32 	%r1704, [const_p+24];
	ld.const.u32 	%r1705, [const_p+12];
	ld.const.u32 	%r1706, [const_p+20];
	ld.const.u32 	%r1707, [const_p+8];
	ld.const.u32 	%r1708, [const_p+16];
	ld.const.u32 	%r1709, [const_p+4];
	ld.const.u32 	%r1710, [const_p];
	mul.wide.u32 	%rd13822, %r5599, %r7874;
	cvt.u32.u64 	%r5828, %rd13822;
	shr.u64 	%rd13823, %rd13822, 32;
	mul.wide.u32 	%rd13824, %r5600, %r7874;
	add.s64 	%rd13825, %rd13823, %rd13824;
	shr.u64 	%rd13826, %rd13825, 32;
	mul.wide.u32 	%rd13827, %r5601, %r7874;
	add.s64 	%rd13828, %rd13826, %rd13827;
	shr.u64 	%rd13829, %rd13828, 32;
	mul.wide.u32 	%rd13830, %r5602, %r7874;
	add.s64 	%rd13831, %rd13829, %rd13830;
	shr.u64 	%rd13832, %rd13831, 32;
	mul.wide.u32 	%rd13833, %r5603, %r7874;
	add.s64 	%rd13834, %rd13832, %rd13833;
	shr.u64 	%rd13835, %rd13834, 32;
	mul.wide.u32 	%rd13836, %r5604, %r7874;
	add.s64 	%rd13837, %rd13835, %rd13836;
	shr.u64 	%rd13838, %rd13837, 32;
	mul.wide.u32 	%rd13839, %r5605, %r7874;
	add.s64 	%rd13840, %rd13838, %rd13839;
	shr.u64 	%rd13841, %rd13840, 32;
	mul.wide.u32 	%rd13842, %r5606, %r7874;
	add.s64 	%rd13843, %rd13841, %rd13842;
	shr.u64 	%rd13844, %rd13843, 32;
	and.b64  	%rd13845, %rd13825, 4294967295;
	mul.wide.u32 	%rd13846, %r5599, %r7875;
	add.s64 	%rd13847, %rd13846, %rd13845;
	shr.u64 	%rd13848, %rd13847, 32;
	and.b64  	%rd13849, %rd13828, 4294967295;
	mul.wide.u32 	%rd13850, %r5600, %r7875;
	add.s64 	%rd13851, %rd13848, %rd13849;
	add.s64 	%rd13852, %rd13851, %rd13850;
	shr.u64 	%rd13853, %rd13852, 32;
	and.b64  	%rd13854, %rd13831, 4294967295;
	mul.wide.u32 	%rd13855, %r5601, %r7875;
	add.s64 	%rd13856, %rd13853, %rd13854;
	add.s64 	%rd13857, %rd13856, %rd13855;
	shr.u64 	%rd13858, %rd13857, 32;
	and.b64  	%rd13859, %rd13834, 4294967295;
	mul.wide.u32 	%rd13860, %r5602, %r7875;
	add.s64 	%rd13861, %rd13858, %rd13859;
	add.s64 	%rd13862, %rd13861, %rd13860;
	shr.u64 	%rd13863, %rd13862, 32;
	and.b64  	%rd13864, %rd13837, 4294967295;
	mul.wide.u32 	%rd13865, %r5603, %r7875;
	add.s64 	%rd13866, %rd13863, %rd13864;
	add.s64 	%rd13867, %rd13866, %rd13865;
	shr.u64 	%rd13868, %rd13867, 32;
	and.b64  	%rd13869, %rd13840, 4294967295;
	mul.wide.u32 	%rd13870, %r5604, %r7875;
	add.s64 	%rd13871, %rd13868, %rd13869;
	add.s64 	%rd13872, %rd13871, %rd13870;
	shr.u64 	%rd13873, %rd13872, 32;
	and.b64  	%rd13874, %rd13843, 4294967295;
	mul.wide.u32 	%rd13875, %r5605, %r7875;
	add.s64 	%rd13876, %rd13873, %rd13874;
	add.s64 	%rd13877, %rd13876, %rd13875;
	shr.u64 	%rd13878, %rd13877, 32;
	mul.wide.u32 	%rd13879, %r5606, %r7875;
	add.s64 	%rd13880, %rd13878, %rd13844;
	add.s64 	%rd13881, %rd13880, %rd13879;
	shr.u64 	%rd13882, %rd13881, 32;
	and.b64  	%rd13883, %rd13852, 4294967295;
	mul.wide.u32 	%rd13884, %r5599, %r7876;
	add.s64 	%rd13885, %rd13884, %rd13883;
	shr.u64 	%rd13886, %rd13885, 32;
	and.b64  	%rd13887, %rd13857, 4294967295;
	mul.wide.u32 	%rd13888, %r5600, %r7876;
	add.s64 	%rd13889, %rd13886, %rd13887;
	add.s64 	%rd13890, %rd13889, %rd13888;
	shr.u64 	%rd13891, %rd13890, 32;
	and.b64  	%rd13892, %rd13862, 4294967295;
	mul.wide.u32 	%rd13893, %r5601, %r7876;
	add.s64 	%rd13894, %rd13891, %rd13892;
	add.s64 	%rd13895, %rd13894, %rd13893;
	shr.u64 	%rd13896, %rd13895, 32;
	and.b64  	%rd13897, %rd13867, 4294967295;
	mul.wide.u32 	%rd13898, %r5602, %r7876;
	add.s64 	%rd13899, %rd13896, %rd13897;
	add.s64 	%rd13900, %rd13899, %rd13898;
	shr.u64 	%rd13901, %rd13900, 32;
	and.b64  	%rd13902, %rd13872, 4294967295;
	mul.wide.u32 	%rd13903, %r5603, %r7876;
	add.s64 	%rd13904, %rd13901, %rd13902;
	add.s64 	%rd13905, %rd13904, %rd13903;
	shr.u64 	%rd13906, %rd13905, 32;
	and.b64  	%rd13907, %rd13877, 4294967295;
	mul.wide.u32 	%rd13908, %r5604, %r7876;
	add.s64 	%rd13909, %rd13906, %rd13907;
	add.s64 	%rd13910, %rd13909, %rd13908;
	shr.u64 	%rd13911, %rd13910, 32;
	and.b64  	%rd13912, %rd13881, 4294967295;
	mul.wide.u32 	%rd13913, %r5605, %r7876;
	add.s64 	%rd13914, %rd13911, %rd13912;
	add.s64 	%rd13915, %rd13914, %rd13913;
	shr.u64 	%rd13916, %rd13915, 32;
	mul.wide.u32 	%rd13917, %r5606, %r7876;
	add.s64 	%rd13918, %rd13916, %rd13882;
	add.s64 	%rd13919, %rd13918, %rd13917;
	shr.u64 	%rd13920, %rd13919, 32;
	and.b64  	%rd13921, %rd13890, 4294967295;
	mul.wide.u32 	%rd13922, %r5599, %r7877;
	add.s64 	%rd13923, %rd13922, %rd13921;
	shr.u64 	%rd13924, %rd13923, 32;
	and.b64  	%rd13925, %rd13895, 4294967295;
	mul.wide.u32 	%rd13926, %r5600, %r7877;
	add.s64 	%rd13927, %rd13924, %rd13925;
	add.s64 	%rd13928, %rd13927, %rd13926;
	shr.u64 	%rd13929, %rd13928, 32;
	and.b64  	%rd13930, %rd13900, 4294967295;
	mul.wide.u32 	%rd13931, %r5601, %r7877;
	add.s64 	%rd13932, %rd13929, %rd13930;
	add.s64 	%rd13933, %rd13932, %rd13931;
	shr.u64 	%rd13934, %rd13933, 32;
	and.b64  	%rd13935, %rd13905, 4294967295;
	mul.wide.u32 	%rd13936, %r5602, %r7877;
	add.s64 	%rd13937, %rd13934, %rd13935;
	add.s64 	%rd13938, %rd13937, %rd13936;
	shr.u64 	%rd13939, %rd13938, 32;
	and.b64  	%rd13940, %rd13910, 4294967295;
	mul.wide.u32 	%rd13941, %r5603, %r7877;
	add.s64 	%rd13942, %rd13939, %rd13940;
	add.s64 	%rd13943, %rd13942, %rd13941;
	shr.u64 	%rd13944, %rd13943, 32;
	and.b64  	%rd13945, %rd13915, 4294967295;
	mul.wide.u32 	%rd13946, %r5604, %r7877;
	add.s64 	%rd13947, %rd13944, %rd13945;
	add.s64 	%rd13948, %rd13947, %rd13946;
	shr.u64 	%rd13949, %rd13948, 32;
	and.b64  	%rd13950, %rd13919, 4294967295;
	mul.wide.u32 	%rd13951, %r5605, %r7877;
	add.s64 	%rd13952, %rd13949, %rd13950;
	add.s64 	%rd13953, %rd13952, %rd13951;
	shr.u64 	%rd13954, %rd13953, 32;
	mul.wide.u32 	%rd13955, %r5606, %r7877;
	add.s64 	%rd13956, %rd13954, %rd13920;
	add.s64 	%rd13957, %rd13956, %rd13955;
	shr.u64 	%rd13958, %rd13957, 32;
	and.b64  	%rd13959, %rd13928, 4294967295;
	mul.wide.u32 	%rd13960, %r5599, %r7878;
	add.s64 	%rd13961, %rd13960, %rd13959;
	shr.u64 	%rd13962, %rd13961, 32;
	and.b64  	%rd13963, %rd13933, 4294967295;
	mul.wide.u32 	%rd13964, %r5600, %r7878;
	add.s64 	%rd13965, %rd13962, %rd13963;
	add.s64 	%rd13966, %rd13965, %rd13964;
	shr.u64 	%rd13967, %rd13966, 32;
	and.b64  	%rd13968, %rd13938, 4294967295;
	mul.wide.u32 	%rd13969, %r5601, %r7878;
	add.s64 	%rd13970, %rd13967, %rd13968;
	add.s64 	%rd13971, %rd13970, %rd13969;
	shr.u64 	%rd13972, %rd13971, 32;
	and.b64  	%rd13973, %rd13943, 4294967295;
	mul.wide.u32 	%rd13974, %r5602, %r7878;
	add.s64 	%rd13975, %rd13972, %rd13973;
	add.s64 	%rd13976, %rd13975, %rd13974;
	shr.u64 	%rd13977, %rd13976, 32;
	and.b64  	%rd13978, %rd13948, 4294967295;
	mul.wide.u32 	%rd13979, %r5603, %r7878;
	add.s64 	%rd13980, %rd13977, %rd13978;
	add.s64 	%rd13981, %rd13980, %rd13979;
	shr.u64 	%rd13982, %rd13981, 32;
	and.b64  	%rd13983, %rd13953, 4294967295;
	mul.wide.u32 	%rd13984, %r5604, %r7878;
	add.s64 	%rd13985, %rd13982, %rd13983;
	add.s64 	%rd13986, %rd13985, %rd13984;
	shr.u64 	%rd13987, %rd13986, 32;
	and.b64  	%rd13988, %rd13957, 4294967295;
	mul.wide.u32 	%rd13989, %r5605, %r7878;
	add.s64 	%rd13990, %rd13987, %rd13988;
	add.s64 	%rd13991, %rd13990, %rd13989;
	shr.u64 	%rd13992, %rd13991, 32;
	mul.wide.u32 	%rd13993, %r5606, %r7878;
	add.s64 	%rd13994, %rd13992, %rd13958;
	add.s64 	%rd13995, %rd13994, %rd13993;
	shr.u64 	%rd13996, %rd13995, 32;
	and.b64  	%rd13997, %rd13966, 4294967295;
	mul.wide.u32 	%rd13998, %r5599, %r7879;
	add.s64 	%rd13999, %rd13998, %rd13997;
	shr.u64 	%rd14000, %rd13999, 32;
	and.b64  	%rd14001, %rd13971, 4294967295;
	mul.wide.u32 	%rd14002, %r5600, %r7879;
	add.s64 	%rd14003, %rd14000, %rd14001;
	add.s64 	%rd14004, %rd14003, %rd14002;
	shr.u64 	%rd14005, %rd14004, 32;
	and.b64  	%rd14006, %rd13976, 4294967295;
	mul.wide.u32 	%rd14007, %r5601, %r7879;
	add.s64 	%rd14008, %rd14005, %rd14006;
	add.s64 	%rd14009, %rd14008, %rd14007;
	shr.u64 	%rd14010, %rd14009, 32;
	and.b64  	%rd14011, %rd13981, 4294967295;
	mul.wide.u32 	%rd14012, %r5602, %r7879;
	add.s64 	%rd14013, %rd14010, %rd14011;
	add.s64 	%rd14014, %rd14013, %rd14012;
	shr.u64 	%rd14015, %rd14014, 32;
	and.b64  	%rd14016, %rd13986, 4294967295;
	mul.wide.u32 	%rd14017, %r5603, %r7879;
	add.s64 	%rd14018, %rd14015, %rd14016;
	add.s64 	%rd14019, %rd14018, %rd14017;
	shr.u64 	%rd14020, %rd14019, 32;
	and.b64  	%rd14021, %rd13991, 4294967295;
	mul.wide.u32 	%rd14022, %r5604, %r7879;
	add.s64 	%rd14023, %rd14020, %rd14021;
	add.s64 	%rd14024, %rd14023, %rd14022;
	shr.u64 	%rd14025, %rd14024, 32;
	and.b64  	%rd14026, %rd13995, 4294967295;
	mul.wide.u32 	%rd14027, %r5605, %r7879;
	add.s64 	%rd14028, %rd14025, %rd14026;
	add.s64 	%rd14029, %rd14028, %rd14027;
	shr.u64 	%rd14030, %rd14029, 32;
	mul.wide.u32 	%rd14031, %r5606, %r7879;
	add.s64 	%rd14032, %rd14030, %rd13996;
	add.s64 	%rd14033, %rd14032, %rd14031;
	shr.u64 	%rd14034, %rd14033, 32;
	and.b64  	%rd14035, %rd14004, 4294967295;
	mul.wide.u32 	%rd14036, %r5599, %r7880;
	add.s64 	%rd14037, %rd14036, %rd14035;
	shr.u64 	%rd14038, %rd14037, 32;
	and.b64  	%rd14039, %rd14009, 4294967295;
	mul.wide.u32 	%rd14040, %r5600, %r7880;
	add.s64 	%rd14041, %rd14038, %rd14039;
	add.s64 	%rd14042, %rd14041, %rd14040;
	shr.u64 	%rd14043, %rd14042, 32;
	and.b64  	%rd14044, %rd14014, 4294967295;
	mul.wide.u32 	%rd14045, %r5601, %r7880;
	add.s64 	%rd14046, %rd14043, %rd14044;
	add.s64 	%rd14047, %rd14046, %rd14045;
	shr.u64 	%rd14048, %rd14047, 32;
	and.b64  	%rd14049, %rd14019, 4294967295;
	mul.wide.u32 	%rd14050, %r5602, %r7880;
	add.s64 	%rd14051, %rd14048, %rd14049;
	add.s64 	%rd14052, %rd14051, %rd14050;
	shr.u64 	%rd14053, %rd14052, 32;
	and.b64  	%rd14054, %rd14024, 4294967295;
	mul.wide.u32 	%rd14055, %r5603, %r7880;
	add.s64 	%rd14056, %rd14053, %rd14054;
	add.s64 	%rd14057, %rd14056, %rd14055;
	shr.u64 	%rd14058, %rd14057, 32;
	and.b64  	%rd14059, %rd14029, 4294967295;
	mul.wide.u32 	%rd14060, %r5604, %r7880;
	add.s64 	%rd14061, %rd14058, %rd14059;
	add.s64 	%rd14062, %rd14061, %rd14060;
	shr.u64 	%rd14063, %rd14062, 32;
	and.b64  	%rd14064, %rd14033, 4294967295;
	mul.wide.u32 	%rd14065, %r5605, %r7880;
	add.s64 	%rd14066, %rd14063, %rd14064;
	add.s64 	%rd14067, %rd14066, %rd14065;
	shr.u64 	%rd14068, %rd14067, 32;
	mul.wide.u32 	%rd14069, %r5606, %r7880;
	add.s64 	%rd14070, %rd14068, %rd14034;
	add.s64 	%rd14071, %rd14070, %rd14069;
	shr.u64 	%rd14072, %rd14071, 32;
	and.b64  	%rd14073, %rd14042, 4294967295;
	mul.wide.u32 	%rd14074, %r5599, %r7881;
	add.s64 	%rd14075, %rd14074, %rd14073;
	shr.u64 	%rd14076, %rd14075, 32;
	and.b64  	%rd14077, %rd14047, 4294967295;
	mul.wide.u32 	%rd14078, %r5600, %r7881;
	add.s64 	%rd14079, %rd14076, %rd14077;
	add.s64 	%rd14080, %rd14079, %rd14078;
	shr.u64 	%rd14081, %rd14080, 32;
	and.b64  	%rd14082, %rd14052, 4294967295;
	mul.wide.u32 	%rd14083, %r5601, %r7881;
	add.s64 	%rd14084, %rd14081, %rd14082;
	add.s64 	%rd14085, %rd14084, %rd14083;
	shr.u64 	%rd14086, %rd14085, 32;
	and.b64  	%rd14087, %rd14057, 4294967295;
	mul.wide.u32 	%rd14088, %r5602, %r7881;
	add.s64 	%rd14089, %rd14086, %rd14087;
	add.s64 	%rd14090, %rd14089, %rd14088;
	shr.u64 	%rd14091, %rd14090, 32;
	and.b64  	%rd14092, %rd14062, 4294967295;
	mul.wide.u32 	%rd14093, %r5603, %r7881;
	add.s64 	%rd14094, %rd14091, %rd14092;
	add.s64 	%rd14095, %rd14094, %rd14093;
	shr.u64 	%rd14096, %rd14095, 32;
	and.b64  	%rd14097, %rd14067, 4294967295;
	mul.wide.u32 	%rd14098, %r5604, %r7881;
	add.s64 	%rd14099, %rd14096, %rd14097;
	add.s64 	%rd14100, %rd14099, %rd14098;
	shr.u64 	%rd14101, %rd14100, 32;
	and.b64  	%rd14102, %rd14071, 4294967295;
	mul.wide.u32 	%rd14103, %r5605, %r7881;
	add.s64 	%rd14104, %rd14101, %rd14102;
	add.s64 	%rd14105, %rd14104, %rd14103;
	shr.u64 	%rd14106, %rd14105, 32;
	mul.wide.u32 	%rd14107, %r5606, %r7881;
	add.s64 	%rd14108, %rd14106, %rd14072;
	add.s64 	%rd14109, %rd14108, %rd14107;
	shr.u64 	%rd14110, %rd14109, 32;
	and.b64  	%rd14111, %rd14080, 4294967295;
	mul.lo.s64 	%rd14112, %rd14111, 977;
	cvt.u32.u64 	%r5829, %rd14112;
	shr.u64 	%rd14113, %rd14112, 32;
	and.b64  	%rd14114, %rd14085, 4294967295;
	mad.lo.s64 	%rd14115, %rd14114, 977, %rd14113;
	shr.u64 	%rd14116, %rd14115, 32;
	and.b64  	%rd14117, %rd14090, 4294967295;
	mad.lo.s64 	%rd14118, %rd14117, 977, %rd14116;
	shr.u64 	%rd14119, %rd14118, 32;
	and.b64  	%rd14120, %rd14095, 4294967295;
	mad.lo.s64 	%rd14121, %rd14120, 977, %rd14119;
	shr.u64 	%rd14122, %rd14121, 32;
	and.b64  	%rd14123, %rd14100, 4294967295;
	mad.lo.s64 	%rd14124, %rd14123, 977, %rd14122;
	shr.u64 	%rd14125, %rd14124, 32;
	and.b64  	%rd14126, %rd14105, 4294967295;
	mad.lo.s64 	%rd14127, %rd14126, 977, %rd14125;
	shr.u64 	%rd14128, %rd14127, 32;
	and.b64  	%rd14129, %rd14109, 4294967295;
	mad.lo.s64 	%rd14130, %rd14129, 977, %rd14128;
	shr.u64 	%rd14131, %rd14130, 32;
	add.s32 	%r7882, %r5828, %r5829;
	setp.lt.u32 	%p956, %r7882, %r5828;
	selp.u64 	%rd14132, 1, 0, %p956;
	and.b64  	%rd14133, %rd13847, 4294967295;
	and.b64  	%rd14134, %rd14115, 4294967295;
	add.s64 	%rd14135, %rd14133, %rd14132;
	add.s64 	%rd14136, %rd14135, %rd14134;
	shr.u64 	%rd14137, %rd14136, 32;
	and.b64  	%rd14138, %rd13885, 4294967295;
	and.b64  	%rd14139, %rd14118, 4294967295;
	add.s64 	%rd14140, %rd14137, %rd14138;
	add.s64 	%rd14141, %rd14140, %rd14139;
	shr.u64 	%rd14142, %rd14141, 32;
	and.b64  	%rd14143, %rd13923, 4294967295;
	and.b64  	%rd14144, %rd14121, 4294967295;
	add.s64 	%rd14145, %rd14142, %rd14143;
	add.s64 	%rd14146, %rd14145, %rd14144;
	shr.u64 	%rd14147, %rd14146, 32;
	and.b64  	%rd14148, %rd13961, 4294967295;
	and.b64  	%rd14149, %rd14124, 4294967295;
	add.s64 	%rd14150, %rd14147, %rd14148;
	add.s64 	%rd14151, %rd14150, %rd14149;
	shr.u64 	%rd14152, %rd14151, 32;
	and.b64  	%rd14153, %rd13999, 4294967295;
	and.b64  	%rd14154, %rd14127, 4294967295;
	add.s64 	%rd14155, %rd14152, %rd14153;
	add.s64 	%rd14156, %rd14155, %rd14154;
	shr.u64 	%rd14157, %rd14156, 32;
	and.b64  	%rd14158, %rd14037, 4294967295;
	and.b64  	%rd14159, %rd14130, 4294967295;
	add.s64 	%rd14160, %rd14157, %rd14158;
	add.s64 	%rd14161, %rd14160, %rd14159;
	shr.u64 	%rd14162, %rd14161, 32;
	and.b64  	%rd14163, %rd14136, 4294967295;
	add.s64 	%rd14164, %rd14163, %rd14111;
	cvt.u32.u64 	%r7883, %rd14164;
	shr.u64 	%rd14165, %rd14164, 32;
	and.b64  	%rd14166, %rd14141, 4294967295;
	add.s64 	%rd14167, %rd14165, %rd14166;
	add.s64 	%rd14168, %rd14167, %rd14114;
	cvt.u32.u64 	%r7884, %rd14168;
	shr.u64 	%rd14169, %rd14168, 32;
	and.b64  	%rd14170, %rd14146, 4294967295;
	add.s64 	%rd14171, %rd14169, %rd14170;
	add.s64 	%rd14172, %rd14171, %rd14117;
	cvt.u32.u64 	%r7885, %rd14172;
	shr.u64 	%rd14173, %rd14172, 32;
	and.b64  	%rd14174, %rd14151, 4294967295;
	add.s64 	%rd14175, %rd14173, %rd14174;
	add.s64 	%rd14176, %rd14175, %rd14120;
	cvt.u32.u64 	%r7886, %rd14176;
	shr.u64 	%rd14177, %rd14176, 32;
	and.b64  	%rd14178, %rd14156, 4294967295;
	add.s64 	%rd14179, %rd14177, %rd14178;
	add.s64 	%rd14180, %rd14179, %rd14123;
	cvt.u32.u64 	%r7887, %rd14180;
	shr.u64 	%rd14181, %rd14180, 32;
	and.b64  	%rd14182, %rd14161, 4294967295;
	add.s64 	%rd14183, %rd14181, %rd14182;
	add.s64 	%rd14184, %rd14183, %rd14126;
	cvt.u32.u64 	%r7888, %rd14184;
	shr.u64 	%rd14185, %rd14184, 32;
	cvt.u32.u64 	%r5830, %rd14185;
	cvt.u32.u64 	%r5831, %rd14162;
	cvt.u32.u64 	%r5832, %rd14075;
	add.s32 	%r5833, %r5831, %r5832;
	cvt.u32.u64 	%r5834, %rd14131;
	cvt.u32.u64 	%r5835, %rd14110;
	mov.b64 	%rd14186, 977;
	cvt.u32.u64 	%r5836, %rd14186;
	mad.lo.s32 	%r5837, %r5835, %r5836, %r5834;
	add.s32 	%r5838, %r5833, %r5837;
	add.s32 	%r5839, %r5830, %r5838;
	cvt.u32.u64 	%r5840, %rd14109;
	add.s32 	%r7889, %r5839, %r5840;
	ld.const.u32 	%r1719, [const_p+28];
	setp.lt.u32 	%p957, %r1719, %r7889;
	@%p957 bra 	$L__BB2_823;
	setp.gt.u32 	%p958, %r1719, %r7889;
	@%p958 bra 	$L__BB2_824;
	setp.lt.u32 	%p959, %r1704, %r7888;
	@%p959 bra 	$L__BB2_823;
	setp.gt.u32 	%p960, %r1704, %r7888;
	@%p960 bra 	$L__BB2_824;
	setp.lt.u32 	%p961, %r1706, %r7887;
	@%p961 bra 	$L__BB2_823;
	setp.gt.u32 	%p962, %r1706, %r7887;
	@%p962 bra 	$L__BB2_824;
	setp.lt.u32 	%p963, %r1708, %r7886;
	@%p963 bra 	$L__BB2_823;
	setp.gt.u32 	%p964, %r1708, %r7886;
	@%p964 bra 	$L__BB2_824;
	setp.lt.u32 	%p965, %r1705, %r7885;
	@%p965 bra 	$L__BB2_823;
	setp.gt.u32 	%p966, %r1705, %r7885;
	@%p966 bra 	$L__BB2_824;
	setp.lt.u32 	%p967, %r1707, %r7884;
	@%p967 bra 	$L__BB2_823;
	setp.gt.u32 	%p968, %r1707, %r7884;
	@%p968 bra 	$L__BB2_824;
	setp.lt.u32 	%p969, %r1709, %r7883;
	@%p969 bra 	$L__BB2_823;
	setp.gt.u32 	%p970, %r1709, %r7883;
	setp.lt.u32 	%p971, %r7882, %r1710;
	or.pred  	%p972, %p970, %p971;
	@%p972 bra 	$L__BB2_824;
$L__BB2_823:
	// begin inline asm
	sub.cc.u32 %r7882, %r7882, %r1710; 
	subc.cc.u32 %r7883, %r7883, %r1709; 
	subc.cc.u32 %r7884, %r7884, %r1707; 
	subc.cc.u32 %r7885, %r7885, %r1705; 
	subc.cc.u32 %r7886, %r7886, %r1708; 
	subc.cc.u32 %r7887, %r7887, %r1706; 
	subc.cc.u32 %r7888, %r7888, %r1704; 
	subc.u32    %r7889, %r7889, %r1719; 
	
	// end inline asm
$L__BB2_824:
	setp.gt.u32 	%p973, %r7889, %r5534;
	@%p973 bra 	$L__BB2_825;
	bra.uni 	$L__BB2_838;
$L__BB2_825:
	// begin inline asm
	sub.cc.u32 %r8041, %r7882, %r5527; 
	subc.cc.u32 %r8040, %r7883, %r5528; 
	subc.cc.u32 %r8039, %r7884, %r5529; 
	subc.cc.u32 %r8038, %r7885, %r5530; 
	subc.cc.u32 %r8037, %r7886, %r5531; 
	subc.cc.u32 %r8036, %r7887, %r5532; 
	subc.cc.u32 %r8035, %r7888, %r5533; 
	subc.u32    %r8034, %r7889, %r5534; 
	
	// end inline asm
	bra.uni 	$L__BB2_840;
$L__BB2_826:
	setp.gt.u32 	%p975, %r7888, %r5533;
	@%p975 bra 	$L__BB2_825;
	setp.lt.u32 	%p976, %r7888, %r5533;
	@%p976 bra 	$L__BB2_839;
	setp.gt.u32 	%p977, %r7887, %r5532;
	@%p977 bra 	$L__BB2_825;
	setp.lt.u32 	%p978, %r7887, %r5532;
	@%p978 bra 	$L__BB2_839;
	setp.gt.u32 	%p979, %r7886, %r5531;
	@%p979 bra 	$L__BB2_825;
	setp.lt.u32 	%p980, %r7886, %r5531;
	@%p980 bra 	$L__BB2_839;
	setp.gt.u32 	%p981, %r7885, %r5530;
	@%p981 bra 	$L__BB2_825;
	setp.lt.u32 	%p982, %r7885, %r5530;
	@%p982 bra 	$L__BB2_839;
	setp.gt.u32 	%p983, %r7884, %r5529;
	@%p983 bra 	$L__BB2_825;
	setp.lt.u32 	%p984, %r7884, %r5529;
	@%p984 bra 	$L__BB2_839;
	setp.gt.u32 	%p985, %r7883, %r5528;
	@%p985 bra 	$L__BB2_825;
	setp.lt.u32 	%p986, %r7883, %r5528;
	setp.lt.u32 	%p987, %r7882, %r5527;
	or.pred  	%p988, %p986, %p987;
	@%p988 bra 	$L__BB2_839;
	bra.uni 	$L__BB2_825;
$L__BB2_838:
	setp.ge.u32 	%p974, %r7889, %r5534;
	@%p974 bra 	$L__BB2_826;
$L__BB2_839:
	// begin inline asm
	add.cc.u32 %r5865, %r7882, %r1710; 
	addc.cc.u32 %r5866, %r7883, %r1709; 
	addc.cc.u32 %r5867, %r7884, %r1707; 
	addc.cc.u32 %r5868, %r7885, %r1705; 
	addc.cc.u32 %r5869, %r7886, %r1708; 
	addc.cc.u32 %r5870, %r7887, %r1706; 
	addc.cc.u32 %r5871, %r7888, %r1704; 
	addc.u32    %r5872, %r7889, %r1719; 
	
	// end inline asm
	// begin inline asm
	sub.cc.u32 %r8041, %r5865, %r5527; 
	subc.cc.u32 %r8040, %r5866, %r5528; 
	subc.cc.u32 %r8039, %r5867, %r5529; 
	subc.cc.u32 %r8038, %r5868, %r5530; 
	subc.cc.u32 %r8037, %r5869, %r5531; 
	subc.cc.u32 %r8036, %r5870, %r5532; 
	subc.cc.u32 %r8035, %r5871, %r5533; 
	subc.u32    %r8034, %r5872, %r5534; 
	
	// end inline asm
$L__BB2_840:
	setp.lt.u32 	%p989, %r1719, %r32;
	@%p989 bra 	$L__BB2_852;
	setp.gt.u32 	%p990, %r1719, %r32;
	mov.u32 	%r7898, %r25;
	mov.u32 	%r7899, %r26;
	mov.u32 	%r7900, %r27;
	mov.u32 	%r7901, %r28;
	mov.u32 	%r7902, %r29;
	mov.u32 	%r7903, %r30;
	mov.u32 	%r7904, %r31;
	mov.u32 	%r7905, %r32;
	@%p990 bra 	$L__BB2_853;
	setp.lt.u32 	%p991, %r1704, %r31;
	@%p991 bra 	$L__BB2_852;
	setp.gt.u32 	%p992, %r1704, %r31;
	mov.u32 	%r7898, %r25;
	mov.u32 	%r7899, %r26;
	mov.u32 	%r7900, %r27;
	mov.u32 	%r7901, %r28;
	mov.u32 	%r7902, %r29;
	mov.u32 	%r7903, %r30;
	mov.u32 	%r7904, %r31;
	mov.u32 	%r7905, %r32;
	@%p992 bra 	$L__BB2_853;
	setp.lt.u32 	%p993, %r1706, %r30;
	@%p993 bra 	$L__BB2_852;
	setp.gt.u32 	%p994, %r1706, %r30;
	mov.u32 	%r7898, %r25;
	mov.u32 	%r7899, %r26;
	mov.u32 	%r7900, %r27;
	mov.u32 	%r7901, %r28;
	mov.u32 	%r7902, %r29;
	mov.u32 	%r7903, %r30;
	mov.u32 	%r7904, %r31;
	mov.u32 	%r7905, %r32;
	@%p994 bra 	$L__BB2_853;
	setp.lt.u32 	%p995, %r1708, %r29;
	@%p995 bra 	$L__BB2_852;
	setp.gt.u32 	%p996, %r1708, %r29;
	mov.u32 	%r7898, %r25;
	mov.u32 	%r7899, %r26;
	mov.u32 	%r7900, %r27;
	mov.u32 	%r7901, %r28;
	mov.u32 	%r7902, %r29;
	mov.u32 	%r7903, %r30;
	mov.u32 	%r7904, %r31;
	mov.u32 	%r7905, %r32;
	@%p996 bra 	$L__BB2_853;
	setp.lt.u32 	%p997, %r1705, %r28;
	@%p997 bra 	$L__BB2_852;
	setp.gt.u32 	%p998, %r1705, %r28;
	mov.u32 	%r7898, %r25;
	mov.u32 	%r7899, %r26;
	mov.u32 	%r7900, %r27;
	mov.u32 	%r7901, %r28;
	mov.u32 	%r7902, %r29;
	mov.u32 	%r7903, %r30;
	mov.u32 	%r7904, %r31;
	mov.u32 	%r7905, %r32;
	@%p998 bra 	$L__BB2_853;
	setp.lt.u32 	%p999, %r1707, %r27;
	@%p999 bra 	$L__BB2_852;
	setp.ge.u32 	%p1000, %r25, %r1710;
	setp.le.u32 	%p1001, %r1709, %r26;
	setp.lt.u32 	%p1002, %r1709, %r26;
	setp.le.u32 	%p1003, %r1707, %r27;
	and.pred  	%p1004, %p1001, %p1000;
	or.pred  	%p1005, %p1002, %p1004;
	and.pred  	%p1006, %p1003, %p1005;
	mov.u32 	%r7898, %r25;
	mov.u32 	%r7899, %r26;
	mov.u32 	%r7900, %r27;
	mov.u32 	%r7901, %r28;
	mov.u32 	%r7902, %r29;
	mov.u32 	%r7903, %r30;
	mov.u32 	%r7904, %r31;
	mov.u32 	%r7905, %r32;
	@%p1006 bra 	$L__BB2_852;
	bra.uni 	$L__BB2_853;
$L__BB2_852:
	// begin inline asm
	sub.cc.u32 %r7898, %r25, %r1710; 
	subc.cc.u32 %r7899, %r26, %r1709; 
	subc.cc.u32 %r7900, %r27, %r1707; 
	subc.cc.u32 %r7901, %r28, %r1705; 
	subc.cc.u32 %r7902, %r29, %r1708; 
	subc.cc.u32 %r7903, %r30, %r1706; 
	subc.cc.u32 %r7904, %r31, %r1704; 
	subc.u32    %r7905, %r32, %r1719; 
	
	// end inline asm
$L__BB2_853:
	// begin inline asm
	add.cc.u32 %r8033, %r7898, %r7898; 
	addc.cc.u32 %r8032, %r7899, %r7899; 
	addc.cc.u32 %r8031, %r7900, %r7900; 
	addc.cc.u32 %r8030, %r7901, %r7901; 
	addc.cc.u32 %r8029, %r7902, %r7902; 
	addc.cc.u32 %r8028, %r7903, %r7903; 
	addc.cc.u32 %r8027, %r7904, %r7904; 
	addc.u32    %r8026, %r7905, %r7905; 
	
	// end inline asm
	mov.pred 	%p1393, %p647;
	bra.uni 	$L__BB2_1102;
$L__BB2_854:
	setp.gt.u32 	%p1010, %r7784, %r7776;
	@%p1010 bra 	$L__BB2_866;
	setp.lt.u32 	%p1011, %r7784, %r7776;
	@%p1011 bra 	$L__BB2_869;
	setp.gt.u32 	%p1012, %r7783, %r7775;
	@%p1012 bra 	$L__BB2_866;
	setp.lt.u32 	%p1013, %r7783, %r7775;
	@%p1013 bra 	$L__BB2_869;
	setp.gt.u32 	%p1014, %r7782, %r7774;
	@%p1014 bra 	$L__BB2_866;
	setp.lt.u32 	%p1015, %r7782, %r7774;
	@%p1015 bra 	$L__BB2_869;
	setp.gt.u32 	%p1016, %r7781, %r7773;
	@%p1016 bra 	$L__BB2_866;
	setp.lt.u32 	%p1017, %r7781, %r7773;
	@%p1017 bra 	$L__BB2_869;
	setp.gt.u32 	%p1018, %r7780, %r7772;
	@%p1018 bra 	$L__BB2_866;
	setp.lt.u32 	%p1019, %r7780, %r7772;
	@%p1019 bra 	$L__BB2_869;
	setp.gt.u32 	%p1020, %r7779, %r7771;
	@%p1020 bra 	$L__BB2_866;
	setp.lt.u32 	%p1021, %r7779, %r7771;
	setp.lt.u32 	%p1022, %r7778, %r7770;
	or.pred  	%p1023, %p1021, %p1022;
	@%p1023 bra 	$L__BB2_869;
$L__BB2_866:
	// begin inline asm
	sub.cc.u32 %r7906, %r7778, %r7770; 
	subc.cc.u32 %r7907, %r7779, %r7771; 
	subc.cc.u32 %r7908, %r7780, %r7772; 
	subc.cc.u32 %r7909, %r7781, %r7773; 
	subc.cc.u32 %r7910, %r7782, %r7774; 
	subc.cc.u32 %r7911, %r7783, %r7775; 
	subc.cc.u32 %r7912, %r7784, %r7776; 
	subc.u32    %r7913, %r7785, %r7777; 
	
	// end inline asm
	bra.uni 	$L__BB2_870;
$L__BB2_867:
	setp.gt.u32 	%p1008, %r7785, %r7777;
	@%p1008 bra 	$L__BB2_866;
	setp.le.u32 	%p1009, %r7777, %r7785;
	@%p1009 bra 	$L__BB2_854;
$L__BB2_869:
	ld.const.u32 	%r6001, [const_p];
	ld.const.u32 	%r6008, [const_p+28];
	ld.const.u32 	%r6002, [const_p+4];
	ld.const.u32 	%r6005, [const_p+16];
	ld.const.u32 	%r6003, [const_p+8];
	ld.const.u32 	%r6006, [const_p+20];
	ld.const.u32 	%r6004, [const_p+12];
	ld.const.u32 	%r6007, [const_p+24];
	// begin inline asm
	add.cc.u32 %r5985, %r7778, %r6001; 
	addc.cc.u32 %r5986, %r7779, %r6002; 
	addc.cc.u32 %r5987, %r7780, %r6003; 
	addc.cc.u32 %r5988, %r7781, %r6004; 
	addc.cc.u32 %r5989, %r7782, %r6005; 
	addc.cc.u32 %r5990, %r7783, %r6006; 
	addc.cc.u32 %r5991, %r7784, %r6007; 
	addc.u32    %r5992, %r7785, %r6008; 
	
	// end inline asm
	// begin inline asm
	sub.cc.u32 %r7906, %r5985, %r7770; 
	subc.cc.u32 %r7907, %r5986, %r7771; 
	subc.cc.u32 %r7908, %r5987, %r7772; 
	subc.cc.u32 %r7909, %r5988, %r7773; 
	subc.cc.u32 %r7910, %r5989, %r7774; 
	subc.cc.u32 %r7911, %r5990, %r7775; 
	subc.cc.u32 %r7912, %r5991, %r7776; 
	subc.u32    %r7913, %r5992, %r7777; 
	
	// end inline asm
$L__BB2_870:
	setp.gt.u32 	%p1024, %r7817, %r7801;
	@%p1024 bra 	$L__BB2_871;
	bra.uni 	$L__BB2_884;
$L__BB2_871:
	// begin inline asm
	sub.cc.u32 %r7914, %r7810, %r7794; 
	subc.cc.u32 %r7915, %r7811, %r7795; 
	subc.cc.u32 %r7916, %r7812, %r7796; 
	subc.cc.u32 %r7917, %r7813, %r7797; 
	subc.cc.u32 %r7918, %r7814, %r7798; 
	subc.cc.u32 %r7919, %r7815, %r7799; 
	subc.cc.u32 %r7920, %r7816, %r7800; 
	subc.u32    %r7921, %r7817, %r7801; 
	
	// end inline asm
	bra.uni 	$L__BB2_886;
$L__BB2_872:
	setp.gt.u32 	%p1026, %r7816, %r7800;
	@%p1026 bra 	$L__BB2_871;
	setp.lt.u32 	%p1027, %r7816, %r7800;
	@%p1027 bra 	$L__BB2_885;
	setp.gt.u32 	%p1028, %r7815, %r7799;
	@%p1028 bra 	$L__BB2_871;
	setp.lt.u32 	%p1029, %r7815, %r7799;
	@%p1029 bra 	$L__BB2_885;
	setp.gt.u32 	%p1030, %r7814, %r7798;
	@%p1030 bra 	$L__BB2_871;
	setp.lt.u32 	%p1031, %r7814, %r7798;
	@%p1031 bra 	$L__BB2_885;
	setp.gt.u32 	%p1032, %r7813, %r7797;
	@%p1032 bra 	$L__BB2_871;
	setp.lt.u32 	%p1033, %r7813, %r7797;
	@%p1033 bra 	$L__BB2_885;
	setp.gt.u32 	%p1034, %r7812, %r7796;
	@%p1034 bra 	$L__BB2_871;
	setp.lt.u32 	%p1035, %r7812, %r7796;
	@%p1035 bra 	$L__BB2_885;
	setp.gt.u32 	%p1036, %r7811, %r7795;
	@%p1036 bra 	$L__BB2_871;
	setp.lt.u32 	%p1037, %r7811, %r7795;
	setp.lt.u32 	%p1038, %r7810, %r7794;
	or.pred  	%p1039, %p1037, %p1038;
	@%p1039 bra 	$L__BB2_885;
	bra.uni 	$L__BB2_871;
$L__BB2_884:
	setp.ge.u32 	%p1025, %r7817, %r7801;
	@%p1025 bra 	$L__BB2_872;
$L__BB2_885:
	ld.const.u32 	%r6073, [const_p];
	ld.const.u32 	%r6080, [const_p+28];
	ld.const.u32 	%r6074, [const_p+4];
	ld.const.u32 	%r6077, [const_p+16];
	ld.const.u32 	%r6075, [const_p+8];
	ld.const.u32 	%r6078, [const_p+20];
	ld.const.u32 	%r6076, [const_p+12];
	ld.const.u32 	%r6079, [const_p+24];
	// begin inline asm
	add.cc.u32 %r6057, %r7810, %r6073; 
	addc.cc.u32 %r6058, %r7811, %r6074; 
	addc.cc.u32 %r6059, %r7812, %r6075; 
	addc.cc.u32 %r6060, %r7813, %r6076; 
	addc.cc.u32 %r6061, %r7814, %r6077; 
	addc.cc.u32 %r6062, %r7815, %r6078; 
	addc.cc.u32 %r6063, %r7816, %r6079; 
	addc.u32    %r6064, %r7817, %r6080; 
	
	// end inline asm
	// begin inline asm
	sub.cc.u32 %r7914, %r6057, %r7794; 
	subc.cc.u32 %r7915, %r6058, %r7795; 
	subc.cc.u32 %r7916, %r6059, %r7796; 
	subc.cc.u32 %r7917, %r6060, %r7797; 
	subc.cc.u32 %r7918, %r6061, %r7798; 
	subc.cc.u32 %r7919, %r6062, %r7799; 
	subc.cc.u32 %r7920, %r6063, %r7800; 
	subc.u32    %r7921, %r6064, %r7801; 
	
	// end inline asm
$L__BB2_886:
	mul.wide.u32 	%rd14187, %r7906, %r7906;
	cvt.u32.u64 	%r6129, %rd14187;
	shr.u64 	%rd14188, %rd14187, 32;
	mul.wide.u32 	%rd14189, %r7907, %r7906;
	add.s64 	%rd14190, %rd14188, %rd14189;
	shr.u64 	%rd14191, %rd14190, 32;
	mul.wide.u32 	%rd14192, %r7908, %r7906;
	add.s64 	%rd14193, %rd14191, %rd14192;
	shr.u64 	%rd14194, %rd14193, 32;
	mul.wide.u32 	%rd14195, %r7909, %r7906;
	add.s64 	%rd14196, %rd14194, %rd14195;
	shr.u64 	%rd14197, %rd14196, 32;
	mul.wide.u32 	%rd14198, %r7910, %r7906;
	add.s64 	%rd14199, %rd14197, %rd14198;
	shr.u64 	%rd14200, %rd14199, 32;
	mul.wide.u32 	%rd14201, %r7911, %r7906;
	add.s64 	%rd14202, %rd14200, %rd14201;
	shr.u64 	%rd14203, %rd14202, 32;
	mul.wide.u32 	%rd14204, %r7912, %r7906;
	add.s64 	%rd14205, %rd14203, %rd14204;
	shr.u64 	%rd14206, %rd14205, 32;
	mul.wide.u32 	%rd14207, %r7913, %r7906;
	add.s64 	%rd14208, %rd14206, %rd14207;
	shr.u64 	%rd14209, %rd14208, 32;
	and.b64  	%rd14210, %rd14190, 4294967295;
	add.s64 	%rd14211, %rd14189, %rd14210;
	shr.u64 	%rd14212, %rd14211, 32;
	and.b64  	%rd14213, %rd14193, 4294967295;
	mul.wide.u32 	%rd14214, %r7907, %r7907;
	add.s64 	%rd14215, %rd14212, %rd14213;
	add.s64 	%rd14216, %rd14215, %rd14214;
	shr.u64 	%rd14217, %rd14216, 32;
	and.b64  	%rd14218, %rd14196, 4294967295;
	mul.wide.u32 	%rd14219, %r7908, %r7907;
	add.s64 	%rd14220, %rd14217, %rd14218;
	add.s64 	%rd14221, %rd14220, %rd14219;
	shr.u64 	%rd14222, %rd14221, 32;
	and.b64  	%rd14223, %rd14199, 4294967295;
	mul.wide.u32 	%rd14224, %r7909, %r7907;
	add.s64 	%rd14225, %rd14222, %rd14223;
	add.s64 	%rd14226, %rd14225, %rd14224;
	shr.u64 	%rd14227, %rd14226, 32;
	and.b64  	%rd14228, %rd14202, 4294967295;
	mul.wide.u32 	%rd14229, %r7910, %r7907;
	add.s64 	%rd14230, %rd14227, %rd14228;
	add.s64 	%rd14231, %rd14230, %rd14229;
	shr.u64 	%rd14232, %rd14231, 32;
	and.b64  	%rd14233, %rd14205, 4294967295;
	mul.wide.u32 	%rd14234, %r7911, %r7907;
	add.s64 	%rd14235, %rd14232, %rd14233;
	add.s64 	%rd14236, %rd14235, %rd14234;
	shr.u64 	%rd14237, %rd14236, 32;
	and.b64  	%rd14238, %rd14208, 4294967295;
	mul.wide.u32 	%rd14239, %r7912, %r7907;
	add.s64 	%rd14240, %rd14237, %rd14238;
	add.s64 	%rd14241, %rd14240, %rd14239;
	shr.u64 	%rd14242, %rd14241, 32;
	mul.wide.u32 	%rd14243, %r7913, %r7907;
	add.s64 	%rd14244, %rd14242, %rd14209;
	add.s64 	%rd14245, %rd14244, %rd14243;
	shr.u64 	%rd14246, %rd14245, 32;
	and.b64  	%rd14247, %rd14216, 4294967295;
	add.s64 	%rd14248, %rd14192, %rd14247;
	shr.u64 	%rd14249, %rd14248, 32;
	and.b64  	%rd14250, %rd14221, 4294967295;
	add.s64 	%rd14251, %rd14249, %rd14250;
	add.s64 	%rd14252, %rd14251, %rd14219;
	shr.u64 	%rd14253, %rd14252, 32;
	and.b64  	%rd14254, %rd14226, 4294967295;
	mul.wide.u32 	%rd14255, %r7908, %r7908;
	add.s64 	%rd14256, %rd14253, %rd14254;
	add.s64 	%rd14257, %rd14256, %rd14255;
	shr.u64 	%rd14258, %rd14257, 32;
	and.b64  	%rd14259, %rd14231, 4294967295;
	mul.wide.u32 	%rd14260, %r7909, %r7908;
	add.s64 	%rd14261, %rd14258, %rd14259;
	add.s64 	%rd14262, %rd14261, %rd14260;
	shr.u64 	%rd14263, %rd14262, 32;
	and.b64  	%rd14264, %rd14236, 4294967295;
	mul.wide.u32 	%rd14265, %r7910, %r7908;
	add.s64 	%rd14266, %rd14263, %rd14264;
	add.s64 	%rd14267, %rd14266, %rd14265;
	shr.u64 	%rd14268, %rd14267, 32;
	and.b64  	%rd14269, %rd14241, 4294967295;
	mul.wide.u32 	%rd14270, %r7911, %r7908;
	add.s64 	%rd14271, %rd14268, %rd14269;
	add.s64 	%rd14272, %rd14271, %rd14270;
	shr.u64 	%rd14273, %rd14272, 32;
	and.b64  	%rd14274, %rd14245, 4294967295;
	mul.wide.u32 	%rd14275, %r7912, %r7908;
	add.s64 	%rd14276, %rd14273, %rd14274;
	add.s64 	%rd14277, %rd14276, %rd14275;
	shr.u64 	%rd14278, %rd14277, 32;
	mul.wide.u32 	%rd14279, %r7913, %r7908;
	add.s64 	%rd14280, %rd14278, %rd14246;
	add.s64 	%rd14281, %rd14280, %rd14279;
	shr.u64 	%rd14282, %rd14281, 32;
	and.b64  	%rd14283, %rd14252, 4294967295;
	add.s64 	%rd14284, %rd14195, %rd14283;
	shr.u64 	%rd14285, %rd14284, 32;
	and.b64  	%rd14286, %rd14257, 4294967295;
	add.s64 	%rd14287, %rd14285, %rd14286;
	add.s64 	%rd14288, %rd14287, %rd14224;
	shr.u64 	%rd14289, %rd14288, 32;
	and.b64  	%rd14290, %rd14262, 4294967295;
	add.s64 	%rd14291, %rd14289, %rd14290;
	add.s64 	%rd14292, %rd14291, %rd14260;
	shr.u64 	%rd14293, %rd14292, 32;
	and.b64  	%rd14294, %rd14267, 4294967295;
	mul.wide.u32 	%rd14295, %r7909, %r7909;
	add.s64 	%rd14296, %rd14293, %rd14294;
	add.s64 	%rd14297, %rd14296, %rd14295;
	shr.u64 	%rd14298, %rd14297, 32;
	and.b64  	%rd14299, %rd14272, 4294967295;
	mul.wide.u32 	%rd14300, %r7910, %r7909;
	add.s64 	%rd14301, %rd14298, %rd14299;
	add.s64 	%rd14302, %rd14301, %rd14300;
	shr.u64 	%rd14303, %rd14302, 32;
	and.b64  	%rd14304, %rd14277, 4294967295;
	mul.wide.u32 	%rd14305, %r7911, %r7909;
	add.s64 	%rd14306, %rd14303, %rd14304;
	add.s64 	%rd14307, %rd14306, %rd14305;
	shr.u64 	%rd14308, %rd14307, 32;
	and.b64  	%rd14309, %rd14281, 4294967295;
	mul.wide.u32 	%rd14310, %r7912, %r7909;
	add.s64 	%rd14311, %rd14308, %rd14309;
	add.s64 	%rd14312, %rd14311, %rd14310;
	shr.u64 	%rd14313, %rd14312, 32;
	mul.wide.u32 	%rd14314, %r7913, %r7909;
	add.s64 	%rd14315, %rd14313, %rd14282;
	add.s64 	%rd14316, %rd14315, %rd14314;
	shr.u64 	%rd14317, %rd14316, 32;
	and.b64  	%rd14318, %rd14288, 4294967295;
	add.s64 	%rd14319, %rd14198, %rd14318;
	shr.u64 	%rd14320, %rd14319, 32;
	and.b64  	%rd14321, %rd14292, 4294967295;
	add.s64 	%rd14322, %rd14320, %rd14321;
	add.s64 	%rd14323, %rd14322, %rd14229;
	shr.u64 	%rd14324, %rd14323, 32;
	and.b64  	%rd14325, %rd14297, 4294967295;
	add.s64 	%rd14326, %rd14324, %rd14325;
	add.s64 	%rd14327, %rd14326, %rd14265;
	shr.u64 	%rd14328, %rd14327, 32;
	and.b64  	%rd14329, %rd14302, 4294967295;
	add.s64 	%rd14330, %rd14328, %rd14329;
	add.s64 	%rd14331, %rd14330, %rd14300;
	shr.u64 	%rd14332, %rd14331, 32;
	and.b64  	%rd14333, %rd14307, 4294967295;
	mul.wide.u32 	%rd14334, %r7910, %r7910;
	add.s64 	%rd14335, %rd14332, %rd14333;
	add.s64 	%rd14336, %rd14335, %rd14334;
	shr.u64 	%rd14337, %rd14336, 32;
	and.b64  	%rd14338, %rd14312, 4294967295;
	mul.wide.u32 	%rd14339, %r7911, %r7910;
	add.s64 	%rd14340, %rd14337, %rd14338;
	add.s64 	%rd14341, %rd14340, %rd14339;
	shr.u64 	%rd14342, %rd14341, 32;
	and.b64  	%rd14343, %rd14316, 4294967295;
	mul.wide.u32 	%rd14344, %r7912, %r7910;
	add.s64 	%rd14345, %rd14342, %rd14343;
	add.s64 	%rd14346, %rd14345, %rd14344;
	shr.u64 	%rd14347, %rd14346, 32;
	mul.wide.u32 	%rd14348, %r7913, %r7910;
	add.s64 	%rd14349, %rd14347, %rd14317;
	add.s64 	%rd14350, %rd14349, %rd14348;
	shr.u64 	%rd14351, %rd14350, 32;
	and.b64  	%rd14352, %rd14323, 4294967295;
	add.s64 	%rd14353, %rd14201, %rd14352;
	shr.u64 	%rd14354, %rd14353, 32;
	and.b64  	%rd14355, %rd14327, 4294967295;
	add.s64 	%rd14356, %rd14354, %rd14355;
	add.s64 	%rd14357, %rd14356, %rd14234;
	shr.u64 	%rd14358, %rd14357, 32;
	and.b64  	%rd14359, %rd14331, 4294967295;
	add.s64 	%rd14360, %rd14358, %rd14359;
	add.s64 	%rd14361, %rd14360, %rd14270;
	shr.u64 	%rd14362, %rd14361, 32;
	and.b64  	%rd14363, %rd14336, 4294967295;
	add.s64 	%rd14364, %rd14362, %rd14363;
	add.s64 	%rd14365, %rd14364, %rd14305;
	shr.u64 	%rd14366, %rd14365, 32;
	and.b64  	%rd14367, %rd14341, 4294967295;
	add.s64 	%rd14368, %rd14366, %rd14367;
	add.s64 	%rd14369, %rd14368, %rd14339;
	shr.u64 	%rd14370, %rd14369, 32;
	and.b64  	%rd14371, %rd14346, 4294967295;
	mul.wide.u32 	%rd14372, %r7911, %r7911;
	add.s64 	%rd14373, %rd14370, %rd14371;
	add.s64 	%rd14374, %rd14373, %rd14372;
	shr.u64 	%rd14375, %rd14374, 32;
	and.b64  	%rd14376, %rd14350, 4294967295;
	mul.wide.u32 	%rd14377, %r7912, %r7911;
	add.s64 	%rd14378, %rd14375, %rd14376;
	add.s64 	%rd14379, %rd14378, %rd14377;
	shr.u64 	%rd14380, %rd14379, 32;
	mul.wide.u32 	%rd14381, %r7913, %r7911;
	add.s64 	%rd14382, %rd14380, %rd14351;
	add.s64 	%rd14383, %rd14382, %rd14381;
	shr.u64 	%rd14384, %rd14383, 32;
	and.b64  	%rd14385, %rd14357, 4294967295;
	add.s64 	%rd14386, %rd14204, %rd14385;
	shr.u64 	%rd14387, %rd14386, 32;
	and.b64  	%rd14388, %rd14361, 4294967295;
	add.s64 	%rd14389, %rd14387, %rd14388;
	add.s64 	%rd14390, %rd14389, %rd14239;
	shr.u64 	%rd14391, %rd14390, 32;
	and.b64  	%rd14392, %rd14365, 4294967295;
	add.s64 	%rd14393, %rd14391, %rd14392;
	add.s64 	%rd14394, %rd14393, %rd14275;
	shr.u64 	%rd14395, %rd14394, 32;
	and.b64  	%rd14396, %rd14369, 4294967295;
	add.s64 	%rd14397, %rd14395, %rd14396;
	add.s64 	%rd14398, %rd14397, %rd14310;
	shr.u64 	%rd14399, %rd14398, 32;
	and.b64  	%rd14400, %rd14374, 4294967295;
	add.s64 	%rd14401, %rd14399, %rd14400;
	add.s64 	%rd14402, %rd14401, %rd14344;
	shr.u64 	%rd14403, %rd14402, 32;
	and.b64  	%rd14404, %rd14379, 4294967295;
	add.s64 	%rd14405, %rd14403, %rd14404;
	add.s64 	%rd14406, %rd14405, %rd14377;
	shr.u64 	%rd14407, %rd14406, 32;
	and.b64  	%rd14408, %rd14383, 4294967295;
	mul.wide.u32 	%rd14409, %r7912, %r7912;
	add.s64 	%rd14410, %rd14407, %rd14408;
	add.s64 	%rd14411, %rd14410, %rd14409;
	shr.u64 	%rd14412, %rd14411, 32;
	mul.wide.u32 	%rd14413, %r7913, %r7912;
	add.s64 	%rd14414, %rd14412, %rd14384;
	add.s64 	%rd14415, %rd14414, %rd14413;
	shr.u64 	%rd14416, %rd14415, 32;
	and.b64  	%rd14417, %rd14390, 4294967295;
	add.s64 	%rd14418, %rd14207, %rd14417;
	shr.u64 	%rd14419, %rd14418, 32;
	and.b64  	%rd14420, %rd14394, 4294967295;
	add.s64 	%rd14421, %rd14419, %rd14420;
	add.s64 	%rd14422, %rd14421, %rd14243;
	shr.u64 	%rd14423, %rd14422, 32;
	and.b64  	%rd14424, %rd14398, 4294967295;
	add.s64 	%rd14425, %rd14423, %rd14424;
	add.s64 	%rd14426, %rd14425, %rd14279;
	shr.u64 	%rd14427, %rd14426, 32;
	and.b64  	%rd14428, %rd14402, 4294967295;
	add.s64 	%rd14429, %rd14427, %rd14428;
	add.s64 	%rd14430, %rd14429, %rd14314;
	shr.u64 	%rd14431, %rd14430, 32;
	and.b64  	%rd14432, %rd14406, 4294967295;
	add.s64 	%rd14433, %rd14431, %rd14432;
	add.s64 	%rd14434, %rd14433, %rd14348;
	shr.u64 	%rd14435, %rd14434, 32;
	and.b64  	%rd14436, %rd14411, 4294967295;
	add.s64 	%rd14437, %rd14435, %rd14436;
	add.s64 	%rd14438, %rd14437, %rd14381;
	shr.u64 	%rd14439, %rd14438, 32;
	and.b64  	%rd14440, %rd14415, 4294967295;
	add.s64 	%rd14441, %rd14439, %rd14440;
	add.s64 	%rd14442, %rd14441, %rd14413;
	shr.u64 	%rd14443, %rd14442, 32;
	mul.wide.u32 	%rd14444, %r7913, %r7913;
	add.s64 	%rd14445, %rd14443, %rd14416;
	add.s64 	%rd14446, %rd14445, %rd14444;
	shr.u64 	%rd14447, %rd14446, 32;
	and.b64  	%rd14448, %rd14422, 4294967295;
	mul.lo.s64 	%rd14449, %rd14448, 977;
	cvt.u32.u64 	%r6130, %rd14449;
	shr.u64 	%rd14450, %rd14449, 32;
	and.b64  	%rd14451, %rd14426, 4294967295;
	mad.lo.s64 	%rd14452, %rd14451, 977, %rd14450;
	shr.u64 	%rd14453, %rd14452, 32;
	and.b64  	%rd14454, %rd14430, 4294967295;
	mad.lo.s64 	%rd14455, %rd14454, 977, %rd14453;
	shr.u64 	%rd14456, %rd14455, 32;
	and.b64  	%rd14457, %rd14434, 4294967295;
	mad.lo.s64 	%rd14458, %rd14457, 977, %rd14456;
	shr.u64 	%rd14459, %rd14458, 32;
	and.b64  	%rd14460, %rd14438, 4294967295;
	mad.lo.s64 	%rd14461, %rd14460, 977, %rd14459;
	shr.u64 	%rd14462, %rd14461, 32;
	and.b64  	%rd14463, %rd14442, 4294967295;
	mad.lo.s64 	%rd14464, %rd14463, 977, %rd14462;
	shr.u64 	%rd14465, %rd14464, 32;
	and.b64  	%rd14466, %rd14446, 4294967295;
	mad.lo.s64 	%rd14467, %rd14466, 977, %rd14465;
	shr.u64 	%rd14468, %rd14467, 32;
	add.s32 	%r7922, %r6129, %r6130;
	setp.lt.u32 	%p1040, %r7922, %r6129;
	selp.u64 	%rd14469, 1, 0, %p1040;
	and.b64  	%rd14470, %rd14211, 4294967295;
	and.b64  	%rd14471, %rd14452, 4294967295;
	add.s64 	%rd14472, %rd14470, %rd14469;
	add.s64 	%rd14473, %rd14472, %rd14471;
	shr.u64 	%rd14474, %rd14473, 32;
	and.b64  	%rd14475, %rd14248, 4294967295;
	and.b64  	%rd14476, %rd14455, 4294967295;
	add.s64 	%rd14477, %rd14474, %rd14475;
	add.s64 	%rd14478, %rd14477, %rd14476;
	shr.u64 	%rd14479, %rd14478, 32;
	and.b64  	%rd14480, %rd14284, 4294967295;
	and.b64  	%rd14481, %rd14458, 4294967295;
	add.s64 	%rd14482, %rd14479, %rd14480;
	add.s64 	%rd14483, %rd14482, %rd14481;
	shr.u64 	%rd14484, %rd14483, 32;
	and.b64  	%rd14485, %rd14319, 4294967295;
	and.b64  	%rd14486, %rd14461, 4294967295;
	add.s64 	%rd14487, %rd14484, %rd14485;
	add.s64 	%rd14488, %rd14487, %rd14486;
	shr.u64 	%rd14489, %rd14488, 32;
	and.b64  	%rd14490, %rd14353, 4294967295;
	and.b64  	%rd14491, %rd14464, 4294967295;
	add.s64 	%rd14492, %rd14489, %rd14490;
	add.s64 	%rd14493, %rd14492, %rd14491;
	shr.u64 	%rd14494, %rd14493, 32;
	and.b64  	%rd14495, %rd14386, 4294967295;
	and.b64  	%rd14496, %rd14467, 4294967295;
	add.s64 	%rd14497, %rd14494, %rd14495;
	add.s64 	%rd14498, %rd14497, %rd14496;
	shr.u64 	%rd14499, %rd14498, 32;
	and.b64  	%rd14500, %rd14473, 4294967295;
	add.s64 	%rd14501, %rd14500, %rd14448;
	cvt.u32.u64 	%r7923, %rd14501;
	shr.u64 	%rd14502, %rd14501, 32;
	and.b64  	%rd14503, %rd14478, 4294967295;
	add.s64 	%rd14504, %rd14502, %rd14503;
	add.s64 	%rd14505, %rd14504, %rd14451;
	cvt.u32.u64 	%r7924, %rd14505;
	shr.u64 	%rd14506, %rd14505, 32;
	and.b64  	%rd14507, %rd14483, 4294967295;
	add.s64 	%rd14508, %rd14506, %rd14507;
	add.s64 	%rd14509, %rd14508, %rd14454;
	cvt.u32.u64 	%r7925, %rd14509;
	shr.u64 	%rd14510, %rd14509, 32;
	and.b64  	%rd14511, %rd14488, 4294967295;
	add.s64 	%rd14512, %rd14510, %rd14511;
	add.s64 	%rd14513, %rd14512, %rd14457;
	cvt.u32.u64 	%r7926, %rd14513;
	shr.u64 	%rd14514, %rd14513, 32;
	and.b64  	%rd14515, %rd14493, 4294967295;
	add.s64 	%rd14516, %rd14514, %rd14515;
	add.s64 	%rd14517, %rd14516, %rd14460;
	cvt.u32.u64 	%r7927, %rd14517;
	shr.u64 	%rd14518, %rd14517, 32;
	and.b64  	%rd14519, %rd14498, 4294967295;
	add.s64 	%rd14520, %rd14518, %rd14519;
	add.s64 	%rd14521, %rd14520, %rd14463;
	cvt.u32.u64 	%r7928, %rd14521;
	shr.u64 	%rd14522, %rd14521, 32;
	cvt.u32.u64 	%r6131, %rd14522;
	cvt.u32.u64 	%r6132, %rd14499;
	cvt.u32.u64 	%r6133, %rd14418;
	add.s32 	%r6134, %r6132, %r6133;
	cvt.u32.u64 	%r6135, %rd14468;
	cvt.u32.u64 	%r6136, %rd14447;
	mov.b64 	%rd14523, 977;
	cvt.u32.u64 	%r6137, %rd14523;
	mad.lo.s32 	%r6138, %r6136, %r6137, %r6135;
	add.s32 	%r6139, %r6134, %r6138;
	add.s32 	%r6140, %r6131, %r6139;
	cvt.u32.u64 	%r6141, %rd14446;
	add.s32 	%r7929, %r6140, %r6141;
	ld.const.u32 	%r6142, [const_p+28];
	setp.lt.u32 	%p1041, %r6142, %r7929;
	@%p1041 bra 	$L__BB2_900;
	ld.const.u32 	%r6143, [const_p+28];
	setp.gt.u32 	%p1042, %r6143, %r7929;
	@%p1042 bra 	$L__BB2_901;
	ld.const.u32 	%r6144, [const_p+24];
	setp.lt.u32 	%p1043, %r6144, %r7928;
	@%p1043 bra 	$L__BB2_900;
	ld.const.u32 	%r6145, [const_p+24];
	setp.gt.u32 	%p1044, %r6145, %r7928;
	@%p1044 bra 	$L__BB2_901;
	ld.const.u32 	%r6146, [const_p+20];
	setp.lt.u32 	%p1045, %r6146, %r7927;
	@%p1045 bra 	$L__BB2_900;
	ld.const.u32 	%r6147, [const_p+20];
	setp.gt.u32 	%p1046, %r6147, %r7927;
	@%p1046 bra 	$L__BB2_901;
	ld.const.u32 	%r6148, [const_p+16];
	setp.lt.u32 	%p1047, %r6148, %r7926;
	@%p1047 bra 	$L__BB2_900;
	ld.const.u32 	%r6149, [const_p+16];
	setp.gt.u32 	%p1048, %r6149, %r7926;
	@%p1048 bra 	$L__BB2_901;
	ld.const.u32 	%r6150, [const_p+12];
	setp.lt.u32 	%p1049, %r6150, %r7925;
	@%p1049 bra 	$L__BB2_900;
	ld.const.u32 	%r6151, [const_p+12];
	setp.gt.u32 	%p1050, %r6151, %r7925;
	@%p1050 bra 	$L__BB2_901;
	ld.const.u32 	%r6152, [const_p+8];
	setp.lt.u32 	%p1051, %r6152, %r7924;
	@%p1051 bra 	$L__BB2_900;
	ld.const.u32 	%r6153, [const_p+8];
	setp.gt.u32 	%p1052, %r6153, %r7924;
	@%p1052 bra 	$L__BB2_901;
	ld.const.u32 	%r6154, [const_p+4];
	setp.lt.u32 	%p1053, %r6154, %r7923;
	@%p1053 bra 	$L__BB2_900;
	ld.const.u32 	%r6155, [const_p+4];
	setp.gt.u32 	%p1054, %r6155, %r7923;
	ld.const.u32 	%r6156, [const_p];
	setp.lt.u32 	%p1055, %r7922, %r6156;
	or.pred  	%p1056, %p1054, %p1055;
	@%p1056 bra 	$L__BB2_901;
$L__BB2_900:
	ld.const.u32 	%r6174, [const_p];
	ld.const.u32 	%r6181, [const_p+28];
	ld.const.u32 	%r6175, [const_p+4];
	ld.const.u32 	%r6178, [const_p+16];
	ld.const.u32 	%r6176, [const_p+8];
	ld.const.u32 	%r6179, [const_p+20];
	ld.const.u32 	%r6177, [const_p+12];
	ld.const.u32 	%r6180, [const_p+24];
	// begin inline asm
	sub.cc.u32 %r7922, %r7922, %r6174; 
	subc.cc.u32 %r7923, %r7923, %r6175; 
	subc.cc.u32 %r7924, %r7924, %r6176; 
	subc.cc.u32 %r7925, %r7925, %r6177; 
	subc.cc.u32 %r7926, %r7926, %r6178; 
	subc.cc.u32 %r7927, %r7927, %r6179; 
	subc.cc.u32 %r7928, %r7928, %r6180; 
	subc.u32    %r7929, %r7929, %r6181; 
	
	// end inline asm
$L__BB2_901:
	// begin inline asm
	add.cc.u32 %r6182, %r7922, %r7922; 
	addc.cc.u32 %r6183, %r7923, %r7923; 
	addc.cc.u32 %r6184, %r7924, %r7924; 
	addc.cc.u32 %r6185, %r7925, %r7925; 
	addc.cc.u32 %r6186, %r7926, %r7926; 
	addc.cc.u32 %r6187, %r7927, %r7927; 
	addc.cc.u32 %r6188, %r7928, %r7928; 
	addc.u32    %r6189, %r7929, %r7929; 
	
	// end inline asm
	// begin inline asm
	add.cc.u32 %r6206, %r6182, %r6182; 
	addc.cc.u32 %r6207, %r6183, %r6183; 
	addc.cc.u32 %r6208, %r6184, %r6184; 
	addc.cc.u32 %r6209, %r6185, %r6185; 
	addc.cc.u32 %r6210, %r6186, %r6186; 
	addc.cc.u32 %r6211, %r6187, %r6187; 
	addc.cc.u32 %r6212, %r6188, %r6188; 
	addc.u32    %r6213, %r6189, %r6189; 
	
	// end inline asm
	mul.wide.u32 	%rd14524, %r6206, %r7906;
	cvt.u32.u64 	%r6230, %rd14524;
	shr.u64 	%rd14525, %rd14524, 32;
	mul.wide.u32 	%rd14526, %r6207, %r7906;
	add.s64 	%rd14527, %rd14525, %rd14526;
	shr.u64 	%rd14528, %rd14527, 32;
	mul.wide.u32 	%rd14529, %r6208, %r7906;
	add.s64 	%rd14530, %rd14528, %rd14529;
	shr.u64 	%rd14531, %rd14530, 32;
	mul.wide.u32 	%rd14532, %r6209, %r7906;
	add.s64 	%rd14533, %rd14531, %rd14532;
	shr.u64 	%rd14534, %rd14533, 32;
	mul.wide.u32 	%rd14535, %r6210, %r7906;
	add.s64 	%rd14536, %rd14534, %rd14535;
	shr.u64 	%rd14537, %rd14536, 32;
	mul.wide.u32 	%rd14538, %r6211, %r7906;
	add.s64 	%rd14539, %rd14537, %rd14538;
	shr.u64 	%rd14540, %rd14539, 32;
	mul.wide.u32 	%rd14541, %r6212, %r7906;
	add.s64 	%rd14542, %rd14540, %rd14541;
	shr.u64 	%rd14543, %rd14542, 32;
	mul.wide.u32 	%rd14544, %r6213, %r7906;
	add.s64 	%rd14545, %rd14543, %rd14544;
	shr.u64 	%rd14546, %rd14545, 32;
	and.b64  	%rd14547, %rd14527, 4294967295;
	mul.wide.u32 	%rd14548, %r6206, %r7907;
	add.s64 	%rd14549, %rd14548, %rd14547;
	shr.u64 	%rd14550, %rd14549, 32;
	and.b64  	%rd14551, %rd14530, 4294967295;
	mul.wide.u32 	%rd14552, %r6207, %r7907;
	add.s64 	%rd14553, %rd14550, %rd14551;
	add.s64 	%rd14554, %rd14553, %rd14552;
	shr.u64 	%rd14555, %rd14554, 32;
	and.b64  	%rd14556, %rd14533, 4294967295;
	mul.wide.u32 	%rd14557, %r6208, %r7907;
	add.s64 	%rd14558, %rd14555, %rd14556;
	add.s64 	%rd14559, %rd14558, %rd14557;
	shr.u64 	%rd14560, %rd14559, 32;
	and.b64  	%rd14561, %rd14536, 4294967295;
	mul.wide.u32 	%rd14562, %r6209, %r7907;
	add.s64 	%rd14563, %rd14560, %rd14561;
	add.s64 	%rd14564, %rd14563, %rd14562;
	shr.u64 	%rd14565, %rd14564, 32;
	and.b64  	%rd14566, %rd14539, 4294967295;
	mul.wide.u32 	%rd14567, %r6210, %r7907;
	add.s64 	%rd14568, %rd14565, %rd14566;
	add.s64 	%rd14569, %rd14568, %rd14567;
	shr.u64 	%rd14570, %rd14569, 32;
	and.b64  	%rd14571, %rd14542, 4294967295;
	mul.wide.u32 	%rd14572, %r6211, %r7907;
	add.s64 	%rd14573, %rd14570, %rd14571;
	add.s64 	%rd14574, %rd14573, %rd14572;
	shr.u64 	%rd14575, %rd14574, 32;
	and.b64  	%rd14576, %rd14545, 4294967295;
	mul.wide.u32 	%rd14577, %r6212, %r7907;
	add.s64 	%rd14578, %rd14575, %rd14576;
	add.s64 	%rd14579, %rd14578, %rd14577;
	shr.u64 	%rd14580, %rd14579, 32;
	mul.wide.u32 	%rd14581, %r6213, %r7907;
	add.s64 	%rd14582, %rd14580, %rd14546;
	add.s64 	%rd14583, %rd14582, %rd14581;
	shr.u64 	%rd14584, %rd14583, 32;
	and.b64  	%rd14585, %rd14554, 4294967295;
	mul.wide.u32 	%rd14586, %r6206, %r7908;
	add.s64 	%rd14587, %rd14586, %rd14585;
	shr.u64 	%rd14588, %rd14587, 32;
	and.b64  	%rd14589, %rd14559, 4294967295;
	mul.wide.u32 	%rd14590, %r6207, %r7908;
	add.s64 	%rd14591, %rd14588, %rd14589;
	add.s64 	%rd14592, %rd14591, %rd14590;
	shr.u64 	%rd14593, %rd14592, 32;
	and.b64  	%rd14594, %rd14564, 4294967295;
	mul.wide.u32 	%rd14595, %r6208, %r7908;
	add.s64 	%rd14596, %rd14593, %rd14594;
	add.s64 	%rd14597, %rd14596, %rd14595;
	shr.u64 	%rd14598, %rd14597, 32;
	and.b64  	%rd14599, %rd14569, 4294967295;
	mul.wide.u32 	%rd14600, %r6209, %r7908;
	add.s64 	%rd14601, %rd14598, %rd14599;
	add.s64 	%rd14602, %rd14601, %rd14600;
	shr.u64 	%rd14603, %rd14602, 32;
	and.b64  	%rd14604, %rd14574, 4294967295;
	mul.wide.u32 	%rd14605, %r6210, %r7908;
	add.s64 	%rd14606, %rd14603, %rd14604;
	add.s64 	%rd14607, %rd14606, %rd14605;
	shr.u64 	%rd14608, %rd14607, 32;
	and.b64  	%rd14609, %rd14579, 4294967295;
	mul.wide.u32 	%rd14610, %r6211, %r7908;
	add.s64 	%rd14611, %rd14608, %rd14609;
	add.s64 	%rd14612, %rd14611, %rd14610;
	shr.u64 	%rd14613, %rd14612, 32;
	and.b64  	%rd14614, %rd14583, 4294967295;
	mul.wide.u32 	%rd14615, %r6212, %r7908;
	add.s64 	%rd14616, %rd14613, %rd14614;
	add.s64 	%rd14617, %rd14616, %rd14615;
	shr.u64 	%rd14618, %rd14617, 32;
	mul.wide.u32 	%rd14619, %r6213, %r7908;
	add.s64 	%rd14620, %rd14618, %rd14584;
	add.s64 	%rd14621, %rd14620, %rd14619;
	shr.u64 	%rd14622, %rd14621, 32;
	and.b64  	%rd14623, %rd14592, 4294967295;
	mul.wide.u32 	%rd14624, %r6206, %r7909;
	add.s64 	%rd14625, %rd14624, %rd14623;
	shr.u64 	%rd14626, %rd14625, 32;
	and.b64  	%rd14627, %rd14597, 4294967295;
	mul.wide.u32 	%rd14628, %r6207, %r7909;
	add.s64 	%rd14629, %rd14626, %rd14627;
	add.s64 	%rd14630, %rd14629, %rd14628;
	shr.u64 	%rd14631, %rd14630, 32;
	and.b64  	%rd14632, %rd14602, 4294967295;
	mul.wide.u32 	%rd14633, %r6208, %r7909;
	add.s64 	%rd14634, %rd14631, %rd14632;
	add.s64 	%rd14635, %rd14634, %rd14633;
	shr.u64 	%rd14636, %rd14635, 32;
	and.b64  	%rd14637, %rd14607, 4294967295;
	mul.wide.u32 	%rd14638, %r6209, %r7909;
	add.s64 	%rd14639, %rd14636, %rd14637;
	add.s64 	%rd14640, %rd14639, %rd14638;
	shr.u64 	%rd14641, %rd14640, 32;
	and.b64  	%rd14642, %rd14612, 4294967295;
	mul.wide.u32 	%rd14643, %r6210, %r7909;
	add.s64 	%rd14644, %rd14641, %rd14642;
	add.s64 	%rd14645, %rd14644, %rd14643;
	shr.u64 	%rd14646, %rd14645, 32;
	and.b64  	%rd14647, %rd14617, 4294967295;
	mul.wide.u32 	%rd14648, %r6211, %r7909;
	add.s64 	%rd14649, %rd14646, %rd14647;
	add.s64 	%rd14650, %rd14649, %rd14648;
	shr.u64 	%rd14651, %rd14650, 32;
	and.b64  	%rd14652, %rd14621, 4294967295;
	mul.wide.u32 	%rd14653, %r6212, %r7909;
	add.s64 	%rd14654, %rd14651, %rd14652;
	add.s64 	%rd14655, %rd14654, %rd14653;
	shr.u64 	%rd14656, %rd14655, 32;
	mul.wide.u32 	%rd14657, %r6213, %r7909;
	add.s64 	%rd14658, %rd14656, %rd14622;
	add.s64 	%rd14659, %rd14658, %rd14657;
	shr.u64 	%rd14660, %rd14659, 32;
	and.b64  	%rd14661, %rd14630, 4294967295;
	mul.wide.u32 	%rd14662, %r6206, %r7910;
	add.s64 	%rd14663, %rd14662, %rd14661;
	shr.u64 	%rd14664, %rd14663, 32;
	and.b64  	%rd14665, %rd14635, 4294967295;
	mul.wide.u32 	%rd14666, %r6207, %r7910;
	add.s64 	%rd14667, %rd14664, %rd14665;
	add.s64 	%rd14668, %rd14667, %rd14666;
	shr.u64 	%rd14669, %rd14668, 32;
	and.b64  	%rd14670, %rd14640, 4294967295;
	mul.wide.u32 	%rd14671, %r6208, %r7910;
	add.s64 	%rd14672, %rd14669, %rd14670;
	add.s64 	%rd14673, %rd14672, %rd14671;
	shr.u64 	%rd14674, %rd14673, 32;
	and.b64  	%rd14675, %rd14645, 4294967295;
	mul.wide.u32 	%rd14676, %r6209, %r7910;
	add.s64 	%rd14677, %rd14674, %rd14675;
	add.s64 	%rd14678, %rd14677, %rd14676;
	shr.u64 	%rd14679, %rd14678, 32;
	and.b64  	%rd14680, %rd14650, 4294967295;
	mul.wide.u32 	%rd14681, %r6210, %r7910;
	add.s64 	%rd14682, %rd14679, %rd14680;
	add.s64 	%rd14683, %rd14682, %rd14681;
	shr.u64 	%rd14684, %rd14683, 32;
	and.b64  	%rd14685, %rd14655, 4294967295;
	mul.wide.u32 	%rd14686, %r6211, %r7910;
	add.s64 	%rd14687, %rd14684, %rd14685;
	add.s64 	%rd14688, %rd14687, %rd14686;
	shr.u64 	%rd14689, %rd14688, 32;
	and.b64  	%rd14690, %rd14659, 4294967295;
	mul.wide.u32 	%rd14691, %r6212, %r7910;
	add.s64 	%rd14692, %rd14689, %rd14690;
	add.s64 	%rd14693, %rd14692, %rd14691;
	shr.u64 	%rd14694, %rd14693, 32;
	mul.wide.u32 	%rd14695, %r6213, %r7910;
	add.s64 	%rd14696, %rd14694, %rd14660;
	add.s64 	%rd14697, %rd14696, %rd14695;
	shr.u64 	%rd14698, %rd14697, 32;
	and.b64  	%rd14699, %rd14668, 4294967295;
	mul.wide.u32 	%rd14700, %r6206, %r7911;
	add.s64 	%rd14701, %rd14700, %rd14699;
	shr.u64 	%rd14702, %rd14701, 32;
	and.b64  	%rd14703, %rd14673, 4294967295;
	mul.wide.u32 	%rd14704, %r6207, %r7911;
	add.s64 	%rd14705, %rd14702, %rd14703;
	add.s64 	%rd14706, %rd14705, %rd14704;
	shr.u64 	%rd14707, %rd14706, 32;
	and.b64  	%rd14708, %rd14678, 4294967295;
	mul.wide.u32 	%rd14709, %r6208, %r7911;
	add.s64 	%rd14710, %rd14707, %rd14708;
	add.s64 	%rd14711, %rd14710, %rd14709;
	shr.u64 	%rd14712, %rd14711, 32;
	and.b64  	%rd14713, %rd14683, 4294967295;
	mul.wide.u32 	%rd14714, %r6209, %r7911;
	add.s64 	%rd14715, %rd14712, %rd14713;
	add.s64 	%rd14716, %rd14715, %rd14714;
	shr.u64 	%rd14717, %rd14716, 32;
	and.b64  	%rd14718, %rd14688, 4294967295;
	mul.wide.u32 	%rd14719, %r6210, %r7911;
	add.s64 	%rd14720, %rd14717, %rd14718;
	add.s64 	%rd14721, %rd14720, %rd14719;
	shr.u64 	%rd14722, %rd14721, 32;
	and.b64  	%rd14723, %rd14693, 4294967295;
	mul.wide.u32 	%rd14724, %r6211, %r7911;
	add.s64 	%rd14725, %rd14722, %rd14723;
	add.s64 	%rd14726, %rd14725, %rd14724;
	shr.u64 	%rd14727, %rd14726, 32;
	and.b64  	%rd14728, %rd14697, 4294967295;
	mul.wide.u32 	%rd14729, %r6212, %r7911;
	add.s64 	%rd14730, %rd14727, %rd14728;
	add.s64 	%rd14731, %rd14730, %rd14729;
	shr.u64 	%rd14732, %rd14731, 32;
	mul.wide.u32 	%rd14733, %r6213, %r7911;
	add.s64 	%rd14734, %rd14732, %rd14698;
	add.s64 	%rd14735, %rd14734, %rd14733;
	shr.u64 	%rd14736, %rd14735, 32;
	and.b64  	%rd14737, %rd14706, 4294967295;
	mul.wide.u32 	%rd14738, %r6206, %r7912;
	add.s64 	%rd14739, %rd14738, %rd14737;
	shr.u64 	%rd14740, %rd14739, 32;
	and.b64  	%rd14741, %rd14711, 4294967295;
	mul.wide.u32 	%rd14742, %r6207, %r7912;
	add.s64 	%rd14743, %rd14740, %rd14741;
	add.s64 	%rd14744, %rd14743, %rd14742;
	shr.u64 	%rd14745, %rd14744, 32;
	and.b64  	%rd14746, %rd14716, 4294967295;
	mul.wide.u32 	%rd14747, %r6208, %r7912;
	add.s64 	%rd14748, %rd14745, %rd14746;
	add.s64 	%rd14749, %rd14748, %rd14747;
	shr.u64 	%rd14750, %rd14749, 32;
	and.b64  	%rd14751, %rd14721, 4294967295;
	mul.wide.u32 	%rd14752, %r6209, %r7912;
	add.s64 	%rd14753, %rd14750, %rd14751;
	add.s64 	%rd14754, %rd14753, %rd14752;
	shr.u64 	%rd14755, %rd14754, 32;
	and.b64  	%rd14756, %rd14726, 4294967295;
	mul.wide.u32 	%rd14757, %r6210, %r7912;
	add.s64 	%rd14758, %rd14755, %rd14756;
	add.s64 	%rd14759, %rd14758, %rd14757;
	shr.u64 	%rd14760, %rd14759, 32;
	and.b64  	%rd14761, %rd14731, 4294967295;
	mul.wide.u32 	%rd14762, %r6211, %r7912;
	add.s64 	%rd14763, %rd14760, %rd14761;
	add.s64 	%rd14764, %rd14763, %rd14762;
	shr.u64 	%rd14765, %rd14764, 32;
	and.b64  	%rd14766, %rd14735, 4294967295;
	mul.wide.u32 	%rd14767, %r6212, %r7912;
	add.s64 	%rd14768, %rd14765, %rd14766;
	add.s64 	%rd14769, %rd14768, %rd14767;
	shr.u64 	%rd14770, %rd14769, 32;
	mul.wide.u32 	%rd14771, %r6213, %r7912;
	add.s64 	%rd14772, %rd14770, %rd14736;
	add.s64 	%rd14773, %rd14772, %rd14771;
	shr.u64 	%rd14774, %rd14773, 32;
	and.b64  	%rd14775, %rd14744, 4294967295;
	mul.wide.u32 	%rd14776, %r6206, %r7913;
	add.s64 	%rd14777, %rd14776, %rd14775;
	shr.u64 	%rd14778, %rd14777, 32;
	and.b64  	%rd14779, %rd14749, 4294967295;
	mul.wide.u32 	%rd14780, %r6207, %r7913;
	add.s64 	%rd14781, %rd14778, %rd14779;
	add.s64 	%rd14782, %rd14781, %rd14780;
	shr.u64 	%rd14783, %rd14782, 32;
	and.b64  	%rd14784, %rd14754, 4294967295;
	mul.wide.u32 	%rd14785, %r6208, %r7913;
	add.s64 	%rd14786, %rd14783, %rd14784;
	add.s64 	%rd14787, %rd14786, %rd14785;
	shr.u64 	%rd14788, %rd14787, 32;
	and.b64  	%rd14789, %rd14759, 4294967295;
	mul.wide.u32 	%rd14790, %r6209, %r7913;
	add.s64 	%rd14791, %rd14788, %rd14789;
	add.s64 	%rd14792, %rd14791, %rd14790;
	shr.u64 	%rd14793, %rd14792, 32;
	and.b64  	%rd14794, %rd14764, 4294967295;
	mul.wide.u32 	%rd14795, %r6210, %r7913;
	add.s64 	%rd14796, %rd14793, %rd14794;
	add.s64 	%rd14797, %rd14796, %rd14795;
	shr.u64 	%rd14798, %rd14797, 32;
	and.b64  	%rd14799, %rd14769, 4294967295;
	mul.wide.u32 	%rd14800, %r6211, %r7913;
	add.s64 	%rd14801, %rd14798, %rd14799;
	add.s64 	%rd14802, %rd14801, %rd14800;
	shr.u64 	%rd14803, %rd14802, 32;
	and.b64  	%rd14804, %rd14773, 4294967295;
	mul.wide.u32 	%rd14805, %r6212, %r7913;
	add.s64 	%rd14806, %rd14803, %rd14804;
	add.s64 	%rd14807, %rd14806, %rd14805;
	shr.u64 	%rd14808, %rd14807, 32;
	mul.wide.u32 	%rd14809, %r6213, %r7913;
	add.s64 	%rd14810, %rd14808, %rd14774;
	add.s64 	%rd14811, %rd14810, %rd14809;
	shr.u64 	%rd14812, %rd14811, 32;
	and.b64  	%rd14813, %rd14782, 4294967295;
	mul.lo.s64 	%rd14814, %rd14813, 977;
	cvt.u32.u64 	%r6231, %rd14814;
	shr.u64 	%rd14815, %rd14814, 32;
	and.b64  	%rd14816, %rd14787, 4294967295;
	mad.lo.s64 	%rd14817, %rd14816, 977, %rd14815;
	shr.u64 	%rd14818, %rd14817, 32;
	and.b64  	%rd14819, %rd14792, 4294967295;
	mad.lo.s64 	%rd14820, %rd14819, 977, %rd14818;
	shr.u64 	%rd14821, %rd14820, 32;
	and.b64  	%rd14822, %rd14797, 4294967295;
	mad.lo.s64 	%rd14823, %rd14822, 977, %rd14821;
	shr.u64 	%rd14824, %rd14823, 32;
	and.b64  	%rd14825, %rd14802, 4294967295;
	mad.lo.s64 	%rd14826, %rd14825, 977, %rd14824;
	shr.u64 	%rd14827, %rd14826, 32;
	and.b64  	%rd14828, %rd14807, 4294967295;
	mad.lo.s64 	%rd14829, %rd14828, 977, %rd14827;
	shr.u64 	%rd14830, %rd14829, 32;
	and.b64  	%rd14831, %rd14811, 4294967295;
	mad.lo.s64 	%rd14832, %rd14831, 977, %rd14830;
	shr.u64 	%rd14833, %rd14832, 32;
	add.s32 	%r7930, %r6230, %r6231;
	setp.lt.u32 	%p1057, %r7930, %r6230;
	selp.u64 	%rd14834, 1, 0, %p1057;
	and.b64  	%rd14835, %rd14549, 4294967295;
	and.b64  	%rd14836, %rd14817, 4294967295;
	add.s64 	%rd14837, %rd14835, %rd14834;
	add.s64 	%rd14838, %rd14837, %rd14836;
	shr.u64 	%rd14839, %rd14838, 32;
	and.b64  	%rd14840, %rd14587, 4294967295;
	and.b64  	%rd14841, %rd14820, 4294967295;
	add.s64 	%rd14842, %rd14839, %rd14840;
	add.s64 	%rd14843, %rd14842, %rd14841;
	shr.u64 	%rd14844, %rd14843, 32;
	and.b64  	%rd14845, %rd14625, 4294967295;
	and.b64  	%rd14846, %rd14823, 4294967295;
	add.s64 	%rd14847, %rd14844, %rd14845;
	add.s64 	%rd14848, %rd14847, %rd14846;
	shr.u64 	%rd14849, %rd14848, 32;
	and.b64  	%rd14850, %rd14663, 4294967295;
	and.b64  	%rd14851, %rd14826, 4294967295;
	add.s64 	%rd14852, %rd14849, %rd14850;
	add.s64 	%rd14853, %rd14852, %rd14851;
	shr.u64 	%rd14854, %rd14853, 32;
	and.b64  	%rd14855, %rd14701, 4294967295;
	and.b64  	%rd14856, %rd14829, 4294967295;
	add.s64 	%rd14857, %rd14854, %rd14855;
	add.s64 	%rd14858, %rd14857, %rd14856;
	shr.u64 	%rd14859, %rd14858, 32;
	and.b64  	%rd14860, %rd14739, 4294967295;
	and.b64  	%rd14861, %rd14832, 4294967295;
	add.s64 	%rd14862, %rd14859, %rd14860;
	add.s64 	%rd14863, %rd14862, %rd14861;
	shr.u64 	%rd14864, %rd14863, 32;
	and.b64  	%rd14865, %rd14838, 4294967295;
	add.s64 	%rd14866, %rd14865, %rd14813;
	cvt.u32.u64 	%r7931, %rd14866;
	shr.u64 	%rd14867, %rd14866, 32;
	and.b64  	%rd14868, %rd14843, 4294967295;
	add.s64 	%rd14869, %rd14867, %rd14868;
	add.s64 	%rd14870, %rd14869, %rd14816;
	cvt.u32.u64 	%r7932, %rd14870;
	shr.u64 	%rd14871, %rd14870, 32;
	and.b64  	%rd14872, %rd14848, 4294967295;
	add.s64 	%rd14873, %rd14871, %rd14872;
	add.s64 	%rd14874, %rd14873, %rd14819;
	cvt.u32.u64 	%r7933, %rd14874;
	shr.u64 	%rd14875, %rd14874, 32;
	and.b64  	%rd14876, %rd14853, 4294967295;
	add.s64 	%rd14877, %rd14875, %rd14876;
	add.s64 	%rd14878, %rd14877, %rd14822;
	cvt.u32.u64 	%r7934, %rd14878;
	shr.u64 	%rd14879, %rd14878, 32;
	and.b64  	%rd14880, %rd14858, 4294967295;
	add.s64 	%rd14881, %rd14879, %rd14880;
	add.s64 	%rd14882, %rd14881, %rd14825;
	cvt.u32.u64 	%r7935, %rd14882;
	shr.u64 	%rd14883, %rd14882, 32;
	and.b64  	%rd14884, %rd14863, 4294967295;
	add.s64 	%rd14885, %rd14883, %rd14884;
	add.s64 	%rd14886, %rd14885, %rd14828;
	cvt.u32.u64 	%r7936, %rd14886;
	shr.u64 	%rd14887, %rd14886, 32;
	cvt.u32.u64 	%r6232, %rd14887;
	cvt.u32.u64 	%r6233, %rd14864;
	cvt.u32.u64 	%r6234, %rd14777;
	add.s32 	%r6235, %r6233, %r6234;
	cvt.u32.u64 	%r6236, %rd14833;
	cvt.u32.u64 	%r6237, %rd14812;
	mov.b64 	%rd14888, 977;
	cvt.u32.u64 	%r6238, %rd14888;
	mad.lo.s32 	%r6239, %r6237, %r6238, %r6236;
	add.s32 	%r6240, %r6235, %r6239;
	add.s32 	%r6241, %r6232, %r6240;
	cvt.u32.u64 	%r6242, %rd14811;
	add.s32 	%r7937, %r6241, %r6242;
	ld.const.u32 	%r6243, [const_p+28];
	setp.lt.u32 	%p1058, %r6243, %r7937;
	@%p1058 bra 	$L__BB2_915;
	ld.const.u32 	%r6244, [const_p+28];
	setp.gt.u32 	%p1059, %r6244, %r7937;
	@%p1059 bra 	$L__BB2_916;
	ld.const.u32 	%r6245, [const_p+24];
	setp.lt.u32 	%p1060, %r6245, %r7936;
	@%p1060 bra 	$L__BB2_915;
	ld.const.u32 	%r6246, [const_p+24];
	setp.gt.u32 	%p1061, %r6246, %r7936;
	@%p1061 bra 	$L__BB2_916;
	ld.const.u32 	%r6247, [const_p+20];
	setp.lt.u32 	%p1062, %r6247, %r7935;
	@%p1062 bra 	$L__BB2_915;
	ld.const.u32 	%r6248, [const_p+20];
	setp.gt.u32 	%p1063, %r6248, %r7935;
	@%p1063 bra 	$L__BB2_916;
	ld.const.u32 	%r6249, [const_p+16];
	setp.lt.u32 	%p1064, %r6249, %r7934;
	@%p1064 bra 	$L__BB2_915;
	ld.const.u32 	%r6250, [const_p+16];
	setp.gt.u32 	%p1065, %r6250, %r7934;
	@%p1065 bra 	$L__BB2_916;
	ld.const.u32 	%r6251, [const_p+12];
	setp.lt.u32 	%p1066, %r6251, %r7933;
	@%p1066 bra 	$L__BB2_915;
	ld.const.u32 	%r6252, [const_p+12];
	setp.gt.u32 	%p1067, %r6252, %r7933;
	@%p1067 bra 	$L__BB2_916;
	ld.const.u32 	%r6253, [const_p+8];
	setp.lt.u32 	%p1068, %r6253, %r7932;
	@%p1068 bra 	$L__BB2_915;
	ld.const.u32 	%r6254, [const_p+8];
	setp.gt.u32 	%p1069, %r6254, %r7932;
	@%p1069 bra 	$L__BB2_916;
	ld.const.u32 	%r6255, [const_p+4];
	setp.lt.u32 	%p1070, %r6255, %r7931;
	@%p1070 bra 	$L__BB2_915;
	ld.const.u32 	%r6256, [const_p+4];
	setp.gt.u32 	%p1071, %r6256, %r7931;
	ld.const.u32 	%r6257, [const_p];
	setp.lt.u32 	%p1072, %r7930, %r6257;
	or.pred  	%p1073, %p1071, %p1072;
	@%p1073 bra 	$L__BB2_916;
$L__BB2_915:
	ld.const.u32 	%r6275, [const_p];
	ld.const.u32 	%r6282, [const_p+28];
	ld.const.u32 	%r6276, [const_p+4];
	ld.const.u32 	%r6279, [const_p+16];
	ld.const.u32 	%r6277, [const_p+8];
	ld.const.u32 	%r6280, [const_p+20];
	ld.const.u32 	%r6278, [const_p+12];
	ld.const.u32 	%r6281, [const_p+24];
	// begin inline asm
	sub.cc.u32 %r7930, %r7930, %r6275; 
	subc.cc.u32 %r7931, %r7931, %r6276; 
	subc.cc.u32 %r7932, %r7932, %r6277; 
	subc.cc.u32 %r7933, %r7933, %r6278; 
	subc.cc.u32 %r7934, %r7934, %r6279; 
	subc.cc.u32 %r7935, %r7935, %r6280; 
	subc.cc.u32 %r7936, %r7936, %r6281; 
	subc.u32    %r7937, %r7937, %r6282; 
	
	// end inline asm
$L__BB2_916:
	mul.wide.u32 	%rd14889, %r6206, %r7770;
	cvt.u32.u64 	%r6283, %rd14889;
	shr.u64 	%rd14890, %rd14889, 32;
	mul.wide.u32 	%rd14891, %r6207, %r7770;
	add.s64 	%rd14892, %rd14890, %rd14891;
	shr.u64 	%rd14893, %rd14892, 32;
	mul.wide.u32 	%rd14894, %r6208, %r7770;
	add.s64 	%rd14895, %rd14893, %rd14894;
	shr.u64 	%rd14896, %rd14895, 32;
	mul.wide.u32 	%rd14897, %r6209, %r7770;
	add.s64 	%rd14898, %rd14896, %rd14897;
	shr.u64 	%rd14899, %rd14898, 32;
	mul.wide.u32 	%rd14900, %r6210, %r7770;
	add.s64 	%rd14901, %rd14899, %rd14900;
	shr.u64 	%rd14902, %rd14901, 32;
	mul.wide.u32 	%rd14903, %r6211, %r7770;
	add.s64 	%rd14904, %rd14902, %rd14903;
	shr.u64 	%rd14905, %rd14904, 32;
	mul.wide.u32 	%rd14906, %r6212, %r7770;
	add.s64 	%rd14907, %rd14905, %rd14906;
	shr.u64 	%rd14908, %rd14907, 32;
	mul.wide.u32 	%rd14909, %r6213, %r7770;
	add.s64 	%rd14910, %rd14908, %rd14909;
	shr.u64 	%rd14911, %rd14910, 32;
	and.b64  	%rd14912, %rd14892, 4294967295;
	mul.wide.u32 	%rd14913, %r6206, %r7771;
	add.s64 	%rd14914, %rd14913, %rd14912;
	shr.u64 	%rd14915, %rd14914, 32;
	and.b64  	%rd14916, %rd14895, 4294967295;
	mul.wide.u32 	%rd14917, %r6207, %r7771;
	add.s64 	%rd14918, %rd14915, %rd14916;
	add.s64 	%rd14919, %rd14918, %rd14917;
	shr.u64 	%rd14920, %rd14919, 32;
	and.b64  	%rd14921, %rd14898, 4294967295;
	mul.wide.u32 	%rd14922, %r6208, %r7771;
	add.s64 	%rd14923, %rd14920, %rd14921;
	add.s64 	%rd14924, %rd14923, %rd14922;
	shr.u64 	%rd14925, %rd14924, 32;
	and.b64  	%rd14926, %rd14901, 4294967295;
	mul.wide.u32 	%rd14927, %r6209, %r7771;
	add.s64 	%rd14928, %rd14925, %rd14926;
	add.s64 	%rd14929, %rd14928, %rd14927;
	shr.u64 	%rd14930, %rd14929, 32;
	and.b64  	%rd14931, %rd14904, 4294967295;
	mul.wide.u32 	%rd14932, %r6210, %r7771;
	add.s64 	%rd14933, %rd14930, %rd14931;
	add.s64 	%rd14934, %rd14933, %rd14932;
	shr.u64 	%rd14935, %rd14934, 32;
	and.b64  	%rd14936, %rd14907, 4294967295;
	mul.wide.u32 	%rd14937, %r6211, %r7771;
	add.s64 	%rd14938, %rd14935, %rd14936;
	add.s64 	%rd14939, %rd14938, %rd14937;
	shr.u64 	%rd14940, %rd14939, 32;
	and.b64  	%rd14941, %rd14910, 4294967295;
	mul.wide.u32 	%rd14942, %r6212, %r7771;
	add.s64 	%rd14943, %rd14940, %rd14941;
	add.s64 	%rd14944, %rd14943, %rd14942;
	shr.u64 	%rd14945, %rd14944, 32;
	mul.wide.u32 	%rd14946, %r6213, %r7771;
	add.s64 	%rd14947, %rd14945, %rd14911;
	add.s64 	%rd14948, %rd14947, %rd14946;
	shr.u64 	%rd14949, %rd14948, 32;
	and.b64  	%rd14950, %rd14919, 4294967295;
	mul.wide.u32 	%rd14951, %r6206, %r7772;
	add.s64 	%rd14952, %rd14951, %rd14950;
	shr.u64 	%rd14953, %rd14952, 32;
	and.b64  	%rd14954, %rd14924, 4294967295;
	mul.wide.u32 	%rd14955, %r6207, %r7772;
	add.s64 	%rd14956, %rd14953, %rd14954;
	add.s64 	%rd14957, %rd14956, %rd14955;
	shr.u64 	%rd14958, %rd14957, 32;
	and.b64  	%rd14959, %rd14929, 4294967295;
	mul.wide.u32 	%rd14960, %r6208, %r7772;
	add.s64 	%rd14961, %rd14958, %rd14959;
	add.s64 	%rd14962, %rd14961, %rd14960;
	shr.u64 	%rd14963, %rd14962, 32;
	and.b64  	%rd14964, %rd14934, 4294967295;
	mul.wide.u32 	%rd14965, %r6209, %r7772;
	add.s64 	%rd14966, %rd14963, %rd14964;
	add.s64 	%rd14967, %rd14966, %rd14965;
	shr.u64 	%rd14968, %rd14967, 32;
	and.b64  	%rd14969, %rd14939, 4294967295;
	mul.wide.u32 	%rd14970, %r6210, %r7772;
	add.s64 	%rd14971, %rd14968, %rd14969;
	add.s64 	%rd14972, %rd14971, %rd14970;
	shr.u64 	%rd14973, %rd14972, 32;
	and.b64  	%rd14974, %rd14944, 4294967295;
	mul.wide.u32 	%rd14975, %r6211, %r7772;
	add.s64 	%rd14976, %rd14973, %rd14974;
	add.s64 	%rd14977, %rd14976, %rd14975;
	shr.u64 	%rd14978, %rd14977, 32;
	and.b64  	%rd14979, %rd14948, 4294967295;
	mul.wide.u32 	%rd14980, %r6212, %r7772;
	add.s64 	%rd14981, %rd14978, %rd14979;
	add.s64 	%rd14982, %rd14981, %rd14980;
	shr.u64 	%rd14983, %rd14982, 32;
	mul.wide.u32 	%rd14984, %r6213, %r7772;
	add.s64 	%rd14985, %rd14983, %rd14949;
	add.s64 	%rd14986, %rd14985, %rd14984;
	shr.u64 	%rd14987, %rd14986, 32;
	and.b64  	%rd14988, %rd14957, 4294967295;
	mul.wide.u32 	%rd14989, %r6206, %r7773;
	add.s64 	%rd14990, %rd14989, %rd14988;
	shr.u64 	%rd14991, %rd14990, 32;
	and.b64  	%rd14992, %rd14962, 4294967295;
	mul.wide.u32 	%rd14993, %r6207, %r7773;
	add.s64 	%rd14994, %rd14991, %rd14992;
	add.s64 	%rd14995, %rd14994, %rd14993;
	shr.u64 	%rd14996, %rd14995, 32;
	and.b64  	%rd14997, %rd14967, 4294967295;
	mul.wide.u32 	%rd14998, %r6208, %r7773;
	add.s64 	%rd14999, %rd14996, %rd14997;
	add.s64 	%rd15000, %rd14999, %rd14998;
	shr.u64 	%rd15001, %rd15000, 32;
	and.b64  	%rd15002, %rd14972, 4294967295;
	mul.wide.u32 	%rd15003, %r6209, %r7773;
	add.s64 	%rd15004, %rd15001, %rd15002;
	add.s64 	%rd15005, %rd15004, %rd15003;
	shr.u64 	%rd15006, %rd15005, 32;
	and.b64  	%rd15007, %rd14977, 4294967295;
	mul.wide.u32 	%rd15008, %r6210, %r7773;
	add.s64 	%rd15009, %rd15006, %rd15007;
	add.s64 	%rd15010, %rd15009, %rd15008;
	shr.u64 	%rd15011, %rd15010, 32;
	and.b64  	%rd15012, %rd14982, 4294967295;
	mul.wide.u32 	%rd15013, %r6211, %r7773;
	add.s64 	%rd15014, %rd15011, %rd15012;
	add.s64 	%rd15015, %rd15014, %rd15013;
	shr.u64 	%rd15016, %rd15015, 32;
	and.b64  	%rd15017, %rd14986, 4294967295;
	mul.wide.u32 	%rd15018, %r6212, %r7773;
	add.s64 	%rd15019, %rd15016, %rd15017;
	add.s64 	%rd15020, %rd15019, %rd15018;
	shr.u64 	%rd15021, %rd15020, 32;
	mul.wide.u32 	%rd15022, %r6213, %r7773;
	add.s64 	%rd15023, %rd15021, %rd14987;
	add.s64 	%rd15024, %rd15023, %rd15022;
	shr.u64 	%rd15025, %rd15024, 32;
	and.b64  	%rd15026, %rd14995, 4294967295;
	mul.wide.u32 	%rd15027, %r6206, %r7774;
	add.s64 	%rd15028, %rd15027, %rd15026;
	shr.u64 	%rd15029, %rd15028, 32;
	and.b64  	%rd15030, %rd15000, 4294967295;
	mul.wide.u32 	%rd15031, %r6207, %r7774;
	add.s64 	%rd15032, %rd15029, %rd15030;
	add.s64 	%rd15033, %rd15032, %rd15031;
	shr.u64 	%rd15034, %rd15033, 32;
	and.b64  	%rd15035, %rd15005, 4294967295;
	mul.wide.u32 	%rd15036, %r6208, %r7774;
	add.s64 	%rd15037, %rd15034, %rd15035;
	add.s64 	%rd15038, %rd15037, %rd15036;
	shr.u64 	%rd15039, %rd15038, 32;
	and.b64  	%rd15040, %rd15010, 4294967295;
	mul.wide.u32 	%rd15041, %r6209, %r7774;
	add.s64 	%rd15042, %rd15039, %rd15040;
	add.s64 	%rd15043, %rd15042, %rd15041;
	shr.u64 	%rd15044, %rd15043, 32;
	and.b64  	%rd15045, %rd15015, 4294967295;
	mul.wide.u32 	%rd15046, %r6210, %r7774;
	add.s64 	%rd15047, %rd15044, %rd15045;
	add.s64 	%rd15048, %rd15047, %rd15046;
	shr.u64 	%rd15049, %rd15048, 32;
	and.b64  	%rd15050, %rd15020, 4294967295;
	mul.wide.u32 	%rd15051, %r6211, %r7774;
	add.s64 	%rd15052, %rd15049, %rd15050;
	add.s64 	%rd15053, %rd15052, %rd15051;
	shr.u64 	%rd15054, %rd15053, 32;
	and.b64  	%rd15055, %rd15024, 4294967295;
	mul.wide.u32 	%rd15056, %r6212, %r7774;
	add.s64 	%rd15057, %rd15054, %rd15055;
	add.s64 	%rd15058, %rd15057, %rd15056;
	shr.u64 	%rd15059, %rd15058, 32;
	mul.wide.u32 	%rd15060, %r6213, %r7774;
	add.s64 	%rd15061, %rd15059, %rd15025;
	add.s64 	%rd15062, %rd15061, %rd15060;
	shr.u64 	%rd15063, %rd15062, 32;
	and.b64  	%rd15064, %rd15033, 4294967295;
	mul.wide.u32 	%rd15065, %r6206, %r7775;
	add.s64 	%rd15066, %rd15065, %rd15064;
	shr.u64 	%rd15067, %rd15066, 32;
	and.b64  	%rd15068, %rd15038, 4294967295;
	mul.wide.u32 	%rd15069, %r6207, %r7775;
	add.s64 	%rd15070, %rd15067, %rd15068;
	add.s64 	%rd15071, %rd15070, %rd15069;
	shr.u64 	%rd15072, %rd15071, 32;
	and.b64  	%rd15073, %rd15043, 4294967295;
	mul.wide.u32 	%rd15074, %r6208, %r7775;
	add.s64 	%rd15075, %rd15072, %rd15073;
	add.s64 	%rd15076, %rd15075, %rd15074;
	shr.u64 	%rd15077, %rd15076, 32;
	and.b64  	%rd15078, %rd15048, 4294967295;
	mul.wide.u32 	%rd15079, %r6209, %r7775;
	add.s64 	%rd15080, %rd15077, %rd15078;
	add.s64 	%rd15081, %rd15080, %rd15079;
	shr.u64 	%rd15082, %rd15081, 32;
	and.b64  	%rd15083, %rd15053, 4294967295;
	mul.wide.u32 	%rd15084, %r6210, %r7775;
	add.s64 	%rd15085, %rd15082, %rd15083;
	add.s64 	%rd15086, %rd15085, %rd15084;
	shr.u64 	%rd15087, %rd15086, 32;
	and.b64  	%rd15088, %rd15058, 4294967295;
	mul.wide.u32 	%rd15089, %r6211, %r7775;
	add.s64 	%rd15090, %rd15087, %rd15088;
	add.s64 	%rd15091, %rd15090, %rd15089;
	shr.u64 	%rd15092, %rd15091, 32;
	and.b64  	%rd15093, %rd15062, 4294967295;
	mul.wide.u32 	%rd15094, %r6212, %r7775;
	add.s64 	%rd15095, %rd15092, %rd15093;
	add.s64 	%rd15096, %rd15095, %rd15094;
	shr.u64 	%rd15097, %rd15096, 32;
	mul.wide.u32 	%rd15098, %r6213, %r7775;
	add.s64 	%rd15099, %rd15097, %rd15063;
	add.s64 	%rd15100, %rd15099, %rd15098;
	shr.u64 	%rd15101, %rd15100, 32;
	and.b64  	%rd15102, %rd15071, 4294967295;
	mul.wide.u32 	%rd15103, %r6206, %r7776;
	add.s64 	%rd15104, %rd15103, %rd15102;
	shr.u64 	%rd15105, %rd15104, 32;
	and.b64  	%rd15106, %rd15076, 4294967295;
	mul.wide.u32 	%rd15107, %r6207, %r7776;
	add.s64 	%rd15108, %rd15105, %rd15106;
	add.s64 	%rd15109, %rd15108, %rd15107;
	shr.u64 	%rd15110, %rd15109, 32;
	and.b64  	%rd15111, %rd15081, 4294967295;
	mul.wide.u32 	%rd15112, %r6208, %r7776;
	add.s64 	%rd15113, %rd15110, %rd15111;
	add.s64 	%rd15114, %rd15113, %rd15112;
	shr.u64 	%rd15115, %rd15114, 32;
	and.b64  	%rd15116, %rd15086, 4294967295;
	mul.wide.u32 	%rd15117, %r6209, %r7776;
	add.s64 	%rd15118, %rd15115, %rd15116;
	add.s64 	%rd15119, %rd15118, %rd15117;
	shr.u64 	%rd15120, %rd15119, 32;
	and.b64  	%rd15121, %rd15091, 4294967295;
	mul.wide.u32 	%rd15122, %r6210, %r7776;
	add.s64 	%rd15123, %rd15120, %rd15121;
	add.s64 	%rd15124, %rd15123, %rd15122;
	shr.u64 	%rd15125, %rd15124, 32;
	and.b64  	%rd15126, %rd15096, 4294967295;
	mul.wide.u32 	%rd15127, %r6211, %r7776;
	add.s64 	%rd15128, %rd15125, %rd15126;
	add.s64 	%rd15129, %rd15128, %rd15127;
	shr.u64 	%rd15130, %rd15129, 32;
	and.b64  	%rd15131, %rd15100, 4294967295;
	mul.wide.u32 	%rd15132, %r6212, %r7776;
	add.s64 	%rd15133, %rd15130, %rd15131;
	add.s64 	%rd15134, %rd15133, %rd15132;
	shr.u64 	%rd15135, %rd15134, 32;
	mul.wide.u32 	%rd15136, %r6213, %r7776;
	add.s64 	%rd15137, %rd15135, %rd15101;
	add.s64 	%rd15138, %rd15137, %rd15136;
	shr.u64 	%rd15139, %rd15138, 32;
	and.b64  	%rd15140, %rd15109, 4294967295;
	mul.wide.u32 	%rd15141, %r6206, %r7777;
	add.s64 	%rd15142, %rd15141, %rd15140;
	shr.u64 	%rd15143, %rd15142, 32;
	and.b64  	%rd15144, %rd15114, 4294967295;
	mul.wide.u32 	%rd15145, %r6207, %r7777;
	add.s64 	%rd15146, %rd15143, %rd15144;
	add.s64 	%rd15147, %rd15146, %rd15145;
	shr.u64 	%rd15148, %rd15147, 32;
	and.b64  	%rd15149, %rd15119, 4294967295;
	mul.wide.u32 	%rd15150, %r6208, %r7777;
	add.s64 	%rd15151, %rd15148, %rd15149;
	add.s64 	%rd15152, %rd15151, %rd15150;
	shr.u64 	%rd15153, %rd15152, 32;
	and.b64  	%rd15154, %rd15124, 4294967295;
	mul.wide.u32 	%rd15155, %r6209, %r7777;
	add.s64 	%rd15156, %rd15153, %rd15154;
	add.s64 	%rd15157, %rd15156, %rd15155;
	shr.u64 	%rd15158, %rd15157, 32;
	and.b64  	%rd15159, %rd15129, 4294967295;
	mul.wide.u32 	%rd15160, %r6210, %r7777;
	add.s64 	%rd15161, %rd15158, %rd15159;
	add.s64 	%rd15162, %rd15161, %rd15160;
	shr.u64 	%rd15163, %rd15162, 32;
	and.b64  	%rd15164, %rd15134, 4294967295;
	mul.wide.u32 	%rd15165, %r6211, %r7777;
	add.s64 	%rd15166, %rd15163, %rd15164;
	add.s64 	%rd15167, %rd15166, %rd15165;
	shr.u64 	%rd15168, %rd15167, 32;
	and.b64  	%rd15169, %rd15138, 4294967295;
	mul.wide.u32 	%rd15170, %r6212, %r7777;
	add.s64 	%rd15171, %rd15168, %rd15169;
	add.s64 	%rd15172, %rd15171, %rd15170;
	shr.u64 	%rd15173, %rd15172, 32;
	mul.wide.u32 	%rd15174, %r6213, %r7777;
	add.s64 	%rd15175, %rd15173, %rd15139;
	add.s64 	%rd15176, %rd15175, %rd15174;
	shr.u64 	%rd15177, %rd15176, 32;
	and.b64  	%rd15178, %rd15147, 4294967295;
	mul.lo.s64 	%rd15179, %rd15178, 977;
	cvt.u32.u64 	%r6284, %rd15179;
	shr.u64 	%rd15180, %rd15179, 32;
	and.b64  	%rd15181, %rd15152, 4294967295;
	mad.lo.s64 	%rd15182, %rd15181, 977, %rd15180;
	shr.u64 	%rd15183, %rd15182, 32;
	and.b64  	%rd15184, %rd15157, 4294967295;
	mad.lo.s64 	%rd15185, %rd15184, 977, %rd15183;
	shr.u64 	%rd15186, %rd15185, 32;
	and.b64  	%rd15187, %rd15162, 4294967295;
	mad.lo.s64 	%rd15188, %rd15187, 977, %rd15186;
	shr.u64 	%rd15189, %rd15188, 32;
	and.b64  	%rd15190, %rd15167, 4294967295;
	mad.lo.s64 	%rd15191, %rd15190, 977, %rd15189;
	shr.u64 	%rd15192, %rd15191, 32;
	and.b64  	%rd15193, %rd15172, 4294967295;
	mad.lo.s64 	%rd15194, %rd15193, 977, %rd15192;
	shr.u64 	%rd15195, %rd15194, 32;
	and.b64  	%rd15196, %rd15176, 4294967295;
	mad.lo.s64 	%rd15197, %rd15196, 977, %rd15195;
	shr.u64 	%rd15198, %rd15197, 32;
	add.s32 	%r7938, %r6283, %r6284;
	setp.lt.u32 	%p1074, %r7938, %r6283;
	selp.u64 	%rd15199, 1, 0, %p1074;
	and.b64  	%rd15200, %rd14914, 4294967295;
	and.b64  	%rd15201, %rd15182, 4294967295;
	add.s64 	%rd15202, %rd15200, %rd15199;
	add.s64 	%rd15203, %rd15202, %rd15201;
	shr.u64 	%rd15204, %rd15203, 32;
	and.b64  	%rd15205, %rd14952, 4294967295;
	and.b64  	%rd15206, %rd15185, 4294967295;
	add.s64 	%rd15207, %rd15204, %rd15205;
	add.s64 	%rd15208, %rd15207, %rd15206;
	shr.u64 	%rd15209, %rd15208, 32;
	and.b64  	%rd15210, %rd14990, 4294967295;
	and.b64  	%rd15211, %rd15188, 4294967295;
	add.s64 	%rd15212, %rd15209, %rd15210;
	add.s64 	%rd15213, %rd15212, %rd15211;
	shr.u64 	%rd15214, %rd15213, 32;
	and.b64  	%rd15215, %rd15028, 4294967295;
	and.b64  	%rd15216, %rd15191, 4294967295;
	add.s64 	%rd15217, %rd15214, %rd15215;
	add.s64 	%rd15218, %rd15217, %rd15216;
	shr.u64 	%rd15219, %rd15218, 32;
	and.b64  	%rd15220, %rd15066, 4294967295;
	and.b64  	%rd15221, %rd15194, 4294967295;
	add.s64 	%rd15222, %rd15219, %rd15220;
	add.s64 	%rd15223, %rd15222, %rd15221;
	shr.u64 	%rd15224, %rd15223, 32;
	and.b64  	%rd15225, %rd15104, 4294967295;
	and.b64  	%rd15226, %rd15197, 4294967295;
	add.s64 	%rd15227, %rd15224, %rd15225;
	add.s64 	%rd15228, %rd15227, %rd15226;
	shr.u64 	%rd15229, %rd15228, 32;
	and.b64  	%rd15230, %rd15203, 4294967295;
	add.s64 	%rd15231, %rd15230, %rd15178;
	cvt.u32.u64 	%r7939, %rd15231;
	shr.u64 	%rd15232, %rd15231, 32;
	and.b64  	%rd15233, %rd15208, 4294967295;
	add.s64 	%rd15234, %rd15232, %rd15233;
	add.s64 	%rd15235, %rd15234, %rd15181;
	cvt.u32.u64 	%r7940, %rd15235;
	shr.u64 	%rd15236, %rd15235, 32;
	and.b64  	%rd15237, %rd15213, 4294967295;
	add.s64 	%rd15238, %rd15236, %rd15237;
	add.s64 	%rd15239, %rd15238, %rd15184;
	cvt.u32.u64 	%r7941, %rd15239;
	shr.u64 	%rd15240, %rd15239, 32;
	and.b64  	%rd15241, %rd15218, 4294967295;
	add.s64 	%rd15242, %rd15240, %rd15241;
	add.s64 	%rd15243, %rd15242, %rd15187;
	cvt.u32.u64 	%r7942, %rd15243;
	shr.u64 	%rd15244, %rd15243, 32;
	and.b64  	%rd15245, %rd15223, 4294967295;
	add.s64 	%rd15246, %rd15244, %rd15245;
	add.s64 	%rd15247, %rd15246, %rd15190;
	cvt.u32.u64 	%r7943, %rd15247;
	shr.u64 	%rd15248, %rd15247, 32;
	and.b64  	%rd15249, %rd15228, 4294967295;
	add.s64 	%rd15250, %rd15248, %rd15249;
	add.s64 	%rd15251, %rd15250, %rd15193;
	cvt.u32.u64 	%r7944, %rd15251;
	shr.u64 	%rd15252, %rd15251, 32;
	cvt.u32.u64 	%r6285, %rd15252;
	cvt.u32.u64 	%r6286, %rd15229;
	cvt.u32.u64 	%r6287, %rd15142;
	add.s32 	%r6288, %r6286, %r6287;
	cvt.u32.u64 	%r6289, %rd15198;
	cvt.u32.u64 	%r6290, %rd15177;
	mov.b64 	%rd15253, 977;
	cvt.u32.u64 	%r6291, %rd15253;
	mad.lo.s32 	%r6292, %r6290, %r6291, %r6289;
	add.s32 	%r6293, %r6288, %r6292;
	add.s32 	%r6294, %r6285, %r6293;
	cvt.u32.u64 	%r6295, %rd15176;
	add.s32 	%r7945, %r6294, %r6295;
	ld.const.u32 	%r6296, [const_p+28];
	setp.lt.u32 	%p1075, %r6296, %r7945;
	@%p1075 bra 	$L__BB2_930;
	ld.const.u32 	%r6297, [const_p+28];
	setp.gt.u32 	%p1076, %r6297, %r7945;
	@%p1076 bra 	$L__BB2_931;
	ld.const.u32 	%r6298, [const_p+24];
	setp.lt.u32 	%p1077, %r6298, %r7944;
	@%p1077 bra 	$L__BB2_930;
	ld.const.u32 	%r6299, [const_p+24];
	setp.gt.u32 	%p1078, %r6299, %r7944;
	@%p1078 bra 	$L__BB2_931;
	ld.const.u32 	%r6300, [const_p+20];
	setp.lt.u32 	%p1079, %r6300, %r7943;
	@%p1079 bra 	$L__BB2_930;
	ld.const.u32 	%r6301, [const_p+20];
	setp.gt.u32 	%p1080, %r6301, %r7943;
	@%p1080 bra 	$L__BB2_931;
	ld.const.u32 	%r6302, [const_p+16];
	setp.lt.u32 	%p1081, %r6302, %r7942;
	@%p1081 bra 	$L__BB2_930;
	ld.const.u32 	%r6303, [const_p+16];
	setp.gt.u32 	%p1082, %r6303, %r7942;
	@%p1082 bra 	$L__BB2_931;
	ld.const.u32 	%r6304, [const_p+12];
	setp.lt.u32 	%p1083, %r6304, %r7941;
	@%p1083 bra 	$L__BB2_930;
	ld.const.u32 	%r6305, [const_p+12];
	setp.gt.u32 	%p1084, %r6305, %r7941;
	@%p1084 bra 	$L__BB2_931;
	ld.const.u32 	%r6306, [const_p+8];
	setp.lt.u32 	%p1085, %r6306, %r7940;
	@%p1085 bra 	$L__BB2_930;
	ld.const.u32 	%r6307, [const_p+8];
	setp.gt.u32 	%p1086, %r6307, %r7940;
	@%p1086 bra 	$L__BB2_931;
	ld.const.u32 	%r6308, [const_p+4];
	setp.lt.u32 	%p1087, %r6308, %r7939;
	@%p1087 bra 	$L__BB2_930;
	ld.const.u32 	%r6309, [const_p+4];
	setp.gt.u32 	%p1088, %r6309, %r7939;
	ld.const.u32 	%r6310, [const_p];
	setp.lt.u32 	%p1089, %r7938, %r6310;
	or.pred  	%p1090, %p1088, %p1089;
	@%p1090 bra 	$L__BB2_931;
$L__BB2_930:
	ld.const.u32 	%r6328, [const_p];
	ld.const.u32 	%r6335, [const_p+28];
	ld.const.u32 	%r6329, [const_p+4];
	ld.const.u32 	%r6332, [const_p+16];
	ld.const.u32 	%r6330, [const_p+8];
	ld.const.u32 	%r6333, [const_p+20];
	ld.const.u32 	%r6331, [const_p+12];
	ld.const.u32 	%r6334, [const_p+24];
	// begin inline asm
	sub.cc.u32 %r7938, %r7938, %r6328; 
	subc.cc.u32 %r7939, %r7939, %r6329; 
	subc.cc.u32 %r7940, %r7940, %r6330; 
	subc.cc.u32 %r7941, %r7941, %r6331; 
	subc.cc.u32 %r7942, %r7942, %r6332; 
	subc.cc.u32 %r7943, %r7943, %r6333; 
	subc.cc.u32 %r7944, %r7944, %r6334; 
	subc.u32    %r7945, %r7945, %r6335; 
	
	// end inline asm
$L__BB2_931:
	mul.wide.u32 	%rd15254, %r7914, %r7914;
	cvt.u32.u64 	%r6336, %rd15254;
	shr.u64 	%rd15255, %rd15254, 32;
	mul.wide.u32 	%rd15256, %r7915, %r7914;
	add.s64 	%rd15257, %rd15255, %rd15256;
	shr.u64 	%rd15258, %rd15257, 32;
	mul.wide.u32 	%rd15259, %r7916, %r7914;
	add.s64 	%rd15260, %rd15258, %rd15259;
	shr.u64 	%rd15261, %rd15260, 32;
	mul.wide.u32 	%rd15262, %r7917, %r7914;
	add.s64 	%rd15263, %rd15261, %rd15262;
	shr.u64 	%rd15264, %rd15263, 32;
	mul.wide.u32 	%rd15265, %r7918, %r7914;
	add.s64 	%rd15266, %rd15264, %rd15265;
	shr.u64 	%rd15267, %rd15266, 32;
	mul.wide.u32 	%rd15268, %r7919, %r7914;
	add.s64 	%rd15269, %rd15267, %rd15268;
	shr.u64 	%rd15270, %rd15269, 32;
	mul.wide.u32 	%rd15271, %r7920, %r7914;
	add.s64 	%rd15272, %rd15270, %rd15271;
	shr.u64 	%rd15273, %rd15272, 32;
	mul.wide.u32 	%rd15274, %r7921, %r7914;
	add.s64 	%rd15275, %rd15273, %rd15274;
	shr.u64 	%rd15276, %rd15275, 32;
	and.b64  	%rd15277, %rd15257, 4294967295;
	add.s64 	%rd15278, %rd15256, %rd15277;
	shr.u64 	%rd15279, %rd15278, 32;
	and.b64  	%rd15280, %rd15260, 4294967295;
	mul.wide.u32 	%rd15281, %r7915, %r7915;
	add.s64 	%rd15282, %rd15279, %rd15280;
	add.s64 	%rd15283, %rd15282, %rd15281;
	shr.u64 	%rd15284, %rd15283, 32;
	and.b64  	%rd15285, %rd15263, 4294967295;
	mul.wide.u32 	%rd15286, %r7916, %r7915;
	add.s64 	%rd15287, %rd15284, %rd15285;
	add.s64 	%rd15288, %rd15287, %rd15286;
	shr.u64 	%rd15289, %rd15288, 32;
	and.b64  	%rd15290, %rd15266, 4294967295;
	mul.wide.u32 	%rd15291, %r7917, %r7915;
	add.s64 	%rd15292, %rd15289, %rd15290;
	add.s64 	%rd15293, %rd15292, %rd15291;
	shr.u64 	%rd15294, %rd15293, 32;
	and.b64  	%rd15295, %rd15269, 4294967295;
	mul.wide.u32 	%rd15296, %r7918, %r7915;
	add.s64 	%rd15297, %rd15294, %rd15295;
	add.s64 	%rd15298, %rd15297, %rd15296;
	shr.u64 	%rd15299, %rd15298, 32;
	and.b64  	%rd15300, %rd15272, 4294967295;
	mul.wide.u32 	%rd15301, %r7919, %r7915;
	add.s64 	%rd15302, %rd15299, %rd15300;
	add.s64 	%rd15303, %rd15302, %rd15301;
	shr.u64 	%rd15304, %rd15303, 32;
	and.b64  	%rd15305, %rd15275, 4294967295;
	mul.wide.u32 	%rd15306, %r7920, %r7915;
	add.s64 	%rd15307, %rd15304, %rd15305;
	add.s64 	%rd15308, %rd15307, %rd15306;
	shr.u64 	%rd15309, %rd15308, 32;
	mul.wide.u32 	%rd15310, %r7921, %r7915;
	add.s64 	%rd15311, %rd15309, %rd15276;
	add.s64 	%rd15312, %rd15311, %rd15310;
	shr.u64 	%rd15313, %rd15312, 32;
	and.b64  	%rd15314, %rd15283, 4294967295;
	add.s64 	%rd15315, %rd15259, %rd15314;
	shr.u64 	%rd15316, %rd15315, 32;
	and.b64  	%rd15317, %rd15288, 4294967295;
	add.s64 	%rd15318, %rd15316, %rd15317;
	add.s64 	%rd15319, %rd15318, %rd15286;
	shr.u64 	%rd15320, %rd15319, 32;
	and.b64  	%rd15321, %rd15293, 4294967295;
	mul.wide.u32 	%rd15322, %r7916, %r7916;
	add.s64 	%rd15323, %rd15320, %rd15321;
	add.s64 	%rd15324, %rd15323, %rd15322;
	shr.u64 	%rd15325, %rd15324, 32;
	and.b64  	%rd15326, %rd15298, 4294967295;
	mul.wide.u32 	%rd15327, %r7917, %r7916;
	add.s64 	%rd15328, %rd15325, %rd15326;
	add.s64 	%rd15329, %rd15328, %rd15327;
	shr.u64 	%rd15330, %rd15329, 32;
	and.b64  	%rd15331, %rd15303, 4294967295;
	mul.wide.u32 	%rd15332, %r7918, %r7916;
	add.s64 	%rd15333, %rd15330, %rd15331;
	add.s64 	%rd15334, %rd15333, %rd15332;
	shr.u64 	%rd15335, %rd15334, 32;
	and.b64  	%rd15336, %rd15308, 4294967295;
	mul.wide.u32 	%rd15337, %r7919, %r7916;
	add.s64 	%rd15338, %rd15335, %rd15336;
	add.s64 	%rd15339, %rd15338, %rd15337;
	shr.u64 	%rd15340, %rd15339, 32;
	and.b64  	%rd15341, %rd15312, 4294967295;
	mul.wide.u32 	%rd15342, %r7920, %r7916;
	add.s64 	%rd15343, %rd15340, %rd15341;
	add.s64 	%rd15344, %rd15343, %rd15342;
	shr.u64 	%rd15345, %rd15344, 32;
	mul.wide.u32 	%rd15346, %r7921, %r7916;
	add.s64 	%rd15347, %rd15345, %rd15313;
	add.s64 	%rd15348, %rd15347, %rd15346;
	shr.u64 	%rd15349, %rd15348, 32;
	and.b64  	%rd15350, %rd15319, 4294967295;
	add.s64 	%rd15351, %rd15262, %rd15350;
	shr.u64 	%rd15352, %rd15351, 32;
	and.b64  	%rd15353, %rd15324, 4294967295;
	add.s64 	%rd15354, %rd15352, %rd15353;
	add.s64 	%rd15355, %rd15354, %rd15291;
	shr.u64 	%rd15356, %rd15355, 32;
	and.b64  	%rd15357, %rd15329, 4294967295;
	add.s64 	%rd15358, %rd15356, %rd15357;
	add.s64 	%rd15359, %rd15358, %rd15327;
	shr.u64 	%rd15360, %rd15359, 32;
	and.b64  	%rd15361, %rd15334, 4294967295;
	mul.wide.u32 	%rd15362, %r7917, %r7917;
	add.s64 	%rd15363, %rd15360, %rd15361;
	add.s64 	%rd15364, %rd15363, %rd15362;
	shr.u64 	%rd15365, %rd15364, 32;
	and.b64  	%rd15366, %rd15339, 4294967295;
	mul.wide.u32 	%rd15367, %r7918, %r7917;
	add.s64 	%rd15368, %rd15365, %rd15366;
	add.s64 	%rd15369, %rd15368, %rd15367;
	shr.u64 	%rd15370, %rd15369, 32;
	and.b64  	%rd15371, %rd15344, 4294967295;
	mul.wide.u32 	%rd15372, %r7919, %r7917;
	add.s64 	%rd15373, %rd15370, %rd15371;
	add.s64 	%rd15374, %rd15373, %rd15372;
	shr.u64 	%rd15375, %rd15374, 32;
	and.b64  	%rd15376, %rd15348, 4294967295;
	mul.wide.u32 	%rd15377, %r7920, %r7917;
	add.s64 	%rd15378, %rd15375, %rd15376;
	add.s64 	%rd15379, %rd15378, %rd15377;
	shr.u64 	%rd15380, %rd15379, 32;
	mul.wide.u32 	%rd15381, %r7921, %r7917;
	add.s64 	%rd15382, %rd15380, %rd15349;
	add.s64 	%rd15383, %rd15382, %rd15381;
	shr.u64 	%rd15384, %rd15383, 32;
	and.b64  	%rd15385, %rd15355, 4294967295;
	add.s64 	%rd15386, %rd15265, %rd15385;
	shr.u64 	%rd15387, %rd15386, 32;
	and.b64  	%rd15388, %rd15359, 4294967295;
	add.s64 	%rd15389, %rd15387, %rd15388;
	add.s64 	%rd15390, %rd15389, %rd15296;
	shr.u64 	%rd15391, %rd15390, 32;
	and.b64  	%rd15392, %rd15364, 4294967295;
	add.s64 	%rd15393, %rd15391, %rd15392;
	add.s64 	%rd15394, %rd15393, %rd15332;
	shr.u64 	%rd15395, %rd15394, 32;
	and.b64  	%rd15396, %rd15369, 4294967295;
	add.s64 	%rd15397, %rd15395, %rd15396;
	add.s64 	%rd15398, %rd15397, %rd15367;
	shr.u64 	%rd15399, %rd15398, 32;
	and.b64  	%rd15400, %rd15374, 4294967295;
	mul.wide.u32 	%rd15401, %r7918, %r7918;
	add.s64 	%rd15402, %rd15399, %rd15400;
	add.s64 	%rd15403, %rd15402, %rd15401;
	shr.u64 	%rd15404, %rd15403, 32;
	and.b64  	%rd15405, %rd15379, 4294967295;
	mul.wide.u32 	%rd15406, %r7919, %r7918;
	add.s64 	%rd15407, %rd15404, %rd15405;
	add.s64 	%rd15408, %rd15407, %rd15406;
	shr.u64 	%rd15409, %rd15408, 32;
	and.b64  	%rd15410, %rd15383, 4294967295;
	mul.wide.u32 	%rd15411, %r7920, %r7918;
	add.s64 	%rd15412, %rd15409, %rd15410;
	add.s64 	%rd15413, %rd15412, %rd15411;
	shr.u64 	%rd15414, %rd15413, 32;
	mul.wide.u32 	%rd15415, %r7921, %r7918;
	add.s64 	%rd15416, %rd15414, %rd15384;
	add.s64 	%rd15417, %rd15416, %rd15415;
	shr.u64 	%rd15418, %rd15417, 32;
	and.b64  	%rd15419, %rd15390, 4294967295;
	add.s64 	%rd15420, %rd15268, %rd15419;
	shr.u64 	%rd15421, %rd15420, 32;
	and.b64  	%rd15422, %rd15394, 4294967295;
	add.s64 	%rd15423, %rd15421, %rd15422;
	add.s64 	%rd15424, %rd15423, %rd15301;
	shr.u64 	%rd15425, %rd15424, 32;
	and.b64  	%rd15426, %rd15398, 4294967295;
	add.s64 	%rd15427, %rd15425, %rd15426;
	add.s64 	%rd15428, %rd15427, %rd15337;
	shr.u64 	%rd15429, %rd15428, 32;
	and.b64  	%rd15430, %rd15403, 4294967295;
	add.s64 	%rd15431, %rd15429, %rd15430;
	add.s64 	%rd15432, %rd15431, %rd15372;
	shr.u64 	%rd15433, %rd15432, 32;
	and.b64  	%rd15434, %rd15408, 4294967295;
	add.s64 	%rd15435, %rd15433, %rd15434;
	add.s64 	%rd15436, %rd15435, %rd15406;
	shr.u64 	%rd15437, %rd15436, 32;
	and.b64  	%rd15438, %rd15413, 4294967295;
	mul.wide.u32 	%rd15439, %r7919, %r7919;
	add.s64 	%rd15440, %rd15437, %rd15438;
	add.s64 	%rd15441, %rd15440, %rd15439;
	shr.u64 	%rd15442, %rd15441, 32;
	and.b64  	%rd15443, %rd15417, 4294967295;
	mul.wide.u32 	%rd15444, %r7920, %r7919;
	add.s64 	%rd15445, %rd15442, %rd15443;
	add.s64 	%rd15446, %rd15445, %rd15444;
	shr.u64 	%rd15447, %rd15446, 32;
	mul.wide.u32 	%rd15448, %r7921, %r7919;
	add.s64 	%rd15449, %rd15447, %rd15418;
	add.s64 	%rd15450, %rd15449, %rd15448;
	shr.u64 	%rd15451, %rd15450, 32;
	and.b64  	%rd15452, %rd15424, 4294967295;
	add.s64 	%rd15453, %rd15271, %rd15452;
	shr.u64 	%rd15454, %rd15453, 32;
	and.b64  	%rd15455, %rd15428, 4294967295;
	add.s64 	%rd15456, %rd15454, %rd15455;
	add.s64 	%rd15457, %rd15456, %rd15306;
	shr.u64 	%rd15458, %rd15457, 32;
	and.b64  	%rd15459, %rd15432, 4294967295;
	add.s64 	%rd15460, %rd15458, %rd15459;
	add.s64 	%rd15461, %rd15460, %rd15342;
	shr.u64 	%rd15462, %rd15461, 32;
	and.b64  	%rd15463, %rd15436, 4294967295;
	add.s64 	%rd15464, %rd15462, %rd15463;
	add.s64 	%rd15465, %rd15464, %rd15377;
	shr.u64 	%rd15466, %rd15465, 32;
	and.b64  	%rd15467, %rd15441, 4294967295;
	add.s64 	%rd15468, %rd15466, %rd15467;
	add.s64 	%rd15469, %rd15468, %rd15411;
	shr.u64 	%rd15470, %rd15469, 32;
	and.b64  	%rd15471, %rd15446, 4294967295;
	add.s64 	%rd15472, %rd15470, %rd15471;
	add.s64 	%rd15473, %rd15472, %rd15444;
	shr.u64 	%rd15474, %rd15473, 32;
	and.b64  	%rd15475, %rd15450, 4294967295;
	mul.wide.u32 	%rd15476, %r7920, %r7920;
	add.s64 	%rd15477, %rd15474, %rd15475;
	add.s64 	%rd15478, %rd15477, %rd15476;
	shr.u64 	%rd15479, %rd15478, 32;
	mul.wide.u32 	%rd15480, %r7921, %r7920;
	add.s64 	%rd15481, %rd15479, %rd15451;
	add.s64 	%rd15482, %rd15481, %rd15480;
	shr.u64 	%rd15483, %rd15482, 32;
	and.b64  	%rd15484, %rd15457, 4294967295;
	add.s64 	%rd15485, %rd15274, %rd15484;
	shr.u64 	%rd15486, %rd15485, 32;
	and.b64  	%rd15487, %rd15461, 4294967295;
	add.s64 	%rd15488, %rd15486, %rd15487;
	add.s64 	%rd15489, %rd15488, %rd15310;
	shr.u64 	%rd15490, %rd15489, 32;
	and.b64  	%rd15491, %rd15465, 4294967295;
	add.s64 	%rd15492, %rd15490, %rd15491;
	add.s64 	%rd15493, %rd15492, %rd15346;
	shr.u64 	%rd15494, %rd15493, 32;
	and.b64  	%rd15495, %rd15469, 4294967295;
	add.s64 	%rd15496, %rd15494, %rd15495;
	add.s64 	%rd15497, %rd15496, %rd15381;
	shr.u64 	%rd15498, %rd15497, 32;
	and.b64  	%rd15499, %rd15473, 4294967295;
	add.s64 	%rd15500, %rd15498, %rd15499;
	add.s64 	%rd15501, %rd15500, %rd15415;
	shr.u64 	%rd15502, %rd15501, 32;
	and.b64  	%rd15503, %rd15478, 4294967295;
	add.s64 	%rd15504, %rd15502, %rd15503;
	add.s64 	%rd15505, %rd15504, %rd15448;
	shr.u64 	%rd15506, %rd15505, 32;
	and.b64  	%rd15507, %rd15482, 4294967295;
	add.s64 	%rd15508, %rd15506, %rd15507;
	add.s64 	%rd15509, %rd15508, %rd15480;
	shr.u64 	%rd15510, %rd15509, 32;
	mul.wide.u32 	%rd15511, %r7921, %r7921;
	add.s64 	%rd15512, %rd15510, %rd15483;
	add.s64 	%rd15513, %rd15512, %rd15511;
	shr.u64 	%rd15514, %rd15513, 32;
	and.b64  	%rd15515, %rd15489, 4294967295;
	mul.lo.s64 	%rd15516, %rd15515, 977;
	cvt.u32.u64 	%r6337, %rd15516;
	shr.u64 	%rd15517, %rd15516, 32;
	and.b64  	%rd15518, %rd15493, 4294967295;
	mad.lo.s64 	%rd15519, %rd15518, 977, %rd15517;
	shr.u64 	%rd15520, %rd15519, 32;
	and.b64  	%rd15521, %rd15497, 4294967295;
	mad.lo.s64 	%rd15522, %rd15521, 977, %rd15520;
	shr.u64 	%rd15523, %rd15522, 32;
	and.b64  	%rd15524, %rd15501, 4294967295;
	mad.lo.s64 	%rd15525, %rd15524, 977, %rd15523;
	shr.u64 	%rd15526, %rd15525, 32;
	and.b64  	%rd15527, %rd15505, 4294967295;
	mad.lo.s64 	%rd15528, %rd15527, 977, %rd15526;
	shr.u64 	%rd15529, %rd15528, 32;
	and.b64  	%rd15530, %rd15509, 4294967295;
	mad.lo.s64 	%rd15531, %rd15530, 977, %rd15529;
	shr.u64 	%rd15532, %rd15531, 32;
	and.b64  	%rd15533, %rd15513, 4294967295;
	mad.lo.s64 	%rd15534, %rd15533, 977, %rd15532;
	shr.u64 	%rd15535, %rd15534, 32;
	add.s32 	%r7946, %r6336, %r6337;
	setp.lt.u32 	%p1091, %r7946, %r6336;
	selp.u64 	%rd15536, 1, 0, %p1091;
	and.b64  	%rd15537, %rd15278, 4294967295;
	and.b64  	%rd15538, %rd15519, 4294967295;
	add.s64 	%rd15539, %rd15537, %rd15536;
	add.s64 	%rd15540, %rd15539, %rd15538;
	shr.u64 	%rd15541, %rd15540, 32;
	and.b64  	%rd15542, %rd15315, 4294967295;
	and.b64  	%rd15543, %rd15522, 4294967295;
	add.s64 	%rd15544, %rd15541, %rd15542;
	add.s64 	%rd15545, %rd15544, %rd15543;
	shr.u64 	%rd15546, %rd15545, 32;
	and.b64  	%rd15547, %rd15351, 4294967295;
	and.b64  	%rd15548, %rd15525, 4294967295;
	add.s64 	%rd15549, %rd15546, %rd15547;
	add.s64 	%rd15550, %rd15549, %rd15548;
	shr.u64 	%rd15551, %rd15550, 32;
	and.b64  	%rd15552, %rd15386, 4294967295;
	and.b64  	%rd15553, %rd15528, 4294967295;
	add.s64 	%rd15554, %rd15551, %rd15552;
	add.s64 	%rd15555, %rd15554, %rd15553;
	shr.u64 	%rd15556, %rd15555, 32;
	and.b64  	%rd15557, %rd15420, 4294967295;
	and.b64  	%rd15558, %rd15531, 4294967295;
	add.s64 	%rd15559, %rd15556, %rd15557;
	add.s64 	%rd15560, %rd15559, %rd15558;
	shr.u64 	%rd15561, %rd15560, 32;
	and.b64  	%rd15562, %rd15453, 4294967295;
	and.b64  	%rd15563, %rd15534, 4294967295;
	add.s64 	%rd15564, %rd15561, %rd15562;
	add.s64 	%rd15565, %rd15564, %rd15563;
	shr.u64 	%rd15566, %rd15565, 32;
	and.b64  	%rd15567, %rd15540, 4294967295;
	add.s64 	%rd15568, %rd15567, %rd15515;
	cvt.u32.u64 	%r7947, %rd15568;
	shr.u64 	%rd15569, %rd15568, 32;
	and.b64  	%rd15570, %rd15545, 4294967295;
	add.s64 	%rd15571, %rd15569, %rd15570;
	add.s64 	%rd15572, %rd15571, %rd15518;
	cvt.u32.u64 	%r7948, %rd15572;
	shr.u64 	%rd15573, %rd15572, 32;
	and.b64  	%rd15574, %rd15550, 4294967295;
	add.s64 	%rd15575, %rd15573, %rd15574;
	add.s64 	%rd15576, %rd15575, %rd15521;
	cvt.u32.u64 	%r7949, %rd15576;
	shr.u64 	%rd15577, %rd15576, 32;
	and.b64  	%rd15578, %rd15555, 4294967295;
	add.s64 	%rd15579, %rd15577, %rd15578;
	add.s64 	%rd15580, %rd15579, %rd15524;
	cvt.u32.u64 	%r7950, %rd15580;
	shr.u64 	%rd15581, %rd15580, 32;
	and.b64  	%rd15582, %rd15560, 4294967295;
	add.s64 	%rd15583, %rd15581, %rd15582;
	add.s64 	%rd15584, %rd15583, %rd15527;
	cvt.u32.u64 	%r7951, %rd15584;
	shr.u64 	%rd15585, %rd15584, 32;
	and.b64  	%rd15586, %rd15565, 4294967295;
	add.s64 	%rd15587, %rd15585, %rd15586;
	add.s64 	%rd15588, %rd15587, %rd15530;
	cvt.u32.u64 	%r7952, %rd15588;
	shr.u64 	%rd15589, %rd15588, 32;
	cvt.u32.u64 	%r6338, %rd15589;
	cvt.u32.u64 	%r6339, %rd15566;
	cvt.u32.u64 	%r6340, %rd15485;
	add.s32 	%r6341, %r6339, %r6340;
	cvt.u32.u64 	%r6342, %rd15535;
	cvt.u32.u64 	%r6343, %rd15514;
	mov.b64 	%rd15590, 977;
	cvt.u32.u64 	%r6344, %rd15590;
	mad.lo.s32 	%r6345, %r6343, %r6344, %r6342;
	add.s32 	%r6346, %r6341, %r6345;
	add.s32 	%r6347, %r6338, %r6346;
	cvt.u32.u64 	%r6348, %rd15513;
	add.s32 	%r7953, %r6347, %r6348;
	ld.const.u32 	%r6349, [const_p+28];
	setp.lt.u32 	%p1092, %r6349, %r7953;
	@%p1092 bra 	$L__BB2_945;
	ld.const.u32 	%r6350, [const_p+28];
	setp.gt.u32 	%p1093, %r6350, %r7953;
	@%p1093 bra 	$L__BB2_946;
	ld.const.u32 	%r6351, [const_p+24];
	setp.lt.u32 	%p1094, %r6351, %r7952;
	@%p1094 bra 	$L__BB2_945;
	ld.const.u32 	%r6352, [const_p+24];
	setp.gt.u32 	%p1095, %r6352, %r7952;
	@%p1095 bra 	$L__BB2_946;
	ld.const.u32 	%r6353, [const_p+20];
	setp.lt.u32 	%p1096, %r6353, %r7951;
	@%p1096 bra 	$L__BB2_945;
	ld.const.u32 	%r6354, [const_p+20];
	setp.gt.u32 	%p1097, %r6354, %r7951;
	@%p1097 bra 	$L__BB2_946;
	ld.const.u32 	%r6355, [const_p+16];
	setp.lt.u32 	%p1098, %r6355, %r7950;
	@%p1098 bra 	$L__BB2_945;
	ld.const.u32 	%r6356, [const_p+16];
	setp.gt.u32 	%p1099, %r6356, %r7950;
	@%p1099 bra 	$L__BB2_946;
	ld.const.u32 	%r6357, [const_p+12];
	setp.lt.u32 	%p1100, %r6357, %r7949;
	@%p1100 bra 	$L__BB2_945;
	ld.const.u32 	%r6358, [const_p+12];
	setp.gt.u32 	%p1101, %r6358, %r7949;
	@%p1101 bra 	$L__BB2_946;
	ld.const.u32 	%r6359, [const_p+8];
	setp.lt.u32 	%p1102, %r6359, %r7948;
	@%p1102 bra 	$L__BB2_945;
	ld.const.u32 	%r6360, [const_p+8];
	setp.gt.u32 	%p1103, %r6360, %r7948;
	@%p1103 bra 	$L__BB2_946;
	ld.const.u32 	%r6361, [const_p+4];
	setp.lt.u32 	%p1104, %r6361, %r7947;
	@%p1104 bra 	$L__BB2_945;
	ld.const.u32 	%r6362, [const_p+4];
	setp.gt.u32 	%p1105, %r6362, %r7947;
	ld.const.u32 	%r6363, [const_p];
	setp.lt.u32 	%p1106, %r7946, %r6363;
	or.pred  	%p1107, %p1105, %p1106;
	@%p1107 bra 	$L__BB2_946;
$L__BB2_945:
	ld.const.u32 	%r6381, [const_p];
	ld.const.u32 	%r6388, [const_p+28];
	ld.const.u32 	%r6382, [const_p+4];
	ld.const.u32 	%r6385, [const_p+16];
	ld.const.u32 	%r6383, [const_p+8];
	ld.const.u32 	%r6386, [const_p+20];
	ld.const.u32 	%r6384, [const_p+12];
	ld.const.u32 	%r6387, [const_p+24];
	// begin inline asm
	sub.cc.u32 %r7946, %r7946, %r6381; 
	subc.cc.u32 %r7947, %r7947, %r6382; 
	subc.cc.u32 %r7948, %r7948, %r6383; 
	subc.cc.u32 %r7949, %r7949, %r6384; 
	subc.cc.u32 %r7950, %r7950, %r6385; 
	subc.cc.u32 %r7951, %r7951, %r6386; 
	subc.cc.u32 %r7952, %r7952, %r6387; 
	subc.u32    %r7953, %r7953, %r6388; 
	
	// end inline asm
$L__BB2_946:
	setp.gt.u32 	%p1108, %r7953, %r7937;
	@%p1108 bra 	$L__BB2_947;
	bra.uni 	$L__BB2_960;
$L__BB2_947:
	// begin inline asm
	sub.cc.u32 %r7954, %r7946, %r7930; 
	subc.cc.u32 %r7955, %r7947, %r7931; 
	subc.cc.u32 %r7956, %r7948, %r7932; 
	subc.cc.u32 %r7957, %r7949, %r7933; 
	subc.cc.u32 %r7958, %r7950, %r7934; 
	subc.cc.u32 %r7959, %r7951, %r7935; 
	subc.cc.u32 %r7960, %r7952, %r7936; 
	subc.u32    %r7961, %r7953, %r7937; 
	
	// end inline asm
	bra.uni 	$L__BB2_962;
$L__BB2_948:
	setp.gt.u32 	%p1110, %r7952, %r7936;
	@%p1110 bra 	$L__BB2_947;
	setp.lt.u32 	%p1111, %r7952, %r7936;
	@%p1111 bra 	$L__BB2_961;
	setp.gt.u32 	%p1112, %r7951, %r7935;
	@%p1112 bra 	$L__BB2_947;
	setp.lt.u32 	%p1113, %r7951, %r7935;
	@%p1113 bra 	$L__BB2_961;
	setp.gt.u32 	%p1114, %r7950, %r7934;
	@%p1114 bra 	$L__BB2_947;
	setp.lt.u32 	%p1115, %r7950, %r7934;
	@%p1115 bra 	$L__BB2_961;
	setp.gt.u32 	%p1116, %r7949, %r7933;
	@%p1116 bra 	$L__BB2_947;
	setp.lt.u32 	%p1117, %r7949, %r7933;
	@%p1117 bra 	$L__BB2_961;
	setp.gt.u32 	%p1118, %r7948, %r7932;
	@%p1118 bra 	$L__BB2_947;
	setp.lt.u32 	%p1119, %r7948, %r7932;
	@%p1119 bra 	$L__BB2_961;
	setp.gt.u32 	%p1120, %r7947, %r7931;
	@%p1120 bra 	$L__BB2_947;
	setp.lt.u32 	%p1121, %r7947, %r7931;
	setp.lt.u32 	%p1122, %r7946, %r7930;
	or.pred  	%p1123, %p1121, %p1122;
	@%p1123 bra 	$L__BB2_961;
	bra.uni 	$L__BB2_947;
$L__BB2_960:
	setp.ge.u32 	%p1109, %r7953, %r7937;
	@%p1109 bra 	$L__BB2_948;
$L__BB2_961:
	ld.const.u32 	%r6405, [const_p];
	ld.const.u32 	%r6412, [const_p+28];
	ld.const.u32 	%r6406, [const_p+4];
	ld.const.u32 	%r6409, [const_p+16];
	ld.const.u32 	%r6407, [const_p+8];
	ld.const.u32 	%r6410, [const_p+20];
	ld.const.u32 	%r6408, [const_p+12];
	ld.const.u32 	%r6411, [const_p+24];
	// begin inline asm
	add.cc.u32 %r6389, %r7946, %r6405; 
	addc.cc.u32 %r6390, %r7947, %r6406; 
	addc.cc.u32 %r6391, %r7948, %r6407; 
	addc.cc.u32 %r6392, %r7949, %r6408; 
	addc.cc.u32 %r6393, %r7950, %r6409; 
	addc.cc.u32 %r6394, %r7951, %r6410; 
	addc.cc.u32 %r6395, %r7952, %r6411; 
	addc.u32    %r6396, %r7953, %r6412; 
	
	// end inline asm
	// begin inline asm
	sub.cc.u32 %r7954, %r6389, %r7930; 
	subc.cc.u32 %r7955, %r6390, %r7931; 
	subc.cc.u32 %r7956, %r6391, %r7932; 
	subc.cc.u32 %r7957, %r6392, %r7933; 
	subc.cc.u32 %r7958, %r6393, %r7934; 
	subc.cc.u32 %r7959, %r6394, %r7935; 
	subc.cc.u32 %r7960, %r6395, %r7936; 
	subc.u32    %r7961, %r6396, %r7937; 
	
	// end inline asm
$L__BB2_962:
	// begin inline asm
	add.cc.u32 %r6461, %r7938, %r7938; 
	addc.cc.u32 %r6462, %r7939, %r7939; 
	addc.cc.u32 %r6463, %r7940, %r7940; 
	addc.cc.u32 %r6464, %r7941, %r7941; 
	addc.cc.u32 %r6465, %r7942, %r7942; 
	addc.cc.u32 %r6466, %r7943, %r7943; 
	addc.cc.u32 %r6467, %r7944, %r7944; 
	addc.u32    %r6468, %r7945, %r7945; 
	
	// end inline asm
	setp.gt.u32 	%p1124, %r7961, %r6468;
	@%p1124 bra 	$L__BB2_963;
	bra.uni 	$L__BB2_976;
$L__BB2_963:
	// begin inline asm
	sub.cc.u32 %r8049, %r7954, %r6461; 
	subc.cc.u32 %r8048, %r7955, %r6462; 
	subc.cc.u32 %r8047, %r7956, %r6463; 
	subc.cc.u32 %r8046, %r7957, %r6464; 
	subc.cc.u32 %r8045, %r7958, %r6465; 
	subc.cc.u32 %r8044, %r7959, %r6466; 
	subc.cc.u32 %r8043, %r7960, %r6467; 
	subc.u32    %r8042, %r7961, %r6468; 
	
	// end inline asm
	bra.uni 	$L__BB2_978;
$L__BB2_964:
	setp.gt.u32 	%p1126, %r7960, %r6467;
	@%p1126 bra 	$L__BB2_963;
	setp.lt.u32 	%p1127, %r7960, %r6467;
	@%p1127 bra 	$L__BB2_977;
	setp.gt.u32 	%p1128, %r7959, %r6466;
	@%p1128 bra 	$L__BB2_963;
	setp.lt.u32 	%p1129, %r7959, %r6466;
	@%p1129 bra 	$L__BB2_977;
	setp.gt.u32 	%p1130, %r7958, %r6465;
	@%p1130 bra 	$L__BB2_963;
	setp.lt.u32 	%p1131, %r7958, %r6465;
	@%p1131 bra 	$L__BB2_977;
	setp.gt.u32 	%p1132, %r7957, %r6464;
	@%p1132 bra 	$L__BB2_963;
	setp.lt.u32 	%p1133, %r7957, %r6464;
	@%p1133 bra 	$L__BB2_977;
	setp.gt.u32 	%p1134, %r7956, %r6463;
	@%p1134 bra 	$L__BB2_963;
	setp.lt.u32 	%p1135, %r7956, %r6463;
	@%p1135 bra 	$L__BB2_977;
	setp.gt.u32 	%p1136, %r7955, %r6462;
	@%p1136 bra 	$L__BB2_963;
	setp.lt.u32 	%p1137, %r7955, %r6462;
	setp.lt.u32 	%p1138, %r7954, %r6461;
	or.pred  	%p1139, %p1137, %p1138;
	@%p1139 bra 	$L__BB2_977;
	bra.uni 	$L__BB2_963;
$L__BB2_976:
	setp.ge.u32 	%p1125, %r7961, %r6468;
	@%p1125 bra 	$L__BB2_964;
$L__BB2_977:
	ld.const.u32 	%r6501, [const_p];
	ld.const.u32 	%r6508, [const_p+28];
	ld.const.u32 	%r6502, [const_p+4];
	ld.const.u32 	%r6505, [const_p+16];
	ld.const.u32 	%r6503, [const_p+8];
	ld.const.u32 	%r6506, [const_p+20];
	ld.const.u32 	%r6504, [const_p+12];
	ld.const.u32 	%r6507, [const_p+24];
	// begin inline asm
	add.cc.u32 %r6485, %r7954, %r6501; 
	addc.cc.u32 %r6486, %r7955, %r6502; 
	addc.cc.u32 %r6487, %r7956, %r6503; 
	addc.cc.u32 %r6488, %r7957, %r6504; 
	addc.cc.u32 %r6489, %r7958, %r6505; 
	addc.cc.u32 %r6490, %r7959, %r6506; 
	addc.cc.u32 %r6491, %r7960, %r6507; 
	addc.u32    %r6492, %r7961, %r6508; 
	
	// end inline asm
	// begin inline asm
	sub.cc.u32 %r8049, %r6485, %r6461; 
	subc.cc.u32 %r8048, %r6486, %r6462; 
	subc.cc.u32 %r8047, %r6487, %r6463; 
	subc.cc.u32 %r8046, %r6488, %r6464; 
	subc.cc.u32 %r8045, %r6489, %r6465; 
	subc.cc.u32 %r8044, %r6490, %r6466; 
	subc.cc.u32 %r8043, %r6491, %r6467; 
	subc.u32    %r8042, %r6492, %r6468; 
	
	// end inline asm
$L__BB2_978:
	setp.gt.u32 	%p1140, %r7945, %r8042;
	@%p1140 bra 	$L__BB2_979;
	bra.uni 	$L__BB2_992;
$L__BB2_979:
	// begin inline asm
	sub.cc.u32 %r7970, %r7938, %r8049; 
	subc.cc.u32 %r7971, %r7939, %r8048; 
	subc.cc.u32 %r7972, %r7940, %r8047; 
	subc.cc.u32 %r7973, %r7941, %r8046; 
	subc.cc.u32 %r7974, %r7942, %r8045; 
	subc.cc.u32 %r7975, %r7943, %r8044; 
	subc.cc.u32 %r7976, %r7944, %r8043; 
	subc.u32    %r7977, %r7945, %r8042; 
	
	// end inline asm
	bra.uni 	$L__BB2_994;
$L__BB2_980:
	setp.gt.u32 	%p1142, %r7944, %r8043;
	@%p1142 bra 	$L__BB2_979;
	setp.lt.u32 	%p1143, %r7944, %r8043;
	@%p1143 bra 	$L__BB2_993;
	setp.gt.u32 	%p1144, %r7943, %r8044;
	@%p1144 bra 	$L__BB2_979;
	setp.lt.u32 	%p1145, %r7943, %r8044;
	@%p1145 bra 	$L__BB2_993;
	setp.gt.u32 	%p1146, %r7942, %r8045;
	@%p1146 bra 	$L__BB2_979;
	setp.lt.u32 	%p1147, %r7942, %r8045;
	@%p1147 bra 	$L__BB2_993;
	setp.gt.u32 	%p1148, %r7941, %r8046;
	@%p1148 bra 	$L__BB2_979;
	setp.lt.u32 	%p1149, %r7941, %r8046;
	@%p1149 bra 	$L__BB2_993;
	setp.gt.u32 	%p1150, %r7940, %r8047;
	@%p1150 bra 	$L__BB2_979;
	setp.lt.u32 	%p1151, %r7940, %r8047;
	@%p1151 bra 	$L__BB2_993;
	setp.gt.u32 	%p1152, %r7939, %r8048;
	@%p1152 bra 	$L__BB2_979;
	setp.lt.u32 	%p1153, %r7939, %r8048;
	setp.lt.u32 	%p1154, %r7938, %r8049;
	or.pred  	%p1155, %p1153, %p1154;
	@%p1155 bra 	$L__BB2_993;
	bra.uni 	$L__BB2_979;
$L__BB2_992:
	setp.ge.u32 	%p1141, %r7945, %r8042;
	@%p1141 bra 	$L__BB2_980;
$L__BB2_993:
	ld.const.u32 	%r6573, [const_p];
	ld.const.u32 	%r6580, [const_p+28];
	ld.const.u32 	%r6574, [const_p+4];
	ld.const.u32 	%r6577, [const_p+16];
	ld.const.u32 	%r6575, [const_p+8];
	ld.const.u32 	%r6578, [const_p+20];
	ld.const.u32 	%r6576, [const_p+12];
	ld.const.u32 	%r6579, [const_p+24];
	// begin inline asm
	add.cc.u32 %r6557, %r7938, %r6573; 
	addc.cc.u32 %r6558, %r7939, %r6574; 
	addc.cc.u32 %r6559, %r7940, %r6575; 
	addc.cc.u32 %r6560, %r7941, %r6576; 
	addc.cc.u32 %r6561, %r7942, %r6577; 
	addc.cc.u32 %r6562, %r7943, %r6578; 
	addc.cc.u32 %r6563, %r7944, %r6579; 
	addc.u32    %r6564, %r7945, %r6580; 
	
	// end inline asm
	// begin inline asm
	sub.cc.u32 %r7970, %r6557, %r8049; 
	subc.cc.u32 %r7971, %r6558, %r8048; 
	subc.cc.u32 %r7972, %r6559, %r8047; 
	subc.cc.u32 %r7973, %r6560, %r8046; 
	subc.cc.u32 %r7974, %r6561, %r8045; 
	subc.cc.u32 %r7975, %r6562, %r8044; 
	subc.cc.u32 %r7976, %r6563, %r8043; 
	subc.u32    %r7977, %r6564, %r8042; 
	
	// end inline asm
$L__BB2_994:
	mul.wide.u32 	%rd15591, %r7914, %r7970;
	cvt.u32.u64 	%r6629, %rd15591;
	shr.u64 	%rd15592, %rd15591, 32;
	mul.wide.u32 	%rd15593, %r7915, %r7970;
	add.s64 	%rd15594, %rd15592, %rd15593;
	shr.u64 	%rd15595, %rd15594, 32;
	mul.wide.u32 	%rd15596, %r7916, %r7970;
	add.s64 	%rd15597, %rd15595, %rd15596;
	shr.u64 	%rd15598, %rd15597, 32;
	mul.wide.u32 	%rd15599, %r7917, %r7970;
	add.s64 	%rd15600, %rd15598, %rd15599;
	shr.u64 	%rd15601, %rd15600, 32;
	mul.wide.u32 	%rd15602, %r7918, %r7970;
	add.s64 	%rd15603, %rd15601, %rd15602;
	shr.u64 	%rd15604, %rd15603, 32;
	mul.wide.u32 	%rd15605, %r7919, %r7970;
	add.s64 	%rd15606, %rd15604, %rd15605;
	shr.u64 	%rd15607, %rd15606, 32;
	mul.wide.u32 	%rd15608, %r7920, %r7970;
	add.s64 	%rd15609, %rd15607, %rd15608;
	shr.u64 	%rd15610, %rd15609, 32;
	mul.wide.u32 	%rd15611, %r7921, %r7970;
	add.s64 	%rd15612, %rd15610, %rd15611;
	shr.u64 	%rd15613, %rd15612, 32;
	and.b64  	%rd15614, %rd15594, 4294967295;
	mul.wide.u32 	%rd15615, %r7914, %r7971;
	add.s64 	%rd15616, %rd15615, %rd15614;
	shr.u64 	%rd15617, %rd15616, 32;
	and.b64  	%rd15618, %rd15597, 4294967295;
	mul.wide.u32 	%rd15619, %r7915, %r7971;
	add.s64 	%rd15620, %rd15617, %rd15618;
	add.s64 	%rd15621, %rd15620, %rd15619;
	shr.u64 	%rd15622, %rd15621, 32;
	and.b64  	%rd15623, %rd15600, 4294967295;
	mul.wide.u32 	%rd15624, %r7916, %r7971;
	add.s64 	%rd15625, %rd15622, %rd15623;
	add.s64 	%rd15626, %rd15625, %rd15624;
	shr.u64 	%rd15627, %rd15626, 32;
	and.b64  	%rd15628, %rd15603, 4294967295;
	mul.wide.u32 	%rd15629, %r7917, %r7971;
	add.s64 	%rd15630, %rd15627, %rd15628;
	add.s64 	%rd15631, %rd15630, %rd15629;
	shr.u64 	%rd15632, %rd15631, 32;
	and.b64  	%rd15633, %rd15606, 4294967295;
	mul.wide.u32 	%rd15634, %r7918, %r7971;
	add.s64 	%rd15635, %rd15632, %rd15633;
	add.s64 	%rd15636, %rd15635, %rd15634;
	shr.u64 	%rd15637, %rd15636, 32;
	and.b64  	%rd15638, %rd15609, 4294967295;
	mul.wide.u32 	%rd15639, %r7919, %r7971;
	add.s64 	%rd15640, %rd15637, %rd15638;
	add.s64 	%rd15641, %rd15640, %rd15639;
	shr.u64 	%rd15642, %rd15641, 32;
	and.b64  	%rd15643, %rd15612, 4294967295;
	mul.wide.u32 	%rd15644, %r7920, %r7971;
	add.s64 	%rd15645, %rd15642, %rd15643;
	add.s64 	%rd15646, %rd15645, %rd15644;
	shr.u64 	%rd15647, %rd15646, 32;
	mul.wide.u32 	%rd15648, %r7921, %r7971;
	add.s64 	%rd15649, %rd15647, %rd15613;
	add.s64 	%rd15650, %rd15649, %rd15648;
	shr.u64 	%rd15651, %rd15650, 32;
	and.b64  	%rd15652, %rd15621, 4294967295;
	mul.wide.u32 	%rd15653, %r7914, %r7972;
	add.s64 	%rd15654, %rd15653, %rd15652;
	shr.u64 	%rd15655, %rd15654, 32;
	and.b64  	%rd15656, %rd15626, 4294967295;
	mul.wide.u32 	%rd15657, %r7915, %r7972;
	add.s64 	%rd15658, %rd15655, %rd15656;
	add.s64 	%rd15659, %rd15658, %rd15657;
	shr.u64 	%rd15660, %rd15659, 32;
	and.b64  	%rd15661, %rd15631, 4294967295;
	mul.wide.u32 	%rd15662, %r7916, %r7972;
	add.s64 	%rd15663, %rd15660, %rd15661;
	add.s64 	%rd15664, %rd15663, %rd15662;
	shr.u64 	%rd15665, %rd15664, 32;
	and.b64  	%rd15666, %rd15636, 4294967295;
	mul.wide.u32 	%rd15667, %r7917, %r7972;
	add.s64 	%rd15668, %rd15665, %rd15666;
	add.s64 	%rd15669, %rd15668, %rd15667;
	shr.u64 	%rd15670, %rd15669, 32;
	and.b64  	%rd15671, %rd15641, 4294967295;
	mul.wide.u32 	%rd15672, %r7918, %r7972;
	add.s64 	%rd15673, %rd15670, %rd15671;
	add.s64 	%rd15674, %rd15673, %rd15672;
	shr.u64 	%rd15675, %rd15674, 32;
	and.b64  	%rd15676, %rd15646, 4294967295;
	mul.wide.u32 	%rd15677, %r7919, %r7972;
	add.s64 	%rd15678, %rd15675, %rd15676;
	add.s64 	%rd15679, %rd15678, %rd15677;
	shr.u64 	%rd15680, %rd15679, 32;
	and.b64  	%rd15681, %rd15650, 4294967295;
	mul.wide.u32 	%rd15682, %r7920, %r7972;
	add.s64 	%rd15683, %rd15680, %rd15681;
	add.s64 	%rd15684, %rd15683, %rd15682;
	shr.u64 	%rd15685, %rd15684, 32;
	mul.wide.u32 	%rd15686, %r7921, %r7972;
	add.s64 	%rd15687, %rd15685, %rd15651;
	add.s64 	%rd15688, %rd15687, %rd15686;
	shr.u64 	%rd15689, %rd15688, 32;
	and.b64  	%rd15690, %rd15659, 4294967295;
	mul.wide.u32 	%rd15691, %r7914, %r7973;
	add.s64 	%rd15692, %rd15691, %rd15690;
	shr.u64 	%rd15693, %rd15692, 32;
	and.b64  	%rd15694, %rd15664, 4294967295;
	mul.wide.u32 	%rd15695, %r7915, %r7973;
	add.s64 	%rd15696, %rd15693, %rd15694;
	add.s64 	%rd15697, %rd15696, %rd15695;
	shr.u64 	%rd15698, %rd15697, 32;
	and.b64  	%rd15699, %rd15669, 4294967295;
	mul.wide.u32 	%rd15700, %r7916, %r7973;
	add.s64 	%rd15701, %rd15698, %rd15699;
	add.s64 	%rd15702, %rd15701, %rd15700;
	shr.u64 	%rd15703, %rd15702, 32;
	and.b64  	%rd15704, %rd15674, 4294967295;
	mul.wide.u32 	%rd15705, %r7917, %r7973;
	add.s64 	%rd15706, %rd15703, %rd15704;
	add.s64 	%rd15707, %rd15706, %rd15705;
	shr.u64 	%rd15708, %rd15707, 32;
	and.b64  	%rd15709, %rd15679, 4294967295;
	mul.wide.u32 	%rd15710, %r7918, %r7973;
	add.s64 	%rd15711, %rd15708, %rd15709;
	add.s64 	%rd15712, %rd15711, %rd15710;
	shr.u64 	%rd15713, %rd15712, 32;
	and.b64  	%rd15714, %rd15684, 4294967295;
	mul.wide.u32 	%rd15715, %r7919, %r7973;
	add.s64 	%rd15716, %rd15713, %rd15714;
	add.s64 	%rd15717, %rd15716, %rd15715;
	shr.u64 	%rd15718, %rd15717, 32;
	and.b64  	%rd15719, %rd15688, 4294967295;
	mul.wide.u32 	%rd15720, %r7920, %r7973;
	add.s64 	%rd15721, %rd15718, %rd15719;
	add.s64 	%rd15722, %rd15721, %rd15720;
	shr.u64 	%rd15723, %rd15722, 32;
	mul.wide.u32 	%rd15724, %r7921, %r7973;
	add.s64 	%rd15725, %rd15723, %rd15689;
	add.s64 	%rd15726, %rd15725, %rd15724;
	shr.u64 	%rd15727, %rd15726, 32;
	and.b64  	%rd15728, %rd15697, 4294967295;
	mul.wide.u32 	%rd15729, %r7914, %r7974;
	add.s64 	%rd15730, %rd15729, %rd15728;
	shr.u64 	%rd15731, %rd15730, 32;
	and.b64  	%rd15732, %rd15702, 4294967295;
	mul.wide.u32 	%rd15733, %r7915, %r7974;
	add.s64 	%rd15734, %rd15731, %rd15732;
	add.s64 	%rd15735, %rd15734, %rd15733;
	shr.u64 	%rd15736, %rd15735, 32;
	and.b64  	%rd15737, %rd15707, 4294967295;
	mul.wide.u32 	%rd15738, %r7916, %r7974;
	add.s64 	%rd15739, %rd15736, %rd15737;
	add.s64 	%rd15740, %rd15739, %rd15738;
	shr.u64 	%rd15741, %rd15740, 32;
	and.b64  	%rd15742, %rd15712, 4294967295;
	mul.wide.u32 	%rd15743, %r7917, %r7974;
	add.s64 	%rd15744, %rd15741, %rd15742;
	add.s64 	%rd15745, %rd15744, %rd15743;
	shr.u64 	%rd15746, %rd15745, 32;
	and.b64  	%rd15747, %rd15717, 4294967295;
	mul.wide.u32 	%rd15748, %r7918, %r7974;
	add.s64 	%rd15749, %rd15746, %rd15747;
	add.s64 	%rd15750, %rd15749, %rd15748;
	shr.u64 	%rd15751, %rd15750, 32;
	and.b64  	%rd15752, %rd15722, 4294967295;
	mul.wide.u32 	%rd15753, %r7919, %r7974;
	add.s64 	%rd15754, %rd15751, %rd15752;
	add.s64 	%rd15755, %rd15754, %rd15753;
	shr.u64 	%rd15756, %rd15755, 32;
	and.b64  	%rd15757, %rd15726, 4294967295;
	mul.wide.u32 	%rd15758, %r7920, %r7974;
	add.s64 	%rd15759, %rd15756, %rd15757;
	add.s64 	%rd15760, %rd15759, %rd15758;
	shr.u64 	%rd15761, %rd15760, 32;
	mul.wide.u32 	%rd15762, %r7921, %r7974;
	add.s64 	%rd15763, %rd15761, %rd15727;
	add.s64 	%rd15764, %rd15763, %rd15762;
	shr.u64 	%rd15765, %rd15764, 32;
	and.b64  	%rd15766, %rd15735, 4294967295;
	mul.wide.u32 	%rd15767, %r7914, %r7975;
	add.s64 	%rd15768, %rd15767, %rd15766;
	shr.u64 	%rd15769, %rd15768, 32;
	and.b64  	%rd15770, %rd15740, 4294967295;
	mul.wide.u32 	%rd15771, %r7915, %r7975;
	add.s64 	%rd15772, %rd15769, %rd15770;
	add.s64 	%rd15773, %rd15772, %rd15771;
	shr.u64 	%rd15774, %rd15773, 32;
	and.b64  	%rd15775, %rd15745, 4294967295;
	mul.wide.u32 	%rd15776, %r7916, %r7975;
	add.s64 	%rd15777, %rd15774, %rd15775;
	add.s64 	%rd15778, %rd15777, %rd15776;
	shr.u64 	%rd15779, %rd15778, 32;
	and.b64  	%rd15780, %rd15750, 4294967295;
	mul.wide.u32 	%rd15781, %r7917, %r7975;
	add.s64 	%rd15782, %rd15779, %rd15780;
	add.s64 	%rd15783, %rd15782, %rd15781;
	shr.u64 	%rd15784, %rd15783, 32;
	and.b64  	%rd15785, %rd15755, 4294967295;
	mul.wide.u32 	%rd15786, %r7918, %r7975;
	add.s64 	%rd15787, %rd15784, %rd15785;
	add.s64 	%rd15788, %rd15787, %rd15786;
	shr.u64 	%rd15789, %rd15788, 32;
	and.b64  	%rd15790, %rd15760, 4294967295;
	mul.wide.u32 	%rd15791, %r7919, %r7975;
	add.s64 	%rd15792, %rd15789, %rd15790;
	add.s64 	%rd15793, %rd15792, %rd15791;
	shr.u64 	%rd15794, %rd15793, 32;
	and.b64  	%rd15795, %rd15764, 4294967295;
	mul.wide.u32 	%rd15796, %r7920, %r7975;
	add.s64 	%rd15797, %rd15794, %rd15795;
	add.s64 	%rd15798, %rd15797, %rd15796;
	shr.u64 	%rd15799, %rd15798, 32;
	mul.wide.u32 	%rd15800, %r7921, %r7975;
	add.s64 	%rd15801, %rd15799, %rd15765;
	add.s64 	%rd15802, %rd15801, %rd15800;
	shr.u64 	%rd15803, %rd15802, 32;
	and.b64  	%rd15804, %rd15773, 4294967295;
	mul.wide.u32 	%rd15805, %r7914, %r7976;
	add.s64 	%rd15806, %rd15805, %rd15804;
	shr.u64 	%rd15807, %rd15806, 32;
	and.b64  	%rd15808, %rd15778, 4294967295;
	mul.wide.u32 	%rd15809, %r7915, %r7976;
	add.s64 	%rd15810, %rd15807, %rd15808;
	add.s64 	%rd15811, %rd15810, %rd15809;
	shr.u64 	%rd15812, %rd15811, 32;
	and.b64  	%rd15813, %rd15783, 4294967295;
	mul.wide.u32 	%rd15814, %r7916, %r7976;
	add.s64 	%rd15815, %rd15812, %rd15813;
	add.s64 	%rd15816, %rd15815, %rd15814;
	shr.u64 	%rd15817, %rd15816, 32;
	and.b64  	%rd15818, %rd15788, 4294967295;
	mul.wide.u32 	%rd15819, %r7917, %r7976;
	add.s64 	%rd15820, %rd15817, %rd15818;
	add.s64 	%rd15821, %rd15820, %rd15819;
	shr.u64 	%rd15822, %rd15821, 32;
	and.b64  	%rd15823, %rd15793, 4294967295;
	mul.wide.u32 	%rd15824, %r7918, %r7976;
	add.s64 	%rd15825, %rd15822, %rd15823;
	add.s64 	%rd15826, %rd15825, %rd15824;
	shr.u64 	%rd15827, %rd15826, 32;
	and.b64  	%rd15828, %rd15798, 4294967295;
	mul.wide.u32 	%rd15829, %r7919, %r7976;
	add.s64 	%rd15830, %rd15827, %rd15828;
	add.s64 	%rd15831, %rd15830, %rd15829;
	shr.u64 	%rd15832, %rd15831, 32;
	and.b64  	%rd15833, %rd15802, 4294967295;
	mul.wide.u32 	%rd15834, %r7920, %r7976;
	add.s64 	%rd15835, %rd15832, %rd15833;
	add.s64 	%rd15836, %rd15835, %rd15834;
	shr.u64 	%rd15837, %rd15836, 32;
	mul.wide.u32 	%rd15838, %r7921, %r7976;
	add.s64 	%rd15839, %rd15837, %rd15803;
	add.s64 	%rd15840, %rd15839, %rd15838;
	shr.u64 	%rd15841, %rd15840, 32;
	and.b64  	%rd15842, %rd15811, 4294967295;
	mul.wide.u32 	%rd15843, %r7914, %r7977;
	add.s64 	%rd15844, %rd15843, %rd15842;
	shr.u64 	%rd15845, %rd15844, 32;
	and.b64  	%rd15846, %rd15816, 4294967295;
	mul.wide.u32 	%rd15847, %r7915, %r7977;
	add.s64 	%rd15848, %rd15845, %rd15846;
	add.s64 	%rd15849, %rd15848, %rd15847;
	shr.u64 	%rd15850, %rd15849, 32;
	and.b64  	%rd15851, %rd15821, 4294967295;
	mul.wide.u32 	%rd15852, %r7916, %r7977;
	add.s64 	%rd15853, %rd15850, %rd15851;
	add.s64 	%rd15854, %rd15853, %rd15852;
	shr.u64 	%rd15855, %rd15854, 32;
	and.b64  	%rd15856, %rd15826, 4294967295;
	mul.wide.u32 	%rd15857, %r7917, %r7977;
	add.s64 	%rd15858, %rd15855, %rd15856;
	add.s64 	%rd15859, %rd15858, %rd15857;
	shr.u64 	%rd15860, %rd15859, 32;
	and.b64  	%rd15861, %rd15831, 4294967295;
	mul.wide.u32 	%rd15862, %r7918, %r7977;
	add.s64 	%rd15863, %rd15860, %rd15861;
	add.s64 	%rd15864, %rd15863, %rd15862;
	shr.u64 	%rd15865, %rd15864, 32;
	and.b64  	%rd15866, %rd15836, 4294967295;
	mul.wide.u32 	%rd15867, %r7919, %r7977;
	add.s64 	%rd15868, %rd15865, %rd15866;
	add.s64 	%rd15869, %rd15868, %rd15867;
	shr.u64 	%rd15870, %rd15869, 32;
	and.b64  	%rd15871, %rd15840, 4294967295;
	mul.wide.u32 	%rd15872, %r7920, %r7977;
	add.s64 	%rd15873, %rd15870, %rd15871;
	add.s64 	%rd15874, %rd15873, %rd15872;
	shr.u64 	%rd15875, %rd15874, 32;
	mul.wide.u32 	%rd15876, %r7921, %r7977;
	add.s64 	%rd15877, %rd15875, %rd15841;
	add.s64 	%rd15878, %rd15877, %rd15876;
	shr.u64 	%rd15879, %rd15878, 32;
	and.b64  	%rd15880, %rd15849, 4294967295;
	mul.lo.s64 	%rd15881, %rd15880, 977;
	cvt.u32.u64 	%r6630, %rd15881;
	shr.u64 	%rd15882, %rd15881, 32;
	and.b64  	%rd15883, %rd15854, 4294967295;
	mad.lo.s64 	%rd15884, %rd15883, 977, %rd15882;
	shr.u64 	%rd15885, %rd15884, 32;
	and.b64  	%rd15886, %rd15859, 4294967295;
	mad.lo.s64 	%rd15887, %rd15886, 977, %rd15885;
	shr.u64 	%rd15888, %rd15887, 32;
	and.b64  	%rd15889, %rd15864, 4294967295;
	mad.lo.s64 	%rd15890, %rd15889, 977, %rd15888;
	shr.u64 	%rd15891, %rd15890, 32;
	and.b64  	%rd15892, %rd15869, 4294967295;
	mad.lo.s64 	%rd15893, %rd15892, 977, %rd15891;
	shr.u64 	%rd15894, %rd15893, 32;
	and.b64  	%rd15895, %rd15874, 4294967295;
	mad.lo.s64 	%rd15896, %rd15895, 977, %rd15894;
	shr.u64 	%rd15897, %rd15896, 32;
	and.b64  	%rd15898, %rd15878, 4294967295;
	mad.lo.s64 	%rd15899, %rd15898, 977, %rd15897;
	shr.u64 	%rd15900, %rd15899, 32;
	add.s32 	%r7978, %r6629, %r6630;
	setp.lt.u32 	%p1156, %r7978, %r6629;
	selp.u64 	%rd15901, 1, 0, %p1156;
	and.b64  	%rd15902, %rd15616, 4294967295;
	and.b64  	%rd15903, %rd15884, 4294967295;
	add.s64 	%rd15904, %rd15902, %rd15901;
	add.s64 	%rd15905, %rd15904, %rd15903;
	shr.u64 	%rd15906, %rd15905, 32;
	and.b64  	%rd15907, %rd15654, 4294967295;
	and.b64  	%rd15908, %rd15887, 4294967295;
	add.s64 	%rd15909, %rd15906, %rd15907;
	add.s64 	%rd15910, %rd15909, %rd15908;
	shr.u64 	%rd15911, %rd15910, 32;
	and.b64  	%rd15912, %rd15692, 4294967295;
	and.b64  	%rd15913, %rd15890, 4294967295;
	add.s64 	%rd15914, %rd15911, %rd15912;
	add.s64 	%rd15915, %rd15914, %rd15913;
	shr.u64 	%rd15916, %rd15915, 32;
	and.b64  	%rd15917, %rd15730, 4294967295;
	and.b64  	%rd15918, %rd15893, 4294967295;
	add.s64 	%rd15919, %rd15916, %rd15917;
	add.s64 	%rd15920, %rd15919, %rd15918;
	shr.u64 	%rd15921, %rd15920, 32;
	and.b64  	%rd15922, %rd15768, 4294967295;
	and.b64  	%rd15923, %rd15896, 4294967295;
	add.s64 	%rd15924, %rd15921, %rd15922;
	add.s64 	%rd15925, %rd15924, %rd15923;
	shr.u64 	%rd15926, %rd15925, 32;
	and.b64  	%rd15927, %rd15806, 4294967295;
	and.b64  	%rd15928, %rd15899, 4294967295;
	add.s64 	%rd15929, %rd15926, %rd15927;
	add.s64 	%rd15930, %rd15929, %rd15928;
	shr.u64 	%rd15931, %rd15930, 32;
	and.b64  	%rd15932, %rd15905, 4294967295;
	add.s64 	%rd15933, %rd15932, %rd15880;
	cvt.u32.u64 	%r7979, %rd15933;
	shr.u64 	%rd15934, %rd15933, 32;
	and.b64  	%rd15935, %rd15910, 4294967295;
	add.s64 	%rd15936, %rd15934, %rd15935;
	add.s64 	%rd15937, %rd15936, %rd15883;
	cvt.u32.u64 	%r7980, %rd15937;
	shr.u64 	%rd15938, %rd15937, 32;
	and.b64  	%rd15939, %rd15915, 4294967295;
	add.s64 	%rd15940, %rd15938, %rd15939;
	add.s64 	%rd15941, %rd15940, %rd15886;
	cvt.u32.u64 	%r7981, %rd15941;
	shr.u64 	%rd15942, %rd15941, 32;
	and.b64  	%rd15943, %rd15920, 4294967295;
	add.s64 	%rd15944, %rd15942, %rd15943;
	add.s64 	%rd15945, %rd15944, %rd15889;
	cvt.u32.u64 	%r7982, %rd15945;
	shr.u64 	%rd15946, %rd15945, 32;
	and.b64  	%rd15947, %rd15925, 4294967295;
	add.s64 	%rd15948, %rd15946, %rd15947;
	add.s64 	%rd15949, %rd15948, %rd15892;
	cvt.u32.u64 	%r7983, %rd15949;
	shr.u64 	%rd15950, %rd15949, 32;
	and.b64  	%rd15951, %rd15930, 4294967295;
	add.s64 	%rd15952, %rd15950, %rd15951;
	add.s64 	%rd15953, %rd15952, %rd15895;
	cvt.u32.u64 	%r7984, %rd15953;
	shr.u64 	%rd15954, %rd15953, 32;
	cvt.u32.u64 	%r6631, %rd15954;
	cvt.u32.u64 	%r6632, %rd15931;
	cvt.u32.u64 	%r6633, %rd15844;
	add.s32 	%r6634, %r6632, %r6633;
	cvt.u32.u64 	%r6635, %rd15900;
	cvt.u32.u64 	%r6636, %rd15879;
	mov.b64 	%rd15955, 977;
	cvt.u32.u64 	%r6637, %rd15955;
	mad.lo.s32 	%r6638, %r6636, %r6637, %r6635;
	add.s32 	%r6639, %r6634, %r6638;
	add.s32 	%r6640, %r6631, %r6639;
	cvt.u32.u64 	%r6641, %rd15878;
	add.s32 	%r7985, %r6640, %r6641;
	ld.const.u32 	%r6642, [const_p+28];
	setp.lt.u32 	%p1157, %r6642, %r7985;
	@%p1157 bra 	$L__BB2_1008;
	ld.const.u32 	%r6643, [const_p+28];
	setp.gt.u32 	%p1158, %r6643, %r7985;
	@%p1158 bra 	$L__BB2_1009;
	ld.const.u32 	%r6644, [const_p+24];
	setp.lt.u32 	%p1159, %r6644, %r7984;
	@%p1159 bra 	$L__BB2_1008;
	ld.const.u32 	%r6645, [const_p+24];
	setp.gt.u32 	%p1160, %r6645, %r7984;
	@%p1160 bra 	$L__BB2_1009;
	ld.const.u32 	%r6646, [const_p+20];
	setp.lt.u32 	%p1161, %r6646, %r7983;
	@%p1161 bra 	$L__BB2_1008;
	ld.const.u32 	%r6647, [const_p+20];
	setp.gt.u32 	%p1162, %r6647, %r7983;
	@%p1162 bra 	$L__BB2_1009;
	ld.const.u32 	%r6648, [const_p+16];
	setp.lt.u32 	%p1163, %r6648, %r7982;
	@%p1163 bra 	$L__BB2_1008;
	ld.const.u32 	%r6649, [const_p+16];
	setp.gt.u32 	%p1164, %r6649, %r7982;
	@%p1164 bra 	$L__BB2_1009;
	ld.const.u32 	%r6650, [const_p+12];
	setp.lt.u32 	%p1165, %r6650, %r7981;
	@%p1165 bra 	$L__BB2_1008;
	ld.const.u32 	%r6651, [const_p+12];
	setp.gt.u32 	%p1166, %r6651, %r7981;
	@%p1166 bra 	$L__BB2_1009;
	ld.const.u32 	%r6652, [const_p+8];
	setp.lt.u32 	%p1167, %r6652, %r7980;
	@%p1167 bra 	$L__BB2_1008;
	ld.const.u32 	%r6653, [const_p+8];
	setp.gt.u32 	%p1168, %r6653, %r7980;
	@%p1168 bra 	$L__BB2_1009;
	ld.const.u32 	%r6654, [const_p+4];
	setp.lt.u32 	%p1169, %r6654, %r7979;
	@%p1169 bra 	$L__BB2_1008;
	ld.const.u32 	%r6655, [const_p+4];
	setp.gt.u32 	%p1170, %r6655, %r7979;
	ld.const.u32 	%r6656, [const_p];
	setp.lt.u32 	%p1171, %r7978, %r6656;
	or.pred  	%p1172, %p1170, %p1171;
	@%p1172 bra 	$L__BB2_1009;
$L__BB2_1008:
	ld.const.u32 	%r6674, [const_p];
	ld.const.u32 	%r6681, [const_p+28];
	ld.const.u32 	%r6675, [const_p+4];
	ld.const.u32 	%r6678, [const_p+16];
	ld.const.u32 	%r6676, [const_p+8];
	ld.const.u32 	%r6679, [const_p+20];
	ld.const.u32 	%r6677, [const_p+12];
	ld.const.u32 	%r6680, [const_p+24];
	// begin inline asm
	sub.cc.u32 %r7978, %r7978, %r6674; 
	subc.cc.u32 %r7979, %r7979, %r6675; 
	subc.cc.u32 %r7980, %r7980, %r6676; 
	subc.cc.u32 %r7981, %r7981, %r6677; 
	subc.cc.u32 %r7982, %r7982, %r6678; 
	subc.cc.u32 %r7983, %r7983, %r6679; 
	subc.cc.u32 %r7984, %r7984, %r6680; 
	subc.u32    %r7985, %r7985, %r6681; 
	
	// end inline asm
$L__BB2_1009:
	mul.wide.u32 	%rd15956, %r7930, %r7794;
	cvt.u32.u64 	%r6682, %rd15956;
	shr.u64 	%rd15957, %rd15956, 32;
	mul.wide.u32 	%rd15958, %r7931, %r7794;
	add.s64 	%rd15959, %rd15957, %rd15958;
	shr.u64 	%rd15960, %rd15959, 32;
	mul.wide.u32 	%rd15961, %r7932, %r7794;
	add.s64 	%rd15962, %rd15960, %rd15961;
	shr.u64 	%rd15963, %rd15962, 32;
	mul.wide.u32 	%rd15964, %r7933, %r7794;
	add.s64 	%rd15965, %rd15963, %rd15964;
	shr.u64 	%rd15966, %rd15965, 32;
	mul.wide.u32 	%rd15967, %r7934, %r7794;
	add.s64 	%rd15968, %rd15966, %rd15967;
	shr.u64 	%rd15969, %rd15968, 32;
	mul.wide.u32 	%rd15970, %r7935, %r7794;
	add.s64 	%rd15971, %rd15969, %rd15970;
	shr.u64 	%rd15972, %rd15971, 32;
	mul.wide.u32 	%rd15973, %r7936, %r7794;
	add.s64 	%rd15974, %rd15972, %rd15973;
	shr.u64 	%rd15975, %rd15974, 32;
	mul.wide.u32 	%rd15976, %r7937, %r7794;
	add.s64 	%rd15977, %rd15975, %rd15976;
	shr.u64 	%rd15978, %rd15977, 32;
	and.b64  	%rd15979, %rd15959, 4294967295;
	mul.wide.u32 	%rd15980, %r7930, %r7795;
	add.s64 	%rd15981, %rd15980, %rd15979;
	shr.u64 	%rd15982, %rd15981, 32;
	and.b64  	%rd15983, %rd15962, 4294967295;
	mul.wide.u32 	%rd15984, %r7931, %r7795;
	add.s64 	%rd15985, %rd15982, %rd15983;
	add.s64 	%rd15986, %rd15985, %rd15984;
	shr.u64 	%rd15987, %rd15986, 32;
	and.b64  	%rd15988, %rd15965, 4294967295;
	mul.wide.u32 	%rd15989, %r7932, %r7795;
	add.s64 	%rd15990, %rd15987, %rd15988;
	add.s64 	%rd15991, %rd15990, %rd15989;
	shr.u64 	%rd15992, %rd15991, 32;
	and.b64  	%rd15993, %rd15968, 4294967295;
	mul.wide.u32 	%rd15994, %r7933, %r7795;
	add.s64 	%rd15995, %rd15992, %rd15993;
	add.s64 	%rd15996, %rd15995, %rd15994;
	shr.u64 	%rd15997, %rd15996, 32;
	and.b64  	%rd15998, %rd15971, 4294967295;
	mul.wide.u32 	%rd15999, %r7934, %r7795;
	add.s64 	%rd16000, %rd15997, %rd15998;
	add.s64 	%rd16001, %rd16000, %rd15999;
	shr.u64 	%rd16002, %rd16001, 32;
	and.b64  	%rd16003, %rd15974, 4294967295;
	mul.wide.u32 	%rd16004, %r7935, %r7795;
	add.s64 	%rd16005, %rd16002, %rd16003;
	add.s64 	%rd16006, %rd16005, %rd16004;
	shr.u64 	%rd16007, %rd16006, 32;
	and.b64  	%rd16008, %rd15977, 4294967295;
	mul.wide.u32 	%rd16009, %r7936, %r7795;
	add.s64 	%rd16010, %rd16007, %rd16008;
	add.s64 	%rd16011, %rd16010, %rd16009;
	shr.u64 	%rd16012, %rd16011, 32;
	mul.wide.u32 	%rd16013, %r7937, %r7795;
	add.s64 	%rd16014, %rd16012, %rd15978;
	add.s64 	%rd16015, %rd16014, %rd16013;
	shr.u64 	%rd16016, %rd16015, 32;
	and.b64  	%rd16017, %rd15986, 4294967295;
	mul.wide.u32 	%rd16018, %r7930, %r7796;
	add.s64 	%rd16019, %rd16018, %rd16017;
	shr.u64 	%rd16020, %rd16019, 32;
	and.b64  	%rd16021, %rd15991, 4294967295;
	mul.wide.u32 	%rd16022, %r7931, %r7796;
	add.s64 	%rd16023, %rd16020, %rd16021;
	add.s64 	%rd16024, %rd16023, %rd16022;
	shr.u64 	%rd16025, %rd16024, 32;
	and.b64  	%rd16026, %rd15996, 4294967295;
	mul.wide.u32 	%rd16027, %r7932, %r7796;
	add.s64 	%rd16028, %rd16025, %rd16026;
	add.s64 	%rd16029, %rd16028, %rd16027;
	shr.u64 	%rd16030, %rd16029, 32;
	and.b64  	%rd16031, %rd16001, 4294967295;
	mul.wide.u32 	%rd16032, %r7933, %r7796;
	add.s64 	%rd16033, %rd16030, %rd16031;
	add.s64 	%rd16034, %rd16033, %rd16032;
	shr.u64 	%rd16035, %rd16034, 32;
	and.b64  	%rd16036, %rd16006, 4294967295;
	mul.wide.u32 	%rd16037, %r7934, %r7796;
	add.s64 	%rd16038, %rd16035, %rd16036;
	add.s64 	%rd16039, %rd16038, %rd16037;
	shr.u64 	%rd16040, %rd16039, 32;
	and.b64  	%rd16041, %rd16011, 4294967295;
	mul.wide.u32 	%rd16042, %r7935, %r7796;
	add.s64 	%rd16043, %rd16040, %rd16041;
	add.s64 	%rd16044, %rd16043, %rd16042;
	shr.u64 	%rd16045, %rd16044, 32;
	and.b64  	%rd16046, %rd16015, 4294967295;
	mul.wide.u32 	%rd16047, %r7936, %r7796;
	add.s64 	%rd16048, %rd16045, %rd16046;
	add.s64 	%rd16049, %rd16048, %rd16047;
	shr.u64 	%rd16050, %rd16049, 32;
	mul.wide.u32 	%rd16051, %r7937, %r7796;
	add.s64 	%rd16052, %rd16050, %rd16016;
	add.s64 	%rd16053, %rd16052, %rd16051;
	shr.u64 	%rd16054, %rd16053, 32;
	and.b64  	%rd16055, %rd16024, 4294967295;
	mul.wide.u32 	%rd16056, %r7930, %r7797;
	add.s64 	%rd16057, %rd16056, %rd16055;
	shr.u64 	%rd16058, %rd16057, 32;
	and.b64  	%rd16059, %rd16029, 4294967295;
	mul.wide.u32 	%rd16060, %r7931, %r7797;
	add.s64 	%rd16061, %rd16058, %rd16059;
	add.s64 	%rd16062, %rd16061, %rd16060;
	shr.u64 	%rd16063, %rd16062, 32;
	and.b64  	%rd16064, %rd16034, 4294967295;
	mul.wide.u32 	%rd16065, %r7932, %r7797;
	add.s64 	%rd16066, %rd16063, %rd16064;
	add.s64 	%rd16067, %rd16066, %rd16065;
	shr.u64 	%rd16068, %rd16067, 32;
	and.b64  	%rd16069, %rd16039, 4294967295;
	mul.wide.u32 	%rd16070, %r7933, %r7797;
	add.s64 	%rd16071, %rd16068, %rd16069;
	add.s64 	%rd16072, %rd16071, %rd16070;
	shr.u64 	%rd16073, %rd16072, 32;
	and.b64  	%rd16074, %rd16044, 4294967295;
	mul.wide.u32 	%rd16075, %r7934, %r7797;
	add.s64 	%rd16076, %rd16073, %rd16074;
	add.s64 	%rd16077, %rd16076, %rd16075;
	shr.u64 	%rd16078, %rd16077, 32;
	and.b64  	%rd16079, %rd16049, 4294967295;
	mul.wide.u32 	%rd16080, %r7935, %r7797;
	add.s64 	%rd16081, %rd16078, %rd16079;
	add.s64 	%rd16082, %rd16081, %rd16080;
	shr.u64 	%rd16083, %rd16082, 32;
	and.b64  	%rd16084, %rd16053, 4294967295;
	mul.wide.u32 	%rd16085, %r7936, %r7797;
	add.s64 	%rd16086, %rd16083, %rd16084;
	add.s64 	%rd16087, %rd16086, %rd16085;
	shr.u64 	%rd16088, %rd16087, 32;
	mul.wide.u32 	%rd16089, %r7937, %r7797;
	add.s64 	%rd16090, %rd16088, %rd16054;
	add.s64 	%rd16091, %rd16090, %rd16089;
	shr.u64 	%rd16092, %rd16091, 32;
	and.b64  	%rd16093, %rd16062, 4294967295;
	mul.wide.u32 	%rd16094, %r7930, %r7798;
	add.s64 	%rd16095, %rd16094, %rd16093;
	shr.u64 	%rd16096, %rd16095, 32;
	and.b64  	%rd16097, %rd16067, 4294967295;
	mul.wide.u32 	%rd16098, %r7931, %r7798;
	add.s64 	%rd16099, %rd16096, %rd16097;
	add.s64 	%rd16100, %rd16099, %rd16098;
	shr.u64 	%rd16101, %rd16100, 32;
	and.b64  	%rd16102, %rd16072, 4294967295;
	mul.wide.u32 	%rd16103, %r7932, %r7798;
	add.s64 	%rd16104, %rd16101, %rd16102;
	add.s64 	%rd16105, %rd16104, %rd16103;
	shr.u64 	%rd16106, %rd16105, 32;
	and.b64  	%rd16107, %rd16077, 4294967295;
	mul.wide.u32 	%rd16108, %r7933, %r7798;
	add.s64 	%rd16109, %rd16106, %rd16107;
	add.s64 	%rd16110, %rd16109, %rd16108;
	shr.u64 	%rd16111, %rd16110, 32;
	and.b64  	%rd16112, %rd16082, 4294967295;
	mul.wide.u32 	%rd16113, %r7934, %r7798;
	add.s64 	%rd16114, %rd16111, %rd16112;
	add.s64 	%rd16115, %rd16114, %rd16113;
	shr.u64 	%rd16116, %rd16115, 32;
	and.b64  	%rd16117, %rd16087, 4294967295;
	mul.wide.u32 	%rd16118, %r7935, %r7798;
	add.s64 	%rd16119, %rd16116, %rd16117;
	add.s64 	%rd16120, %rd16119, %rd16118;
	shr.u64 	%rd16121, %rd16120, 32;
	and.b64  	%rd16122, %rd16091, 4294967295;
	mul.wide.u32 	%rd16123, %r7936, %r7798;
	add.s64 	%rd16124, %rd16121, %rd16122;
	add.s64 	%rd16125, %rd16124, %rd16123;
	shr.u64 	%rd16126, %rd16125, 32;
	mul.wide.u32 	%rd16127, %r7937, %r7798;
	add.s64 	%rd16128, %rd16126, %rd16092;
	add.s64 	%rd16129, %rd16128, %rd16127;
	shr.u64 	%rd16130, %rd16129, 32;
	and.b64  	%rd16131, %rd16100, 4294967295;
	mul.wide.u32 	%rd16132, %r7930, %r7799;
	add.s64 	%rd16133, %rd16132, %rd16131;
	shr.u64 	%rd16134, %rd16133, 32;
	and.b64  	%rd16135, %rd16105, 4294967295;
	mul.wide.u32 	%rd16136, %r7931, %r7799;
	add.s64 	%rd16137, %rd16134, %rd16135;
	add.s64 	%rd16138, %rd16137, %rd16136;
	shr.u64 	%rd16139, %rd16138, 32;
	and.b64  	%rd16140, %rd16110, 4294967295;
	mul.wide.u32 	%rd16141, %r7932, %r7799;
	add.s64 	%rd16142, %rd16139, %rd16140;
	add.s64 	%rd16143, %rd16142, %rd16141;
	shr.u64 	%rd16144, %rd16143, 32;
	and.b64  	%rd16145, %rd16115, 4294967295;
	mul.wide.u32 	%rd16146, %r7933, %r7799;
	add.s64 	%rd16147, %rd16144, %rd16145;
	add.s64 	%rd16148, %rd16147, %rd16146;
	shr.u64 	%rd16149, %rd16148, 32;
	and.b64  	%rd16150, %rd16120, 4294967295;
	mul.wide.u32 	%rd16151, %r7934, %r7799;
	add.s64 	%rd16152, %rd16149, %rd16150;
	add.s64 	%rd16153, %rd16152, %rd16151;
	shr.u64 	%rd16154, %rd16153, 32;
	and.b64  	%rd16155, %rd16125, 4294967295;
	mul.wide.u32 	%rd16156, %r7935, %r7799;
	add.s64 	%rd16157, %rd16154, %rd16155;
	add.s64 	%rd16158, %rd16157, %rd16156;
	shr.u64 	%rd16159, %rd16158, 32;
	and.b64  	%rd16160, %rd16129, 4294967295;
	mul.wide.u32 	%rd16161, %r7936, %r7799;
	add.s64 	%rd16162, %rd16159, %rd16160;
	add.s64 	%rd16163, %rd16162, %rd16161;
	shr.u64 	%rd16164, %rd16163, 32;
	mul.wide.u32 	%rd16165, %r7937, %r7799;
	add.s64 	%rd16166, %rd16164, %rd16130;
	add.s64 	%rd16167, %rd16166, %rd16165;
	shr.u64 	%rd16168, %rd16167, 32;
	and.b64  	%rd16169, %rd16138, 4294967295;
	mul.wide.u32 	%rd16170, %r7930, %r7800;
	add.s64 	%rd16171, %rd16170, %rd16169;
	shr.u64 	%rd16172, %rd16171, 32;
	and.b64  	%rd16173, %rd16143, 4294967295;
	mul.wide.u32 	%rd16174, %r7931, %r7800;
	add.s64 	%rd16175, %rd16172, %rd16173;
	add.s64 	%rd16176, %rd16175, %rd16174;
	shr.u64 	%rd16177, %rd16176, 32;
	and.b64  	%rd16178, %rd16148, 4294967295;
	mul.wide.u32 	%rd16179, %r7932, %r7800;
	add.s64 	%rd16180, %rd16177, %rd16178;
	add.s64 	%rd16181, %rd16180, %rd16179;
	shr.u64 	%rd16182, %rd16181, 32;
	and.b64  	%rd16183, %rd16153, 4294967295;
	mul.wide.u32 	%rd16184, %r7933, %r7800;
	add.s64 	%rd16185, %rd16182, %rd16183;
	add.s64 	%rd16186, %rd16185, %rd16184;
	shr.u64 	%rd16187, %rd16186, 32;
	and.b64  	%rd16188, %rd16158, 4294967295;
	mul.wide.u32 	%rd16189, %r7934, %r7800;
	add.s64 	%rd16190, %rd16187, %rd16188;
	add.s64 	%rd16191, %rd16190, %rd16189;
	shr.u64 	%rd16192, %rd16191, 32;
	and.b64  	%rd16193, %rd16163, 4294967295;
	mul.wide.u32 	%rd16194, %r7935, %r7800;
	add.s64 	%rd16195, %rd16192, %rd16193;
	add.s64 	%rd16196, %rd16195, %rd16194;
	shr.u64 	%rd16197, %rd16196, 32;
	and.b64  	%rd16198, %rd16167, 4294967295;
	mul.wide.u32 	%rd16199, %r7936, %r7800;
	add.s64 	%rd16200, %rd16197, %rd16198;
	add.s64 	%rd16201, %rd16200, %rd16199;
	shr.u64 	%rd16202, %rd16201, 32;
	mul.wide.u32 	%rd16203, %r7937, %r7800;
	add.s64 	%rd16204, %rd16202, %rd16168;
	add.s64 	%rd16205, %rd16204, %rd16203;
	shr.u64 	%rd16206, %rd16205, 32;
	and.b64  	%rd16207, %rd16176, 4294967295;
	mul.wide.u32 	%rd16208, %r7930, %r7801;
	add.s64 	%rd16209, %rd16208, %rd16207;
	shr.u64 	%rd16210, %rd16209, 32;
	and.b64  	%rd16211, %rd16181, 4294967295;
	mul.wide.u32 	%rd16212, %r7931, %r7801;
	add.s64 	%rd16213, %rd16210, %rd16211;
	add.s64 	%rd16214, %rd16213, %rd16212;
	shr.u64 	%rd16215, %rd16214, 32;
	and.b64  	%rd16216, %rd16186, 4294967295;
	mul.wide.u32 	%rd16217, %r7932, %r7801;
	add.s64 	%rd16218, %rd16215, %rd16216;
	add.s64 	%rd16219, %rd16218, %rd16217;
	shr.u64 	%rd16220, %rd16219, 32;
	and.b64  	%rd16221, %rd16191, 4294967295;
	mul.wide.u32 	%rd16222, %r7933, %r7801;
	add.s64 	%rd16223, %rd16220, %rd16221;
	add.s64 	%rd16224, %rd16223, %rd16222;
	shr.u64 	%rd16225, %rd16224, 32;
	and.b64  	%rd16226, %rd16196, 4294967295;
	mul.wide.u32 	%rd16227, %r7934, %r7801;
	add.s64 	%rd16228, %rd16225, %rd16226;
	add.s64 	%rd16229, %rd16228, %rd16227;
	shr.u64 	%rd16230, %rd16229, 32;
	and.b64  	%rd16231, %rd16201, 4294967295;
	mul.wide.u32 	%rd16232, %r7935, %r7801;
	add.s64 	%rd16233, %rd16230, %rd16231;
	add.s64 	%rd16234, %rd16233, %rd16232;
	shr.u64 	%rd16235, %rd16234, 32;
	and.b64  	%rd16236, %rd16205, 4294967295;
	mul.wide.u32 	%rd16237, %r7936, %r7801;
	add.s64 	%rd16238, %rd16235, %rd16236;
	add.s64 	%rd16239, %rd16238, %rd16237;
	shr.u64 	%rd16240, %rd16239, 32;
	mul.wide.u32 	%rd16241, %r7937, %r7801;
	add.s64 	%rd16242, %rd16240, %rd16206;
	add.s64 	%rd16243, %rd16242, %rd16241;
	shr.u64 	%rd16244, %rd16243, 32;
	and.b64  	%rd16245, %rd16214, 4294967295;
	mul.lo.s64 	%rd16246, %rd16245, 977;
	cvt.u32.u64 	%r6683, %rd16246;
	shr.u64 	%rd16247, %rd16246, 32;
	and.b64  	%rd16248, %rd16219, 4294967295;
	mad.lo.s64 	%rd16249, %rd16248, 977, %rd16247;
	shr.u64 	%rd16250, %rd16249, 32;
	and.b64  	%rd16251, %rd16224, 4294967295;
	mad.lo.s64 	%rd16252, %rd16251, 977, %rd16250;
	shr.u64 	%rd16253, %rd16252, 32;
	and.b64  	%rd16254, %rd16229, 4294967295;
	mad.lo.s64 	%rd16255, %rd16254, 977, %rd16253;
	shr.u64 	%rd16256, %rd16255, 32;
	and.b64  	%rd16257, %rd16234, 4294967295;
	mad.lo.s64 	%rd16258, %rd16257, 977, %rd16256;
	shr.u64 	%rd16259, %rd16258, 32;
	and.b64  	%rd16260, %rd16239, 4294967295;
	mad.lo.s64 	%rd16261, %rd16260, 977, %rd16259;
	shr.u64 	%rd16262, %rd16261, 32;
	and.b64  	%rd16263, %rd16243, 4294967295;
	mad.lo.s64 	%rd16264, %rd16263, 977, %rd16262;
	shr.u64 	%rd16265, %rd16264, 32;
	add.s32 	%r7986, %r6682, %r6683;
	setp.lt.u32 	%p1173, %r7986, %r6682;
	selp.u64 	%rd16266, 1, 0, %p1173;
	and.b64  	%rd16267, %rd15981, 4294967295;
	and.b64  	%rd16268, %rd16249, 4294967295;
	add.s64 	%rd16269, %rd16267, %rd16266;
	add.s64 	%rd16270, %rd16269, %rd16268;
	shr.u64 	%rd16271, %rd16270, 32;
	and.b64  	%rd16272, %rd16019, 4294967295;
	and.b64  	%rd16273, %rd16252, 4294967295;
	add.s64 	%rd16274, %rd16271, %rd16272;
	add.s64 	%rd16275, %rd16274, %rd16273;
	shr.u64 	%rd16276, %rd16275, 32;
	and.b64  	%rd16277, %rd16057, 4294967295;
	and.b64  	%rd16278, %rd16255, 4294967295;
	add.s64 	%rd16279, %rd16276, %rd16277;
	add.s64 	%rd16280, %rd16279, %rd16278;
	shr.u64 	%rd16281, %rd16280, 32;
	and.b64  	%rd16282, %rd16095, 4294967295;
	and.b64  	%rd16283, %rd16258, 4294967295;
	add.s64 	%rd16284, %rd16281, %rd16282;
	add.s64 	%rd16285, %rd16284, %rd16283;
	shr.u64 	%rd16286, %rd16285, 32;
	and.b64  	%rd16287, %rd16133, 4294967295;
	and.b64  	%rd16288, %rd16261, 4294967295;
	add.s64 	%rd16289, %rd16286, %rd16287;
	add.s64 	%rd16290, %rd16289, %rd16288;
	shr.u64 	%rd16291, %rd16290, 32;
	and.b64  	%rd16292, %rd16171, 4294967295;
	and.b64  	%rd16293, %rd16264, 4294967295;
	add.s64 	%rd16294, %rd16291, %rd16292;
	add.s64 	%rd16295, %rd16294, %rd16293;
	shr.u64 	%rd16296, %rd16295, 32;
	and.b64  	%rd16297, %rd16270, 4294967295;
	add.s64 	%rd16298, %rd16297, %rd16245;
	cvt.u32.u64 	%r7987, %rd16298;
	shr.u64 	%rd16299, %rd16298, 32;
	and.b64  	%rd16300, %rd16275, 4294967295;
	add.s64 	%rd16301, %rd16299, %rd16300;
	add.s64 	%rd16302, %rd16301, %rd16248;
	cvt.u32.u64 	%r7988, %rd16302;
	shr.u64 	%rd16303, %rd16302, 32;
	and.b64  	%rd16304, %rd16280, 4294967295;
	add.s64 	%rd16305, %rd16303, %rd16304;
	add.s64 	%rd16306, %rd16305, %rd16251;
	cvt.u32.u64 	%r7989, %rd16306;
	shr.u64 	%rd16307, %rd16306, 32;
	and.b64  	%rd16308, %rd16285, 4294967295;
	add.s64 	%rd16309, %rd16307, %rd16308;
	add.s64 	%rd16310, %rd16309, %rd16254;
	cvt.u32.u64 	%r7990, %rd16310;
	shr.u64 	%rd16311, %rd16310, 32;
	and.b64  	%rd16312, %rd16290, 4294967295;
	add.s64 	%rd16313, %rd16311, %rd16312;
	add.s64 	%rd16314, %rd16313, %rd16257;
	cvt.u32.u64 	%r7991, %rd16314;
	shr.u64 	%rd16315, %rd16314, 32;
	and.b64  	%rd16316, %rd16295, 4294967295;
	add.s64 	%rd16317, %rd16315, %rd16316;
	add.s64 	%rd16318, %rd16317, %rd16260;
	cvt.u32.u64 	%r7992, %rd16318;
	shr.u64 	%rd16319, %rd16318, 32;
	cvt.u32.u64 	%r6684, %rd16319;
	cvt.u32.u64 	%r6685, %rd16296;
	cvt.u32.u64 	%r6686, %rd16209;
	add.s32 	%r6687, %r6685, %r6686;
	cvt.u32.u64 	%r6688, %rd16265;
	cvt.u32.u64 	%r6689, %rd16244;
	mov.b64 	%rd16320, 977;
	cvt.u32.u64 	%r6690, %rd16320;
	mad.lo.s32 	%r6691, %r6689, %r6690, %r6688;
	add.s32 	%r6692, %r6687, %r6691;
	add.s32 	%r6693, %r6684, %r6692;
	cvt.u32.u64 	%r6694, %rd16243;
	add.s32 	%r7993, %r6693, %r6694;
	ld.const.u32 	%r6695, [const_p+28];
	setp.lt.u32 	%p1174, %r6695, %r7993;
	@%p1174 bra 	$L__BB2_1023;
	ld.const.u32 	%r6696, [const_p+28];
	setp.gt.u32 	%p1175, %r6696, %r7993;
	@%p1175 bra 	$L__BB2_1024;
	ld.const.u32 	%r6697, [const_p+24];
	setp.lt.u32 	%p1176, %r6697, %r7992;
	@%p1176 bra 	$L__BB2_1023;
	ld.const.u32 	%r6698, [const_p+24];
	setp.gt.u32 	%p1177, %r6698, %r7992;
	@%p1177 bra 	$L__BB2_1024;
	ld.const.u32 	%r6699, [const_p+20];
	setp.lt.u32 	%p1178, %r6699, %r7991;
	@%p1178 bra 	$L__BB2_1023;
	ld.const.u32 	%r6700, [const_p+20];
	setp.gt.u32 	%p1179, %r6700, %r7991;
	@%p1179 bra 	$L__BB2_1024;
	ld.const.u32 	%r6701, [const_p+16];
	setp.lt.u32 	%p1180, %r6701, %r7990;
	@%p1180 bra 	$L__BB2_1023;
	ld.const.u32 	%r6702, [const_p+16];
	setp.gt.u32 	%p1181, %r6702, %r7990;
	@%p1181 bra 	$L__BB2_1024;
	ld.const.u32 	%r6703, [const_p+12];
	setp.lt.u32 	%p1182, %r6703, %r7989;
	@%p1182 bra 	$L__BB2_1023;
	ld.const.u32 	%r6704, [const_p+12];
	setp.gt.u32 	%p1183, %r6704, %r7989;
	@%p1183 bra 	$L__BB2_1024;
	ld.const.u32 	%r6705, [const_p+8];
	setp.lt.u32 	%p1184, %r6705, %r7988;
	@%p1184 bra 	$L__BB2_1023;
	ld.const.u32 	%r6706, [const_p+8];
	setp.gt.u32 	%p1185, %r6706, %r7988;
	@%p1185 bra 	$L__BB2_1024;
	ld.const.u32 	%r6707, [const_p+4];
	setp.lt.u32 	%p1186, %r6707, %r7987;
	@%p1186 bra 	$L__BB2_1023;
	ld.const.u32 	%r6708, [const_p+4];
	setp.gt.u32 	%p1187, %r6708, %r7987;
	ld.const.u32 	%r6709, [const_p];
	setp.lt.u32 	%p1188, %r7986, %r6709;
	or.pred  	%p1189, %p1187, %p1188;
	@%p1189 bra 	$L__BB2_1024;
$L__BB2_1023:
	ld.const.u32 	%r6727, [const_p];
	ld.const.u32 	%r6734, [const_p+28];
	ld.const.u32 	%r6728, [const_p+4];
	ld.const.u32 	%r6731, [const_p+16];
	ld.const.u32 	%r6729, [const_p+8];
	ld.const.u32 	%r6732, [const_p+20];
	ld.const.u32 	%r6730, [const_p+12];
	ld.const.u32 	%r6733, [const_p+24];
	// begin inline asm
	sub.cc.u32 %r7986, %r7986, %r6727; 
	subc.cc.u32 %r7987, %r7987, %r6728; 
	subc.cc.u32 %r7988, %r7988, %r6729; 
	subc.cc.u32 %r7989, %r7989, %r6730; 
	subc.cc.u32 %r7990, %r7990, %r6731; 
	subc.cc.u32 %r7991, %r7991, %r6732; 
	subc.cc.u32 %r7992, %r7992, %r6733; 
	subc.u32    %r7993, %r7993, %r6734; 
	
	// end inline asm
$L__BB2_1024:
	// begin inline asm
	add.cc.u32 %r6735, %r7986, %r7986; 
	addc.cc.u32 %r6736, %r7987, %r7987; 
	addc.cc.u32 %r6737, %r7988, %r7988; 
	addc.cc.u32 %r6738, %r7989, %r7989; 
	addc.cc.u32 %r6739, %r7990, %r7990; 
	addc.cc.u32 %r6740, %r7991, %r7991; 
	addc.cc.u32 %r6741, %r7992, %r7992; 
	addc.u32    %r6742, %r7993, %r7993; 
	
	// end inline asm
	setp.gt.u32 	%p1190, %r7985, %r6742;
	@%p1190 bra 	$L__BB2_1025;
	bra.uni 	$L__BB2_1038;
$L__BB2_1025:
	// begin inline asm
	sub.cc.u32 %r8041, %r7978, %r6735; 
	subc.cc.u32 %r8040, %r7979, %r6736; 
	subc.cc.u32 %r8039, %r7980, %r6737; 
	subc.cc.u32 %r8038, %r7981, %r6738; 
	subc.cc.u32 %r8037, %r7982, %r6739; 
	subc.cc.u32 %r8036, %r7983, %r6740; 
	subc.cc.u32 %r8035, %r7984, %r6741; 
	subc.u32    %r8034, %r7985, %r6742; 
	
	// end inline asm
	bra.uni 	$L__BB2_1040;
$L__BB2_1026:
	setp.gt.u32 	%p1192, %r7984, %r6741;
	@%p1192 bra 	$L__BB2_1025;
	setp.lt.u32 	%p1193, %r7984, %r6741;
	@%p1193 bra 	$L__BB2_1039;
	setp.gt.u32 	%p1194, %r7983, %r6740;
	@%p1194 bra 	$L__BB2_1025;
	setp.lt.u32 	%p1195, %r7983, %r6740;
	@%p1195 bra 	$L__BB2_1039;
	setp.gt.u32 	%p1196, %r7982, %r6739;
	@%p1196 bra 	$L__BB2_1025;
	setp.lt.u32 	%p1197, %r7982, %r6739;
	@%p1197 bra 	$L__BB2_1039;
	setp.gt.u32 	%p1198, %r7981, %r6738;
	@%p1198 bra 	$L__BB2_1025;
	setp.lt.u32 	%p1199, %r7981, %r6738;
	@%p1199 bra 	$L__BB2_1039;
	setp.gt.u32 	%p1200, %r7980, %r6737;
	@%p1200 bra 	$L__BB2_1025;
	setp.lt.u32 	%p1201, %r7980, %r6737;
	@%p1201 bra 	$L__BB2_1039;
	setp.gt.u32 	%p1202, %r7979, %r6736;
	@%p1202 bra 	$L__BB2_1025;
	setp.lt.u32 	%p1203, %r7979, %r6736;
	setp.lt.u32 	%p1204, %r7978, %r6735;
	or.pred  	%p1205, %p1203, %p1204;
	@%p1205 bra 	$L__BB2_1039;
	bra.uni 	$L__BB2_1025;
$L__BB2_1038:
	setp.ge.u32 	%p1191, %r7985, %r6742;
	@%p1191 bra 	$L__BB2_1026;
$L__BB2_1039:
	ld.const.u32 	%r6775, [const_p];
	ld.const.u32 	%r6782, [const_p+28];
	ld.const.u32 	%r6776, [const_p+4];
	ld.const.u32 	%r6779, [const_p+16];
	ld.const.u32 	%r6777, [const_p+8];
	ld.const.u32 	%r6780, [const_p+20];
	ld.const.u32 	%r6778, [const_p+12];
	ld.const.u32 	%r6781, [const_p+24];
	// begin inline asm
	add.cc.u32 %r6759, %r7978, %r6775; 
	addc.cc.u32 %r6760, %r7979, %r6776; 
	addc.cc.u32 %r6761, %r7980, %r6777; 
	addc.cc.u32 %r6762, %r7981, %r6778; 
	addc.cc.u32 %r6763, %r7982, %r6779; 
	addc.cc.u32 %r6764, %r7983, %r6780; 
	addc.cc.u32 %r6765, %r7984, %r6781; 
	addc.u32    %r6766, %r7985, %r6782; 
	
	// end inline asm
	// begin inline asm
	sub.cc.u32 %r8041, %r6759, %r6735; 
	subc.cc.u32 %r8040, %r6760, %r6736; 
	subc.cc.u32 %r8039, %r6761, %r6737; 
	subc.cc.u32 %r8038, %r6762, %r6738; 
	subc.cc.u32 %r8037, %r6763, %r6739; 
	subc.cc.u32 %r8036, %r6764, %r6740; 
	subc.cc.u32 %r8035, %r6765, %r6741; 
	subc.u32    %r8034, %r6766, %r6742; 
	
	// end inline asm
$L__BB2_1040:
	// begin inline asm
	add.cc.u32 %r6831, %r2475, %r7729; 
	addc.cc.u32 %r6832, %r2476, %r7728; 
	addc.cc.u32 %r6833, %r2477, %r7727; 
	addc.cc.u32 %r6834, %r2478, %r7726; 
	addc.cc.u32 %r6835, %r2479, %r7725; 
	addc.cc.u32 %r6836, %r2480, %r7724; 
	addc.cc.u32 %r6837, %r2481, %r7723; 
	addc.u32    %r6838, %r2482, %r7722; 
	
	// end inline asm
	mul.wide.u32 	%rd16321, %r6831, %r6831;
	cvt.u32.u64 	%r6855, %rd16321;
	shr.u64 	%rd16322, %rd16321, 32;
	mul.wide.u32 	%rd16323, %r6832, %r6831;
	add.s64 	%rd16324, %rd16322, %rd16323;
	shr.u64 	%rd16325, %rd16324, 32;
	mul.wide.u32 	%rd16326, %r6833, %r6831;
	add.s64 	%rd16327, %rd16325, %rd16326;
	shr.u64 	%rd16328, %rd16327, 32;
	mul.wide.u32 	%rd16329, %r6834, %r6831;
	add.s64 	%rd16330, %rd16328, %rd16329;
	shr.u64 	%rd16331, %rd16330, 32;
	mul.wide.u32 	%rd16332, %r6835, %r6831;
	add.s64 	%rd16333, %rd16331, %rd16332;
	shr.u64 	%rd16334, %rd16333, 32;
	mul.wide.u32 	%rd16335, %r6836, %r6831;
	add.s64 	%rd16336, %rd16334, %rd16335;
	shr.u64 	%rd16337, %rd16336, 32;
	mul.wide.u32 	%rd16338, %r6837, %r6831;
	add.s64 	%rd16339, %rd16337, %rd16338;
	shr.u64 	%rd16340, %rd16339, 32;
	mul.wide.u32 	%rd16341, %r6838, %r6831;
	add.s64 	%rd16342, %rd16340, %rd16341;
	shr.u64 	%rd16343, %rd16342, 32;
	and.b64  	%rd16344, %rd16324, 4294967295;
	add.s64 	%rd16345, %rd16323, %rd16344;
	shr.u64 	%rd16346, %rd16345, 32;
	and.b64  	%rd16347, %rd16327, 4294967295;
	mul.wide.u32 	%rd16348, %r6832, %r6832;
	add.s64 	%rd16349, %rd16346, %rd16347;
	add.s64 	%rd16350, %rd16349, %rd16348;
	shr.u64 	%rd16351, %rd16350, 32;
	and.b64  	%rd16352, %rd16330, 4294967295;
	mul.wide.u32 	%rd16353, %r6833, %r6832;
	add.s64 	%rd16354, %rd16351, %rd16352;
	add.s64 	%rd16355, %rd16354, %rd16353;
	shr.u64 	%rd16356, %rd16355, 32;
	and.b64  	%rd16357, %rd16333, 4294967295;
	mul.wide.u32 	%rd16358, %r6834, %r6832;
	add.s64 	%rd16359, %rd16356, %rd16357;
	add.s64 	%rd16360, %rd16359, %rd16358;
	shr.u64 	%rd16361, %rd16360, 32;
	and.b64  	%rd16362, %rd16336, 4294967295;
	mul.wide.u32 	%rd16363, %r6835, %r6832;
	add.s64 	%rd16364, %rd16361, %rd16362;
	add.s64 	%rd16365, %rd16364, %rd16363;
	shr.u64 	%rd16366, %rd16365, 32;
	and.b64  	%rd16367, %rd16339, 4294967295;
	mul.wide.u32 	%rd16368, %r6836, %r6832;
	add.s64 	%rd16369, %rd16366, %rd16367;
	add.s64 	%rd16370, %rd16369, %rd16368;
	shr.u64 	%rd16371, %rd16370, 32;
	and.b64  	%rd16372, %rd16342, 4294967295;
	mul.wide.u32 	%rd16373, %r6837, %r6832;
	add.s64 	%rd16374, %rd16371, %rd16372;
	add.s64 	%rd16375, %rd16374, %rd16373;
	shr.u64 	%rd16376, %rd16375, 32;
	mul.wide.u32 	%rd16377, %r6838, %r6832;
	add.s64 	%rd16378, %rd16376, %rd16343;
	add.s64 	%rd16379, %rd16378, %rd16377;
	shr.u64 	%rd16380, %rd16379, 32;
	and.b64  	%rd16381, %rd16350, 4294967295;
	add.s64 	%rd16382, %rd16326, %rd16381;
	shr.u64 	%rd16383, %rd16382, 32;
	and.b64  	%rd16384, %rd16355, 4294967295;
	add.s64 	%rd16385, %rd16383, %rd16384;
	add.s64 	%rd16386, %rd16385, %rd16353;
	shr.u64 	%rd16387, %rd16386, 32;
	and.b64  	%rd16388, %rd16360, 4294967295;
	mul.wide.u32 	%rd16389, %r6833, %r6833;
	add.s64 	%rd16390, %rd16387, %rd16388;
	add.s64 	%rd16391, %rd16390, %rd16389;
	shr.u64 	%rd16392, %rd16391, 32;
	and.b64  	%rd16393, %rd16365, 4294967295;
	mul.wide.u32 	%rd16394, %r6834, %r6833;
	add.s64 	%rd16395, %rd16392, %rd16393;
	add.s64 	%rd16396, %rd16395, %rd16394;
	shr.u64 	%rd16397, %rd16396, 32;
	and.b64  	%rd16398, %rd16370, 4294967295;
	mul.wide.u32 	%rd16399, %r6835, %r6833;
	add.s64 	%rd16400, %rd16397, %rd16398;
	add.s64 	%rd16401, %rd16400, %rd16399;
	shr.u64 	%rd16402, %rd16401, 32;
	and.b64  	%rd16403, %rd16375, 4294967295;
	mul.wide.u32 	%rd16404, %r6836, %r6833;
	add.s64 	%rd16405, %rd16402, %rd16403;
	add.s64 	%rd16406, %rd16405, %rd16404;
	shr.u64 	%rd16407, %rd16406, 32;
	and.b64  	%rd16408, %rd16379, 4294967295;
	mul.wide.u32 	%rd16409, %r6837, %r6833;
	add.s64 	%rd16410, %rd16407, %rd16408;
	add.s64 	%rd16411, %rd16410, %rd16409;
	shr.u64 	%rd16412, %rd16411, 32;
	mul.wide.u32 	%rd16413, %r6838, %r6833;
	add.s64 	%rd16414, %rd16412, %rd16380;
	add.s64 	%rd16415, %rd16414, %rd16413;
	shr.u64 	%rd16416, %rd16415, 32;
	and.b64  	%rd16417, %rd16386, 4294967295;
	add.s64 	%rd16418, %rd16329, %rd16417;
	shr.u64 	%rd16419, %rd16418, 32;
	and.b64  	%rd16420, %rd16391, 4294967295;
	add.s64 	%rd16421, %rd16419, %rd16420;
	add.s64 	%rd16422, %rd16421, %rd16358;
	shr.u64 	%rd16423, %rd16422, 32;
	and.b64  	%rd16424, %rd16396, 4294967295;
	add.s64 	%rd16425, %rd16423, %rd16424;
	add.s64 	%rd16426, %rd16425, %rd16394;
	shr.u64 	%rd16427, %rd16426, 32;
	and.b64  	%rd16428, %rd16401, 4294967295;
	mul.wide.u32 	%rd16429, %r6834, %r6834;
	add.s64 	%rd16430, %rd16427, %rd16428;
	add.s64 	%rd16431, %rd16430, %rd16429;
	shr.u64 	%rd16432, %rd16431, 32;
	and.b64  	%rd16433, %rd16406, 4294967295;
	mul.wide.u32 	%rd16434, %r6835, %r6834;
	add.s64 	%rd16435, %rd16432, %rd16433;
	add.s64 	%rd16436, %rd16435, %rd16434;
	shr.u64 	%rd16437, %rd16436, 32;
	and.b64  	%rd16438, %rd16411, 4294967295;
	mul.wide.u32 	%rd16439, %r6836, %r6834;
	add.s64 	%rd16440, %rd16437, %rd16438;
	add.s64 	%rd16441, %rd16440, %rd16439;
	shr.u64 	%rd16442, %rd16441, 32;
	and.b64  	%rd16443, %rd16415, 4294967295;
	mul.wide.u32 	%rd16444, %r6837, %r6834;
	add.s64 	%rd16445, %rd16442, %rd16443;
	add.s64 	%rd16446, %rd16445, %rd16444;
	shr.u64 	%rd16447, %rd16446, 32;
	mul.wide.u32 	%rd16448, %r6838, %r6834;
	add.s64 	%rd16449, %rd16447, %rd16416;
	add.s64 	%rd16450, %rd16449, %rd16448;
	shr.u64 	%rd16451, %rd16450, 32;
	and.b64  	%rd16452, %rd16422, 4294967295;
	add.s64 	%rd16453, %rd16332, %rd16452;
	shr.u64 	%rd16454, %rd16453, 32;
	and.b64  	%rd16455, %rd16426, 4294967295;
	add.s64 	%rd16456, %rd16454, %rd16455;
	add.s64 	%rd16457, %rd16456, %rd16363;
	shr.u64 	%rd16458, %rd16457, 32;
	and.b64  	%rd16459, %rd16431, 4294967295;
	add.s64 	%rd16460, %rd16458, %rd16459;
	add.s64 	%rd16461, %rd16460, %rd16399;
	shr.u64 	%rd16462, %rd16461, 32;
	and.b64  	%rd16463, %rd16436, 4294967295;
	add.s64 	%rd16464, %rd16462, %rd16463;
	add.s64 	%rd16465, %rd16464, %rd16434;
	shr.u64 	%rd16466, %rd16465, 32;
	and.b64  	%rd16467, %rd16441, 4294967295;
	mul.wide.u32 	%rd16468, %r6835, %r6835;
	add.s64 	%rd16469, %rd16466, %rd16467;
	add.s64 	%rd16470, %rd16469, %rd16468;
	shr.u64 	%rd16471, %rd16470, 32;
	and.b64  	%rd16472, %rd16446, 4294967295;
	mul.wide.u32 	%rd16473, %r6836, %r6835;
	add.s64 	%rd16474, %rd16471, %rd16472;
	add.s64 	%rd16475, %rd16474, %rd16473;
	shr.u64 	%rd16476, %rd16475, 32;
	and.b64  	%rd16477, %rd16450, 4294967295;
	mul.wide.u32 	%rd16478, %r6837, %r6835;
	add.s64 	%rd16479, %rd16476, %rd16477;
	add.s64 	%rd16480, %rd16479, %rd16478;
	shr.u64 	%rd16481, %rd16480, 32;
	mul.wide.u32 	%rd16482, %r6838, %r6835;
	add.s64 	%rd16483, %rd16481, %rd16451;
	add.s64 	%rd16484, %rd16483, %rd16482;
	shr.u64 	%rd16485, %rd16484, 32;
	and.b64  	%rd16486, %rd16457, 4294967295;
	add.s64 	%rd16487, %rd16335, %rd16486;
	shr.u64 	%rd16488, %rd16487, 32;
	and.b64  	%rd16489, %rd16461, 4294967295;
	add.s64 	%rd16490, %rd16488, %rd16489;
	add.s64 	%rd16491, %rd16490, %rd16368;
	shr.u64 	%rd16492, %rd16491, 32;
	and.b64  	%rd16493, %rd16465, 4294967295;
	add.s64 	%rd16494, %rd16492, %rd16493;
	add.s64 	%rd16495, %rd16494, %rd16404;
	shr.u64 	%rd16496, %rd16495, 32;
	and.b64  	%rd16497, %rd16470, 4294967295;
	add.s64 	%rd16498, %rd16496, %rd16497;
	add.s64 	%rd16499, %rd16498, %rd16439;
	shr.u64 	%rd16500, %rd16499, 32;
	and.b64  	%rd16501, %rd16475, 4294967295;
	add.s64 	%rd16502, %rd16500, %rd16501;
	add.s64 	%rd16503, %rd16502, %rd16473;
	shr.u64 	%rd16504, %rd16503, 32;
	and.b64  	%rd16505, %rd16480, 4294967295;
	mul.wide.u32 	%rd16506, %r6836, %r6836;
	add.s64 	%rd16507, %rd16504, %rd16505;
	add.s64 	%rd16508, %rd16507, %rd16506;
	shr.u64 	%rd16509, %rd16508, 32;
	and.b64  	%rd16510, %rd16484, 4294967295;
	mul.wide.u32 	%rd16511, %r6837, %r6836;
	add.s64 	%rd16512, %rd16509, %rd16510;
	add.s64 	%rd16513, %rd16512, %rd16511;
	shr.u64 	%rd16514, %rd16513, 32;
	mul.wide.u32 	%rd16515, %r6838, %r6836;
	add.s64 	%rd16516, %rd16514, %rd16485;
	add.s64 	%rd16517, %rd16516, %rd16515;
	shr.u64 	%rd16518, %rd16517, 32;
	and.b64  	%rd16519, %rd16491, 4294967295;
	add.s64 	%rd16520, %rd16338, %rd16519;
	shr.u64 	%rd16521, %rd16520, 32;
	and.b64  	%rd16522, %rd16495, 4294967295;
	add.s64 	%rd16523, %rd16521, %rd16522;
	add.s64 	%rd16524, %rd16523, %rd16373;
	shr.u64 	%rd16525, %rd16524, 32;
	and.b64  	%rd16526, %rd16499, 4294967295;
	add.s64 	%rd16527, %rd16525, %rd16526;
	add.s64 	%rd16528, %rd16527, %rd16409;
	shr.u64 	%rd16529, %rd16528, 32;
	and.b64  	%rd16530, %rd16503, 4294967295;
	add.s64 	%rd16531, %rd16529, %rd16530;
	add.s64 	%rd16532, %rd16531, %rd16444;
	shr.u64 	%rd16533, %rd16532, 32;
	and.b64  	%rd16534, %rd16508, 4294967295;
	add.s64 	%rd16535, %rd16533, %rd16534;
	add.s64 	%rd16536, %rd16535, %rd16478;
	shr.u64 	%rd16537, %rd16536, 32;
	and.b64  	%rd16538, %rd16513, 4294967295;
	add.s64 	%rd16539, %rd16537, %rd16538;
	add.s64 	%rd16540, %rd16539, %rd16511;
	shr.u64 	%rd16541, %rd16540, 32;
	and.b64  	%rd16542, %rd16517, 4294967295;
	mul.wide.u32 	%rd16543, %r6837, %r6837;
	add.s64 	%rd16544, %rd16541, %rd16542;
	add.s64 	%rd16545, %rd16544, %rd16543;
	shr.u64 	%rd16546, %rd16545, 32;
	mul.wide.u32 	%rd16547, %r6838, %r6837;
	add.s64 	%rd16548, %rd16546, %rd16518;
	add.s64 	%rd16549, %rd16548, %rd16547;
	shr.u64 	%rd16550, %rd16549, 32;
	and.b64  	%rd16551, %rd16524, 4294967295;
	add.s64 	%rd16552, %rd16341, %rd16551;
	shr.u64 	%rd16553, %rd16552, 32;
	and.b64  	%rd16554, %rd16528, 4294967295;
	add.s64 	%rd16555, %rd16553, %rd16554;
	add.s64 	%rd16556, %rd16555, %rd16377;
	shr.u64 	%rd16557, %rd16556, 32;
	and.b64  	%rd16558, %rd16532, 4294967295;
	add.s64 	%rd16559, %rd16557, %rd16558;
	add.s64 	%rd16560, %rd16559, %rd16413;
	shr.u64 	%rd16561, %rd16560, 32;
	and.b64  	%rd16562, %rd16536, 4294967295;
	add.s64 	%rd16563, %rd16561, %rd16562;
	add.s64 	%rd16564, %rd16563, %rd16448;
	shr.u64 	%rd16565, %rd16564, 32;
	and.b64  	%rd16566, %rd16540, 4294967295;
	add.s64 	%rd16567, %rd16565, %rd16566;
	add.s64 	%rd16568, %rd16567, %rd16482;
	shr.u64 	%rd16569, %rd16568, 32;
	and.b64  	%rd16570, %rd16545, 4294967295;
	add.s64 	%rd16571, %rd16569, %rd16570;
	add.s64 	%rd16572, %rd16571, %rd16515;
	shr.u64 	%rd16573, %rd16572, 32;
	and.b64  	%rd16574, %rd16549, 4294967295;
	add.s64 	%rd16575, %rd16573, %rd16574;
	add.s64 	%rd16576, %rd16575, %rd16547;
	shr.u64 	%rd16577, %rd16576, 32;
	mul.wide.u32 	%rd16578, %r6838, %r6838;
	add.s64 	%rd16579, %rd16577, %rd16550;
	add.s64 	%rd16580, %rd16579, %rd16578;
	shr.u64 	%rd16581, %rd16580, 32;
	and.b64  	%rd16582, %rd16556, 4294967295;
	mul.lo.s64 	%rd16583, %rd16582, 977;
	cvt.u32.u64 	%r6856, %rd16583;
	shr.u64 	%rd16584, %rd16583, 32;
	and.b64  	%rd16585, %rd16560, 4294967295;
	mad.lo.s64 	%rd16586, %rd16585, 977, %rd16584;
	shr.u64 	%rd16587, %rd16586, 32;
	and.b64  	%rd16588, %rd16564, 4294967295;
	mad.lo.s64 	%rd16589, %rd16588, 977, %rd16587;
	shr.u64 	%rd16590, %rd16589, 32;
	and.b64  	%rd16591, %rd16568, 4294967295;
	mad.lo.s64 	%rd16592, %rd16591, 977, %rd16590;
	shr.u64 	%rd16593, %rd16592, 32;
	and.b64  	%rd16594, %rd16572, 4294967295;
	mad.lo.s64 	%rd16595, %rd16594, 977, %rd16593;
	shr.u64 	%rd16596, %rd16595, 32;
	and.b64  	%rd16597, %rd16576, 4294967295;
	mad.lo.s64 	%rd16598, %rd16597, 977, %rd16596;
	shr.u64 	%rd16599, %rd16598, 32;
	and.b64  	%rd16600, %rd16580, 4294967295;
	mad.lo.s64 	%rd16601, %rd16600, 977, %rd16599;
	shr.u64 	%rd16602, %rd16601, 32;
	add.s32 	%r8002, %r6855, %r6856;
	setp.lt.u32 	%p1206, %r8002, %r6855;
	selp.u64 	%rd16603, 1, 0, %p1206;
	and.b64  	%rd16604, %rd16345, 4294967295;
	and.b64  	%rd16605, %rd16586, 4294967295;
	add.s64 	%rd16606, %rd16604, %rd16603;
	add.s64 	%rd16607, %rd16606, %rd16605;
	shr.u64 	%rd16608, %rd16607, 32;
	and.b64  	%rd16609, %rd16382, 4294967295;
	and.b64  	%rd16610, %rd16589, 4294967295;
	add.s64 	%rd16611, %rd16608, %rd16609;
	add.s64 	%rd16612, %rd16611, %rd16610;
	shr.u64 	%rd16613, %rd16612, 32;
	and.b64  	%rd16614, %rd16418, 4294967295;
	and.b64  	%rd16615, %rd16592, 4294967295;
	add.s64 	%rd16616, %rd16613, %rd16614;
	add.s64 	%rd16617, %rd16616, %rd16615;
	shr.u64 	%rd16618, %rd16617, 32;
	and.b64  	%rd16619, %rd16453, 4294967295;
	and.b64  	%rd16620, %rd16595, 4294967295;
	add.s64 	%rd16621, %rd16618, %rd16619;
	add.s64 	%rd16622, %rd16621, %rd16620;
	shr.u64 	%rd16623, %rd16622, 32;
	and.b64  	%rd16624, %rd16487, 4294967295;
	and.b64  	%rd16625, %rd16598, 4294967295;
	add.s64 	%rd16626, %rd16623, %rd16624;
	add.s64 	%rd16627, %rd16626, %rd16625;
	shr.u64 	%rd16628, %rd16627, 32;
	and.b64  	%rd16629, %rd16520, 4294967295;
	and.b64  	%rd16630, %rd16601, 4294967295;
	add.s64 	%rd16631, %rd16628, %rd16629;
	add.s64 	%rd16632, %rd16631, %rd16630;
	shr.u64 	%rd16633, %rd16632, 32;
	and.b64  	%rd16634, %rd16607, 4294967295;
	add.s64 	%rd16635, %rd16634, %rd16582;
	cvt.u32.u64 	%r8003, %rd16635;
	shr.u64 	%rd16636, %rd16635, 32;
	and.b64  	%rd16637, %rd16612, 4294967295;
	add.s64 	%rd16638, %rd16636, %rd16637;
	add.s64 	%rd16639, %rd16638, %rd16585;
	cvt.u32.u64 	%r8004, %rd16639;
	shr.u64 	%rd16640, %rd16639, 32;
	and.b64  	%rd16641, %rd16617, 4294967295;
	add.s64 	%rd16642, %rd16640, %rd16641;
	add.s64 	%rd16643, %rd16642, %rd16588;
	cvt.u32.u64 	%r8005, %rd16643;
	shr.u64 	%rd16644, %rd16643, 32;
	and.b64  	%rd16645, %rd16622, 4294967295;
	add.s64 	%rd16646, %rd16644, %rd16645;
	add.s64 	%rd16647, %rd16646, %rd16591;
	cvt.u32.u64 	%r8006, %rd16647;
	shr.u64 	%rd16648, %rd16647, 32;
	and.b64  	%rd16649, %rd16627, 4294967295;
	add.s64 	%rd16650, %rd16648, %rd16649;
	add.s64 	%rd16651, %rd16650, %rd16594;
	cvt.u32.u64 	%r8007, %rd16651;
	shr.u64 	%rd16652, %rd16651, 32;
	and.b64  	%rd16653, %rd16632, 4294967295;
	add.s64 	%rd16654, %rd16652, %rd16653;
	add.s64 	%rd16655, %rd16654, %rd16597;
	cvt.u32.u64 	%r8008, %rd16655;
	shr.u64 	%rd16656, %rd16655, 32;
	cvt.u32.u64 	%r6857, %rd16656;
	cvt.u32.u64 	%r6858, %rd16633;
	cvt.u32.u64 	%r6859, %rd16552;
	add.s32 	%r6860, %r6858, %r6859;
	cvt.u32.u64 	%r6861, %rd16602;
	cvt.u32.u64 	%r6862, %rd16581;
	mov.b64 	%rd16657, 977;
	cvt.u32.u64 	%r6863, %rd16657;
	mad.lo.s32 	%r6864, %r6862, %r6863, %r6861;
	add.s32 	%r6865, %r6860, %r6864;
	add.s32 	%r6866, %r6857, %r6865;
	cvt.u32.u64 	%r6867, %rd16580;
	add.s32 	%r8009, %r6866, %r6867;
	ld.const.u32 	%r6868, [const_p+28];
	setp.lt.u32 	%p1207, %r6868, %r8009;
	@%p1207 bra 	$L__BB2_1054;
	ld.const.u32 	%r6869, [const_p+28];
	setp.gt.u32 	%p1208, %r6869, %r8009;
	@%p1208 bra 	$L__BB2_1055;
	ld.const.u32 	%r6870, [const_p+24];
	setp.lt.u32 	%p1209, %r6870, %r8008;
	@%p1209 bra 	$L__BB2_1054;
	ld.const.u32 	%r6871, [const_p+24];
	setp.gt.u32 	%p1210, %r6871, %r8008;
	@%p1210 bra 	$L__BB2_1055;
	ld.const.u32 	%r6872, [const_p+20];
	setp.lt.u32 	%p1211, %r6872, %r8007;
	@%p1211 bra 	$L__BB2_1054;
	ld.const.u32 	%r6873, [const_p+20];
	setp.gt.u32 	%p1212, %r6873, %r8007;
	@%p1212 bra 	$L__BB2_1055;
	ld.const.u32 	%r6874, [const_p+16];
	setp.lt.u32 	%p1213, %r6874, %r8006;
	@%p1213 bra 	$L__BB2_1054;
	ld.const.u32 	%r6875, [const_p+16];
	setp.gt.u32 	%p1214, %r6875, %r8006;
	@%p1214 bra 	$L__BB2_1055;
	ld.const.u32 	%r6876, [const_p+12];
	setp.lt.u32 	%p1215, %r6876, %r8005;
	@%p1215 bra 	$L__BB2_1054;
	ld.const.u32 	%r6877, [const_p+12];
	setp.gt.u32 	%p1216, %r6877, %r8005;
	@%p1216 bra 	$L__BB2_1055;
	ld.const.u32 	%r6878, [const_p+8];
	setp.lt.u32 	%p1217, %r6878, %r8004;
	@%p1217 bra 	$L__BB2_1054;
	ld.const.u32 	%r6879, [const_p+8];
	setp.gt.u32 	%p1218, %r6879, %r8004;
	@%p1218 bra 	$L__BB2_1055;
	ld.const.u32 	%r6880, [const_p+4];
	setp.lt.u32 	%p1219, %r6880, %r8003;
	@%p1219 bra 	$L__BB2_1054;
	ld.const.u32 	%r6881, [const_p+4];
	setp.gt.u32 	%p1220, %r6881, %r8003;
	ld.const.u32 	%r6882, [const_p];
	setp.lt.u32 	%p1221, %r8002, %r6882;
	or.pred  	%p1222, %p1220, %p1221;
	@%p1222 bra 	$L__BB2_1055;
$L__BB2_1054:
	ld.const.u32 	%r6900, [const_p];
	ld.const.u32 	%r6907, [const_p+28];
	ld.const.u32 	%r6901, [const_p+4];
	ld.const.u32 	%r6904, [const_p+16];
	ld.const.u32 	%r6902, [const_p+8];
	ld.const.u32 	%r6905, [const_p+20];
	ld.const.u32 	%r6903, [const_p+12];
	ld.const.u32 	%r6906, [const_p+24];
	// begin inline asm
	sub.cc.u32 %r8002, %r8002, %r6900; 
	subc.cc.u32 %r8003, %r8003, %r6901; 
	subc.cc.u32 %r8004, %r8004, %r6902; 
	subc.cc.u32 %r8005, %r8005, %r6903; 
	subc.cc.u32 %r8006, %r8006, %r6904; 
	subc.cc.u32 %r8007, %r8007, %r6905; 
	subc.cc.u32 %r8008, %r8008, %r6906; 
	subc.u32    %r8009, %r8009, %r6907; 
	
	// end inline asm
$L__BB2_1055:
	setp.gt.u32 	%p1223, %r8009, %r7761;
	@%p1223 bra 	$L__BB2_1056;
	bra.uni 	$L__BB2_1069;
$L__BB2_1056:
	// begin inline asm
	sub.cc.u32 %r8010, %r8002, %r7754; 
	subc.cc.u32 %r8011, %r8003, %r7755; 
	subc.cc.u32 %r8012, %r8004, %r7756; 
	subc.cc.u32 %r8013, %r8005, %r7757; 
	subc.cc.u32 %r8014, %r8006, %r7758; 
	subc.cc.u32 %r8015, %r8007, %r7759; 
	subc.cc.u32 %r8016, %r8008, %r7760; 
	subc.u32    %r8017, %r8009, %r7761; 
	
	// end inline asm
	bra.uni 	$L__BB2_1071;
$L__BB2_1057:
	setp.gt.u32 	%p1225, %r8008, %r7760;
	@%p1225 bra 	$L__BB2_1056;
	setp.lt.u32 	%p1226, %r8008, %r7760;
	@%p1226 bra 	$L__BB2_1070;
	setp.gt.u32 	%p1227, %r8007, %r7759;
	@%p1227 bra 	$L__BB2_1056;
	setp.lt.u32 	%p1228, %r8007, %r7759;
	@%p1228 bra 	$L__BB2_1070;
	setp.gt.u32 	%p1229, %r8006, %r7758;
	@%p1229 bra 	$L__BB2_1056;
	setp.lt.u32 	%p1230, %r8006, %r7758;
	@%p1230 bra 	$L__BB2_1070;
	setp.gt.u32 	%p1231, %r8005, %r7757;
	@%p1231 bra 	$L__BB2_1056;
	setp.lt.u32 	%p1232, %r8005, %r7757;
	@%p1232 bra 	$L__BB2_1070;
	setp.gt.u32 	%p1233, %r8004, %r7756;
	@%p1233 bra 	$L__BB2_1056;
	setp.lt.u32 	%p1234, %r8004, %r7756;
	@%p1234 bra 	$L__BB2_1070;
	setp.gt.u32 	%p1235, %r8003, %r7755;
	@%p1235 bra 	$L__BB2_1056;
	setp.lt.u32 	%p1236, %r8003, %r7755;
	setp.lt.u32 	%p1237, %r8002, %r7754;
	or.pred  	%p1238, %p1236, %p1237;
	@%p1238 bra 	$L__BB2_1070;
	bra.uni 	$L__BB2_1056;
$L__BB2_1069:
	setp.ge.u32 	%p1224, %r8009, %r7761;
	@%p1224 bra 	$L__BB2_1057;
$L__BB2_1070:
	ld.const.u32 	%r6924, [const_p];
	ld.const.u32 	%r6931, [const_p+28];
	ld.const.u32 	%r6925, [const_p+4];
	ld.const.u32 	%r6928, [const_p+16];
	ld.const.u32 	%r6926, [const_p+8];
	ld.const.u32 	%r6929, [const_p+20];
	ld.const.u32 	%r6927, [const_p+12];
	ld.const.u32 	%r6930, [const_p+24];
	// begin inline asm
	add.cc.u32 %r6908, %r8002, %r6924; 
	addc.cc.u32 %r6909, %r8003, %r6925; 
	addc.cc.u32 %r6910, %r8004, %r6926; 
	addc.cc.u32 %r6911, %r8005, %r6927; 
	addc.cc.u32 %r6912, %r8006, %r6928; 
	addc.cc.u32 %r6913, %r8007, %r6929; 
	addc.cc.u32 %r6914, %r8008, %r6930; 
	addc.u32    %r6915, %r8009, %r6931; 
	
	// end inline asm
	// begin inline asm
	sub.cc.u32 %r8010, %r6908, %r7754; 
	subc.cc.u32 %r8011, %r6909, %r7755; 
	subc.cc.u32 %r8012, %r6910, %r7756; 
	subc.cc.u32 %r8013, %r6911, %r7757; 
	subc.cc.u32 %r8014, %r6912, %r7758; 
	subc.cc.u32 %r8015, %r6913, %r7759; 
	subc.cc.u32 %r8016, %r6914, %r7760; 
	subc.u32    %r8017, %r6915, %r7761; 
	
	// end inline asm
$L__BB2_1071:
	setp.gt.u32 	%p1239, %r8017, %r7769;
	@%p1239 bra 	$L__BB2_1072;
	bra.uni 	$L__BB2_1085;
$L__BB2_1072:
	// begin inline asm
	sub.cc.u32 %r8018, %r8010, %r7762; 
	subc.cc.u32 %r8019, %r8011, %r7763; 
	subc.cc.u32 %r8020, %r8012, %r7764; 
	subc.cc.u32 %r8021, %r8013, %r7765; 
	subc.cc.u32 %r8022, %r8014, %r7766; 
	subc.cc.u32 %r8023, %r8015, %r7767; 
	subc.cc.u32 %r8024, %r8016, %r7768; 
	subc.u32    %r8025, %r8017, %r7769; 
	
	// end inline asm
	bra.uni 	$L__BB2_1087;
$L__BB2_1073:
	setp.gt.u32 	%p1241, %r8016, %r7768;
	@%p1241 bra 	$L__BB2_1072;
	setp.lt.u32 	%p1242, %r8016, %r7768;
	@%p1242 bra 	$L__BB2_1086;
	setp.gt.u32 	%p1243, %r8015, %r7767;
	@%p1243 bra 	$L__BB2_1072;
	setp.lt.u32 	%p1244, %r8015, %r7767;
	@%p1244 bra 	$L__BB2_1086;
	setp.gt.u32 	%p1245, %r8014, %r7766;
	@%p1245 bra 	$L__BB2_1072;
	setp.lt.u32 	%p1246, %r8014, %r7766;
	@%p1246 bra 	$L__BB2_1086;
	setp.gt.u32 	%p1247, %r8013, %r7765;
	@%p1247 bra 	$L__BB2_1072;
	setp.lt.u32 	%p1248, %r8013, %r7765;
	@%p1248 bra 	$L__BB2_1086;
	setp.gt.u32 	%p1249, %r8012, %r7764;
	@%p1249 bra 	$L__BB2_1072;
	setp.lt.u32 	%p1250, %r8012, %r7764;
	@%p1250 bra 	$L__BB2_1086;
	setp.gt.u32 	%p1251, %r8011, %r7763;
	@%p1251 bra 	$L__BB2_1072;
	setp.lt.u32 	%p1252, %r8011, %r7763;
	setp.lt.u32 	%p1253, %r8010, %r7762;
	or.pred  	%p1254, %p1252, %p1253;
	@%p1254 bra 	$L__BB2_1086;
	bra.uni 	$L__BB2_1072;
$L__BB2_1085:
	setp.ge.u32 	%p1240, %r8017, %r7769;
	@%p1240 bra 	$L__BB2_1073;
$L__BB2_1086:
	ld.const.u32 	%r6996, [const_p];
	ld.const.u32 	%r7003, [const_p+28];
	ld.const.u32 	%r6997, [const_p+4];
	ld.const.u32 	%r7000, [const_p+16];
	ld.const.u32 	%r6998, [const_p+8];
	ld.const.u32 	%r7001, [const_p+20];
	ld.const.u32 	%r6999, [const_p+12];
	ld.const.u32 	%r7002, [const_p+24];
	// begin inline asm
	add.cc.u32 %r6980, %r8010, %r6996; 
	addc.cc.u32 %r6981, %r8011, %r6997; 
	addc.cc.u32 %r6982, %r8012, %r6998; 
	addc.cc.u32 %r6983, %r8013, %r6999; 
	addc.cc.u32 %r6984, %r8014, %r7000; 
	addc.cc.u32 %r6985, %r8015, %r7001; 
	addc.cc.u32 %r6986, %r8016, %r7002; 
	addc.u32    %r6987, %r8017, %r7003; 
	
	// end inline asm
	// begin inline asm
	sub.cc.u32 %r8018, %r6980, %r7762; 
	subc.cc.u32 %r8019, %r6981, %r7763; 
	subc.cc.u32 %r8020, %r6982, %r7764; 
	subc.cc.u32 %r8021, %r6983, %r7765; 
	subc.cc.u32 %r8022, %r6984, %r7766; 
	subc.cc.u32 %r8023, %r6985, %r7767; 
	subc.cc.u32 %r8024, %r6986, %r7768; 
	subc.u32    %r8025, %r6987, %r7769; 
	
	// end inline asm
$L__BB2_1087:
	ld.const.u32 	%r2224, [const_p+24];
	ld.const.u32 	%r2225, [const_p+12];
	ld.const.u32 	%r2226, [const_p+20];
	ld.const.u32 	%r2227, [const_p+8];
	ld.const.u32 	%r2228, [const_p+16];
	ld.const.u32 	%r2229, [const_p+4];
	ld.const.u32 	%r2230, [const_p];
	mul.wide.u32 	%rd16658, %r7906, %r8018;
	cvt.u32.u64 	%r7052, %rd16658;
	shr.u64 	%rd16659, %rd16658, 32;
	mul.wide.u32 	%rd16660, %r7907, %r8018;
	add.s64 	%rd16661, %rd16659, %rd16660;
	shr.u64 	%rd16662, %rd16661, 32;
	mul.wide.u32 	%rd16663, %r7908, %r8018;
	add.s64 	%rd16664, %rd16662, %rd16663;
	shr.u64 	%rd16665, %rd16664, 32;
	mul.wide.u32 	%rd16666, %r7909, %r8018;
	add.s64 	%rd16667, %rd16665, %rd16666;
	shr.u64 	%rd16668, %rd16667, 32;
	mul.wide.u32 	%rd16669, %r7910, %r8018;
	add.s64 	%rd16670, %rd16668, %rd16669;
	shr.u64 	%rd16671, %rd16670, 32;
	mul.wide.u32 	%rd16672, %r7911, %r8018;
	add.s64 	%rd16673, %rd16671, %rd16672;
	shr.u64 	%rd16674, %rd16673, 32;
	mul.wide.u32 	%rd16675, %r7912, %r8018;
	add.s64 	%rd16676, %rd16674, %rd16675;
	shr.u64 	%rd16677, %rd16676, 32;
	mul.wide.u32 	%rd16678, %r7913, %r8018;
	add.s64 	%rd16679, %rd16677, %rd16678;
	shr.u64 	%rd16680, %rd16679, 32;
	and.b64  	%rd16681, %rd16661, 4294967295;
	mul.wide.u32 	%rd16682, %r7906, %r8019;
	add.s64 	%rd16683, %rd16682, %rd16681;
	shr.u64 	%rd16684, %rd16683, 32;
	and.b64  	%rd16685, %rd16664, 4294967295;
	mul.wide.u32 	%rd16686, %r7907, %r8019;
	add.s64 	%rd16687, %rd16684, %rd16685;
	add.s64 	%rd16688, %rd16687, %rd16686;
	shr.u64 	%rd16689, %rd16688, 32;
	and.b64  	%rd16690, %rd16667, 4294967295;
	mul.wide.u32 	%rd16691, %r7908, %r8019;
	add.s64 	%rd16692, %rd16689, %rd16690;
	add.s64 	%rd16693, %rd16692, %rd16691;
	shr.u64 	%rd16694, %rd16693, 32;
	and.b64  	%rd16695, %rd16670, 4294967295;
	mul.wide.u32 	%rd16696, %r7909, %r8019;
	add.s64 	%rd16697, %rd16694, %rd16695;
	add.s64 	%rd16698, %rd16697, %rd16696;
	shr.u64 	%rd16699, %rd16698, 32;
	and.b64  	%rd16700, %rd16673, 4294967295;
	mul.wide.u32 	%rd16701, %r7910, %r8019;
	add.s64 	%rd16702, %rd16699, %rd16700;
	add.s64 	%rd16703, %rd16702, %rd16701;
	shr.u64 	%rd16704, %rd16703, 32;
	and.b64  	%rd16705, %rd16676, 4294967295;
	mul.wide.u32 	%rd16706, %r7911, %r8019;
	add.s64 	%rd16707, %rd16704, %rd16705;
	add.s64 	%rd16708, %rd16707, %rd16706;
	shr.u64 	%rd16709, %rd16708, 32;
	and.b64  	%rd16710, %rd16679, 4294967295;
	mul.wide.u32 	%rd16711, %r7912, %r8019;
	add.s64 	%rd16712, %rd16709, %rd16710;
	add.s64 	%rd16713, %rd16712, %rd16711;
	shr.u64 	%rd16714, %rd16713, 32;
	mul.wide.u32 	%rd16715, %r7913, %r8019;
	add.s64 	%rd16716, %rd16714, %rd16680;
	add.s64 	%rd16717, %rd16716, %rd16715;
	shr.u64 	%rd16718, %rd16717, 32;
	and.b64  	%rd16719, %rd16688, 4294967295;
	mul.wide.u32 	%rd16720, %r7906, %r8020;
	add.s64 	%rd16721, %rd16720, %rd16719;
	shr.u64 	%rd16722, %rd16721, 32;
	and.b64  	%rd16723, %rd16693, 4294967295;
	mul.wide.u32 	%rd16724, %r7907, %r8020;
	add.s64 	%rd16725, %rd16722, %rd16723;
	add.s64 	%rd16726, %rd16725, %rd16724;
	shr.u64 	%rd16727, %rd16726, 32;
	and.b64  	%rd16728, %rd16698, 4294967295;
	mul.wide.u32 	%rd16729, %r7908, %r8020;
	add.s64 	%rd16730, %rd16727, %rd16728;
	add.s64 	%rd16731, %rd16730, %rd16729;
	shr.u64 	%rd16732, %rd16731, 32;
	and.b64  	%rd16733, %rd16703, 4294967295;
	mul.wide.u32 	%rd16734, %r7909, %r8020;
	add.s64 	%rd16735, %rd16732, %rd16733;
	add.s64 	%rd16736, %rd16735, %rd16734;
	shr.u64 	%rd16737, %rd16736, 32;
	and.b64  	%rd16738, %rd16708, 4294967295;
	mul.wide.u32 	%rd16739, %r7910, %r8020;
	add.s64 	%rd16740, %rd16737, %rd16738;
	add.s64 	%rd16741, %rd16740, %rd16739;
	shr.u64 	%rd16742, %rd16741, 32;
	and.b64  	%rd16743, %rd16713, 4294967295;
	mul.wide.u32 	%rd16744, %r7911, %r8020;
	add.s64 	%rd16745, %rd16742, %rd16743;
	add.s64 	%rd16746, %rd16745, %rd16744;
	shr.u64 	%rd16747, %rd16746, 32;
	and.b64  	%rd16748, %rd16717, 4294967295;
	mul.wide.u32 	%rd16749, %r7912, %r8020;
	add.s64 	%rd16750, %rd16747, %rd16748;
	add.s64 	%rd16751, %rd16750, %rd16749;
	shr.u64 	%rd16752, %rd16751, 32;
	mul.wide.u32 	%rd16753, %r7913, %r8020;
	add.s64 	%rd16754, %rd16752, %rd16718;
	add.s64 	%rd16755, %rd16754, %rd16753;
	shr.u64 	%rd16756, %rd16755, 32;
	and.b64  	%rd16757, %rd16726, 4294967295;
	mul.wide.u32 	%rd16758, %r7906, %r8021;
	add.s64 	%rd16759, %rd16758, %rd16757;
	shr.u64 	%rd16760, %rd16759, 32;
	and.b64  	%rd16761, %rd16731, 4294967295;
	mul.wide.u32 	%rd16762, %r7907, %r8021;
	add.s64 	%rd16763, %rd16760, %rd16761;
	add.s64 	%rd16764, %rd16763, %rd16762;
	shr.u64 	%rd16765, %rd16764, 32;
	and.b64  	%rd16766, %rd16736, 4294967295;
	mul.wide.u32 	%rd16767, %r7908, %r8021;
	add.s64 	%rd16768, %rd16765, %rd16766;
	add.s64 	%rd16769, %rd16768, %rd16767;
	shr.u64 	%rd16770, %rd16769, 32;
	and.b64  	%rd16771, %rd16741, 4294967295;
	mul.wide.u32 	%rd16772, %r7909, %r8021;
	add.s64 	%rd16773, %rd16770, %rd16771;
	add.s64 	%rd16774, %rd16773, %rd16772;
	shr.u64 	%rd16775, %rd16774, 32;
	and.b64  	%rd16776, %rd16746, 4294967295;
	mul.wide.u32 	%rd16777, %r7910, %r8021;
	add.s64 	%rd16778, %rd16775, %rd16776;
	add.s64 	%rd16779, %rd16778, %rd16777;
	shr.u64 	%rd16780, %rd16779, 32;
	and.b64  	%rd16781, %rd16751, 4294967295;
	mul.wide.u32 	%rd16782, %r7911, %r8021;
	add.s64 	%rd16783, %rd16780, %rd16781;
	add.s64 	%rd16784, %rd16783, %rd16782;
	shr.u64 	%rd16785, %rd16784, 32;
	and.b64  	%rd16786, %rd16755, 4294967295;
	mul.wide.u32 	%rd16787, %r7912, %r8021;
	add.s64 	%rd16788, %rd16785, %rd16786;
	add.s64 	%rd16789, %rd16788, %rd16787;
	shr.u64 	%rd16790, %rd16789, 32;
	mul.wide.u32 	%rd16791, %r7913, %r8021;
	add.s64 	%rd16792, %rd16790, %rd16756;
	add.s64 	%rd16793, %rd16792, %rd16791;
	shr.u64 	%rd16794, %rd16793, 32;
	and.b64  	%rd16795, %rd16764, 4294967295;
	mul.wide.u32 	%rd16796, %r7906, %r8022;
	add.s64 	%rd16797, %rd16796, %rd16795;
	shr.u64 	%rd16798, %rd16797, 32;
	and.b64  	%rd16799, %rd16769, 4294967295;
	mul.wide.u32 	%rd16800, %r7907, %r8022;
	add.s64 	%rd16801, %rd16798, %rd16799;
	add.s64 	%rd16802, %rd16801, %rd16800;
	shr.u64 	%rd16803, %rd16802, 32;
	and.b64  	%rd16804, %rd16774, 4294967295;
	mul.wide.u32 	%rd16805, %r7908, %r8022;
	add.s64 	%rd16806, %rd16803, %rd16804;
	add.s64 	%rd16807, %rd16806, %rd16805;
	shr.u64 	%rd16808, %rd16807, 32;
	and.b64  	%rd16809, %rd16779, 4294967295;
	mul.wide.u32 	%rd16810, %r7909, %r8022;
	add.s64 	%rd16811, %rd16808, %rd16809;
	add.s64 	%rd16812, %rd16811, %rd16810;
	shr.u64 	%rd16813, %rd16812, 32;
	and.b64  	%rd16814, %rd16784, 4294967295;
	mul.wide.u32 	%rd16815, %r7910, %r8022;
	add.s64 	%rd16816, %rd16813, %rd16814;
	add.s64 	%rd16817, %rd16816, %rd16815;
	shr.u64 	%rd16818, %rd16817, 32;
	and.b64  	%rd16819, %rd16789, 4294967295;
	mul.wide.u32 	%rd16820, %r7911, %r8022;
	add.s64 	%rd16821, %rd16818, %rd16819;
	add.s64 	%rd16822, %rd16821, %rd16820;
	shr.u64 	%rd16823, %rd16822, 32;
	and.b64  	%rd16824, %rd16793, 4294967295;
	mul.wide.u32 	%rd16825, %r7912, %r8022;
	add.s64 	%rd16826, %rd16823, %rd16824;
	add.s64 	%rd16827, %rd16826, %rd16825;
	shr.u64 	%rd16828, %rd16827, 32;
	mul.wide.u32 	%rd16829, %r7913, %r8022;
	add.s64 	%rd16830, %rd16828, %rd16794;
	add.s64 	%rd16831, %rd16830, %rd16829;
	shr.u64 	%rd16832, %rd16831, 32;
	and.b64  	%rd16833, %rd16802, 4294967295;
	mul.wide.u32 	%rd16834, %r7906, %r8023;
	add.s64 	%rd16835, %rd16834, %rd16833;
	shr.u64 	%rd16836, %rd16835, 32;
	and.b64  	%rd16837, %rd16807, 4294967295;
	mul.wide.u32 	%rd16838, %r7907, %r8023;
	add.s64 	%rd16839, %rd16836, %rd16837;
	add.s64 	%rd16840, %rd16839, %rd16838;
	shr.u64 	%rd16841, %rd16840, 32;
	and.b64  	%rd16842, %rd16812, 4294967295;
	mul.wide.u32 	%rd16843, %r7908, %r8023;
	add.s64 	%rd16844, %rd16841, %rd16842;
	add.s64 	%rd16845, %rd16844, %rd16843;
	shr.u64 	%rd16846, %rd16845, 32;
	and.b64  	%rd16847, %rd16817, 4294967295;
	mul.wide.u32 	%rd16848, %r7909, %r8023;
	add.s64 	%rd16849, %rd16846, %rd16847;
	add.s64 	%rd16850, %rd16849, %rd16848;
	shr.u64 	%rd16851, %rd16850, 32;
	and.b64  	%rd16852, %rd16822, 4294967295;
	mul.wide.u32 	%rd16853, %r7910, %r8023;
	add.s64 	%rd16854, %rd16851, %rd16852;
	add.s64 	%rd16855, %rd16854, %rd16853;
	shr.u64 	%rd16856, %rd16855, 32;
	and.b64  	%rd16857, %rd16827, 4294967295;
	mul.wide.u32 	%rd16858, %r7911, %r8023;
	add.s64 	%rd16859, %rd16856, %rd16857;
	add.s64 	%rd16860, %rd16859, %rd16858;
	shr.u64 	%rd16861, %rd16860, 32;
	and.b64  	%rd16862, %rd16831, 4294967295;
	mul.wide.u32 	%rd16863, %r7912, %r8023;
	add.s64 	%rd16864, %rd16861, %rd16862;
	add.s64 	%rd16865, %rd16864, %rd16863;
	shr.u64 	%rd16866, %rd16865, 32;
	mul.wide.u32 	%rd16867, %r7913, %r8023;
	add.s64 	%rd16868, %rd16866, %rd16832;
	add.s64 	%rd16869, %rd16868, %rd16867;
	shr.u64 	%rd16870, %rd16869, 32;
	and.b64  	%rd16871, %rd16840, 4294967295;
	mul.wide.u32 	%rd16872, %r7906, %r8024;
	add.s64 	%rd16873, %rd16872, %rd16871;
	shr.u64 	%rd16874, %rd16873, 32;
	and.b64  	%rd16875, %rd16845, 4294967295;
	mul.wide.u32 	%rd16876, %r7907, %r8024;
	add.s64 	%rd16877, %rd16874, %rd16875;
	add.s64 	%rd16878, %rd16877, %rd16876;
	shr.u64 	%rd16879, %rd16878, 32;
	and.b64  	%rd16880, %rd16850, 4294967295;
	mul.wide.u32 	%rd16881, %r7908, %r8024;
	add.s64 	%rd16882, %rd16879, %rd16880;
	add.s64 	%rd16883, %rd16882, %rd16881;
	shr.u64 	%rd16884, %rd16883, 32;
	and.b64  	%rd16885, %rd16855, 4294967295;
	mul.wide.u32 	%rd16886, %r7909, %r8024;
	add.s64 	%rd16887, %rd16884, %rd16885;
	add.s64 	%rd16888, %rd16887, %rd16886;
	shr.u64 	%rd16889, %rd16888, 32;
	and.b64  	%rd16890, %rd16860, 4294967295;
	mul.wide.u32 	%rd16891, %r7910, %r8024;
	add.s64 	%rd16892, %rd16889, %rd16890;
	add.s64 	%rd16893, %rd16892, %rd16891;
	shr.u64 	%rd16894, %rd16893, 32;
	and.b64  	%rd16895, %rd16865, 4294967295;
	mul.wide.u32 	%rd16896, %r7911, %r8024;
	add.s64 	%rd16897, %rd16894, %rd16895;
	add.s64 	%rd16898, %rd16897, %rd16896;
	shr.u64 	%rd16899, %rd16898, 32;
	and.b64  	%rd16900, %rd16869, 4294967295;
	mul.wide.u32 	%rd16901, %r7912, %r8024;
	add.s64 	%rd16902, %rd16899, %rd16900;
	add.s64 	%rd16903, %rd16902, %rd16901;
	shr.u64 	%rd16904, %rd16903, 32;
	mul.wide.u32 	%rd16905, %r7913, %r8024;
	add.s64 	%rd16906, %rd16904, %rd16870;
	add.s64 	%rd16907, %rd16906, %rd16905;
	shr.u64 	%rd16908, %rd16907, 32;
	and.b64  	%rd16909, %rd16878, 4294967295;
	mul.wide.u32 	%rd16910, %r7906, %r8025;
	add.s64 	%rd16911, %rd16910, %rd16909;
	shr.u64 	%rd16912, %rd16911, 32;
	and.b64  	%rd16913, %rd16883, 4294967295;
	mul.wide.u32 	%rd16914, %r7907, %r8025;
	add.s64 	%rd16915, %rd16912, %rd16913;
	add.s64 	%rd16916, %rd16915, %rd16914;
	shr.u64 	%rd16917, %rd16916, 32;
	and.b64  	%rd16918, %rd16888, 4294967295;
	mul.wide.u32 	%rd16919, %r7908, %r8025;
	add.s64 	%rd16920, %rd16917, %rd16918;
	add.s64 	%rd16921, %rd16920, %rd16919;
	shr.u64 	%rd16922, %rd16921, 32;
	and.b64  	%rd16923, %rd16893, 4294967295;
	mul.wide.u32 	%rd16924, %r7909, %r8025;
	add.s64 	%rd16925, %rd16922, %rd16923;
	add.s64 	%rd16926, %rd16925, %rd16924;
	shr.u64 	%rd16927, %rd16926, 32;
	and.b64  	%rd16928, %rd16898, 4294967295;
	mul.wide.u32 	%rd16929, %r7910, %r8025;
	add.s64 	%rd16930, %rd16927, %rd16928;
	add.s64 	%rd16931, %rd16930, %rd16929;
	shr.u64 	%rd16932, %rd16931, 32;
	and.b64  	%rd16933, %rd16903, 4294967295;
	mul.wide.u32 	%rd16934, %r7911, %r8025;
	add.s64 	%rd16935, %rd16932, %rd16933;
	add.s64 	%rd16936, %rd16935, %rd16934;
	shr.u64 	%rd16937, %rd16936, 32;
	and.b64  	%rd16938, %rd16907, 4294967295;
	mul.wide.u32 	%rd16939, %r7912, %r8025;
	add.s64 	%rd16940, %rd16937, %rd16938;
	add.s64 	%rd16941, %rd16940, %rd16939;
	shr.u64 	%rd16942, %rd16941, 32;
	mul.wide.u32 	%rd16943, %r7913, %r8025;
	add.s64 	%rd16944, %rd16942, %rd16908;
	add.s64 	%rd16945, %rd16944, %rd16943;
	shr.u64 	%rd16946, %rd16945, 32;
	and.b64  	%rd16947, %rd16916, 4294967295;
	mul.lo.s64 	%rd16948, %rd16947, 977;
	cvt.u32.u64 	%r7053, %rd16948;
	shr.u64 	%rd16949, %rd16948, 32;
	and.b64  	%rd16950, %rd16921, 4294967295;
	mad.lo.s64 	%rd16951, %rd16950, 977, %rd16949;
	shr.u64 	%rd16952, %rd16951, 32;
	and.b64  	%rd16953, %rd16926, 4294967295;
	mad.lo.s64 	%rd16954, %rd16953, 977, %rd16952;
	shr.u64 	%rd16955, %rd16954, 32;
	and.b64  	%rd16956, %rd16931, 4294967295;
	mad.lo.s64 	%rd16957, %rd16956, 977, %rd16955;
	shr.u64 	%rd16958, %rd16957, 32;
	and.b64  	%rd16959, %rd16936, 4294967295;
	mad.lo.s64 	%rd16960, %rd16959, 977, %rd16958;
	shr.u64 	%rd16961, %rd16960, 32;
	and.b64  	%rd16962, %rd16941, 4294967295;
	mad.lo.s64 	%rd16963, %rd16962, 977, %rd16961;
	shr.u64 	%rd16964, %rd16963, 32;
	and.b64  	%rd16965, %rd16945, 4294967295;
	mad.lo.s64 	%rd16966, %rd16965, 977, %rd16964;
	shr.u64 	%rd16967, %rd16966, 32;
	add.s32 	%r8033, %r7052, %r7053;
	setp.lt.u32 	%p1255, %r8033, %r7052;
	selp.u64 	%rd16968, 1, 0, %p1255;
	and.b64  	%rd16969, %rd16683, 4294967295;
	and.b64  	%rd16970, %rd16951, 4294967295;
	add.s64 	%rd16971, %rd16969, %rd16968;
	add.s64 	%rd16972, %rd16971, %rd16970;
	shr.u64 	%rd16973, %rd16972, 32;
	and.b64  	%rd16974, %rd16721, 4294967295;
	and.b64  	%rd16975, %rd16954, 4294967295;
	add.s64 	%rd16976, %rd16973, %rd16974;
	add.s64 	%rd16977, %rd16976, %rd16975;
	shr.u64 	%rd16978, %rd16977, 32;
	and.b64  	%rd16979, %rd16759, 4294967295;
	and.b64  	%rd16980, %rd16957, 4294967295;
	add.s64 	%rd16981, %rd16978, %rd16979;
	add.s64 	%rd16982, %rd16981, %rd16980;
	shr.u64 	%rd16983, %rd16982, 32;
	and.b64  	%rd16984, %rd16797, 4294967295;
	and.b64  	%rd16985, %rd16960, 4294967295;
	add.s64 	%rd16986, %rd16983, %rd16984;
	add.s64 	%rd16987, %rd16986, %rd16985;
	shr.u64 	%rd16988, %rd16987, 32;
	and.b64  	%rd16989, %rd16835, 4294967295;
	and.b64  	%rd16990, %rd16963, 4294967295;
	add.s64 	%rd16991, %rd16988, %rd16989;
	add.s64 	%rd16992, %rd16991, %rd16990;
	shr.u64 	%rd16993, %rd16992, 32;
	and.b64  	%rd16994, %rd16873, 4294967295;
	and.b64  	%rd16995, %rd16966, 4294967295;
	add.s64 	%rd16996, %rd16993, %rd16994;
	add.s64 	%rd16997, %rd16996, %rd16995;
	shr.u64 	%rd16998, %rd16997, 32;
	and.b64  	%rd16999, %rd16972, 4294967295;
	add.s64 	%rd17000, %rd16999, %rd16947;
	cvt.u32.u64 	%r8032, %rd17000;
	shr.u64 	%rd17001, %rd17000, 32;
	and.b64  	%rd17002, %rd16977, 4294967295;
	add.s64 	%rd17003, %rd17001, %rd17002;
	add.s64 	%rd17004, %rd17003, %rd16950;
	cvt.u32.u64 	%r8031, %rd17004;
	shr.u64 	%rd17005, %rd17004, 32;
	and.b64  	%rd17006, %rd16982, 4294967295;
	add.s64 	%rd17007, %rd17005, %rd17006;
	add.s64 	%rd17008, %rd17007, %rd16953;
	cvt.u32.u64 	%r8030, %rd17008;
	shr.u64 	%rd17009, %rd17008, 32;
	and.b64  	%rd17010, %rd16987, 4294967295;
	add.s64 	%rd17011, %rd17009, %rd17010;
	add.s64 	%rd17012, %rd17011, %rd16956;
	cvt.u32.u64 	%r8029, %rd17012;
	shr.u64 	%rd17013, %rd17012, 32;
	and.b64  	%rd17014, %rd16992, 4294967295;
	add.s64 	%rd17015, %rd17013, %rd17014;
	add.s64 	%rd17016, %rd17015, %rd16959;
	cvt.u32.u64 	%r8028, %rd17016;
	shr.u64 	%rd17017, %rd17016, 32;
	and.b64  	%rd17018, %rd16997, 4294967295;
	add.s64 	%rd17019, %rd17017, %rd17018;
	add.s64 	%rd17020, %rd17019, %rd16962;
	cvt.u32.u64 	%r8027, %rd17020;
	shr.u64 	%rd17021, %rd17020, 32;
	cvt.u32.u64 	%r7054, %rd17021;
	cvt.u32.u64 	%r7055, %rd16998;
	cvt.u32.u64 	%r7056, %rd16911;
	add.s32 	%r7057, %r7055, %r7056;
	cvt.u32.u64 	%r7058, %rd16967;
	cvt.u32.u64 	%r7059, %rd16946;
	mov.b64 	%rd17022, 977;
	cvt.u32.u64 	%r7060, %rd17022;
	mad.lo.s32 	%r7061, %r7059, %r7060, %r7058;
	add.s32 	%r7062, %r7057, %r7061;
	add.s32 	%r7063, %r7054, %r7062;
	cvt.u32.u64 	%r7064, %rd16945;
	add.s32 	%r8026, %r7063, %r7064;
	ld.const.u32 	%r2239, [const_p+28];
	setp.lt.u32 	%p1256, %r2239, %r8026;
	@%p1256 bra 	$L__BB2_1101;
	setp.gt.u32 	%p1258, %r2239, %r8026;
	mov.pred 	%p1393, %p647;
	@%p1258 bra 	$L__BB2_1102;
	setp.lt.u32 	%p1259, %r2224, %r8027;
	@%p1259 bra 	$L__BB2_1101;
	setp.gt.u32 	%p1261, %r2224, %r8027;
	mov.pred 	%p1393, %p647;
	@%p1261 bra 	$L__BB2_1102;
	setp.lt.u32 	%p1262, %r2226, %r8028;
	@%p1262 bra 	$L__BB2_1101;
	setp.gt.u32 	%p1264, %r2226, %r8028;
	mov.pred 	%p1393, %p647;
	@%p1264 bra 	$L__BB2_1102;
	setp.lt.u32 	%p1265, %r2228, %r8029;
	@%p1265 bra 	$L__BB2_1101;
	setp.gt.u32 	%p1267, %r2228, %r8029;
	mov.pred 	%p1393, %p647;
	@%p1267 bra 	$L__BB2_1102;
	setp.lt.u32 	%p1268, %r2225, %r8030;
	@%p1268 bra 	$L__BB2_1101;
	setp.gt.u32 	%p1270, %r2225, %r8030;
	mov.pred 	%p1393, %p647;
	@%p1270 bra 	$L__BB2_1102;
	setp.lt.u32 	%p1271, %r2227, %r8031;
	@%p1271 bra 	$L__BB2_1101;
	setp.gt.u32 	%p1273, %r2227, %r8031;
	mov.pred 	%p1393, %p647;
	@%p1273 bra 	$L__BB2_1102;
	setp.lt.u32 	%p1274, %r2229, %r8032;
	@%p1274 bra 	$L__BB2_1101;
	setp.gt.u32 	%p1276, %r2229, %r8032;
	setp.lt.u32 	%p1277, %r8033, %r2230;
	or.pred  	%p1278, %p1276, %p1277;
	mov.pred 	%p1393, %p647;
	@%p1278 bra 	$L__BB2_1102;
$L__BB2_1101:
	// begin inline asm
	sub.cc.u32 %r8033, %r8033, %r2230; 
	subc.cc.u32 %r8032, %r8032, %r2229; 
	subc.cc.u32 %r8031, %r8031, %r2227; 
	subc.cc.u32 %r8030, %r8030, %r2225; 
	subc.cc.u32 %r8029, %r8029, %r2228; 
	subc.cc.u32 %r8028, %r8028, %r2226; 
	subc.cc.u32 %r8027, %r8027, %r2224; 
	subc.u32    %r8026, %r8026, %r2239; 
	
	// end inline asm
	mov.pred 	%p1393, %p647;
$L__BB2_1102:
	not.pred 	%p1280, %p1393;
	@%p1280 bra 	$L__BB2_1196;
	ld.const.u32 	%r7097, [const_p];
	ld.const.u32 	%r7104, [const_p+28];
	ld.const.u32 	%r7098, [const_p+4];
	ld.const.u32 	%r7101, [const_p+16];
	ld.const.u32 	%r7099, [const_p+8];
	ld.const.u32 	%r7102, [const_p+20];
	ld.const.u32 	%r7100, [const_p+12];
	ld.const.u32 	%r7103, [const_p+24];
	mov.b32 	%r7105, 2;
	mov.b32 	%r8068, 0;
	// begin inline asm
	sub.cc.u32 %r7089, %r7097, %r7105; 
	subc.cc.u32 %r7090, %r7098, %r8068; 
	subc.cc.u32 %r7091, %r7099, %r8068; 
	subc.cc.u32 %r7092, %r7100, %r8068; 
	subc.cc.u32 %r7093, %r7101, %r8068; 
	subc.cc.u32 %r7094, %r7102, %r8068; 
	subc.cc.u32 %r7095, %r7103, %r8068; 
	subc.u32    %r7096, %r7104, %r8068; 
	
	// end inline asm
	st.local.u32 	[%rd1], %r7089;
	st.local.u32 	[%rd1+4], %r7090;
	st.local.u32 	[%rd1+8], %r7091;
	st.local.u32 	[%rd1+12], %r7092;
	st.local.u32 	[%rd1+16], %r7093;
	st.local.u32 	[%rd1+20], %r7094;
	st.local.u32 	[%rd1+24], %r7095;
	st.local.u32 	[%rd1+28], %r7096;
	mov.b32 	%r8067, 1;
	mov.u32 	%r8075, %r8033;
	mov.u32 	%r8076, %r8032;
	mov.u32 	%r8077, %r8031;
	mov.u32 	%r8078, %r8030;
	mov.u32 	%r8079, %r8029;
	mov.u32 	%r8080, %r8028;
	mov.u32 	%r8081, %r8027;
	mov.u32 	%r8082, %r8026;
	mov.u32 	%r8069, %r8068;
	mov.u32 	%r8070, %r8068;
	mov.u32 	%r8071, %r8068;
	mov.u32 	%r8072, %r8068;
	mov.u32 	%r8073, %r8068;
	mov.u32 	%r8074, %r8068;
	mov.u32 	%r8066, %r8068;
$L__BB2_1104:
	shr.u32 	%r7115, %r8066, 5;
	and.b32  	%r7116, %r8066, 31;
	mul.wide.u32 	%rd17023, %r7115, 4;
	add.s64 	%rd17024, %rd1, %rd17023;
	ld.local.u32 	%r7117, [%rd17024];
	shr.u32 	%r7118, %r7117, %r7116;
	and.b32  	%r7119, %r7118, 1;
	setp.eq.b32 	%p1281, %r7119, 1;
	not.pred 	%p1282, %p1281;
	@%p1282 bra 	$L__BB2_1120;
	ld.const.u32 	%r2289, [const_p+24];
	ld.const.u32 	%r2290, [const_p+12];
	ld.const.u32 	%r2291, [const_p+20];
	ld.const.u32 	%r2292, [const_p+8];
	ld.const.u32 	%r2293, [const_p+16];
	ld.const.u32 	%r2294, [const_p+4];
	ld.const.u32 	%r2295, [const_p];
	mul.wide.u32 	%rd17025, %r8075, %r8067;
	cvt.u32.u64 	%r7120, %rd17025;
	shr.u64 	%rd17026, %rd17025, 32;
	mul.wide.u32 	%rd17027, %r8076, %r8067;
	add.s64 	%rd17028, %rd17026, %rd17027;
	shr.u64 	%rd17029, %rd17028, 32;
	mul.wide.u32 	%rd17030, %r8077, %r8067;
	add.s64 	%rd17031, %rd17029, %rd17030;
	shr.u64 	%rd17032, %rd17031, 32;
	mul.wide.u32 	%rd17033, %r8078, %r8067;
	add.s64 	%rd17034, %rd17032, %rd17033;
	shr.u64 	%rd17035, %rd17034, 32;
	mul.wide.u32 	%rd17036, %r8079, %r8067;
	add.s64 	%rd17037, %rd17035, %rd17036;
	shr.u64 	%rd17038, %rd17037, 32;
	mul.wide.u32 	%rd17039, %r8080, %r8067;
	add.s64 	%rd17040, %rd17038, %rd17039;
	shr.u64 	%rd17041, %rd17040, 32;
	mul.wide.u32 	%rd17042, %r8081, %r8067;
	add.s64 	%rd17043, %rd17041, %rd17042;
	shr.u64 	%rd17044, %rd17043, 32;
	mul.wide.u32 	%rd17045, %r8082, %r8067;
	add.s64 	%rd17046, %rd17044, %rd17045;
	shr.u64 	%rd17047, %rd17046, 32;
	and.b64  	%rd17048, %rd17028, 4294967295;
	mul.wide.u32 	%rd17049, %r8075, %r8068;
	add.s64 	%rd17050, %rd17049, %rd17048;
	shr.u64 	%rd17051, %rd17050, 32;
	and.b64  	%rd17052, %rd17031, 4294967295;
	mul.wide.u32 	%rd17053, %r8076, %r8068;
	add.s64 	%rd17054, %rd17051, %rd17052;
	add.s64 	%rd17055, %rd17054, %rd17053;
	shr.u64 	%rd17056, %rd17055, 32;
	and.b64  	%rd17057, %rd17034, 4294967295;
	mul.wide.u32 	%rd17058, %r8077, %r8068;
	add.s64 	%rd17059, %rd17056, %rd17057;
	add.s64 	%rd17060, %rd17059, %rd17058;
	shr.u64 	%rd17061, %rd17060, 32;
	and.b64  	%rd17062, %rd17037, 4294967295;
	mul.wide.u32 	%rd17063, %r8078, %r8068;
	add.s64 	%rd17064, %rd17061, %rd17062;
	add.s64 	%rd17065, %rd17064, %rd17063;
	shr.u64 	%rd17066, %rd17065, 32;
	and.b64  	%rd17067, %rd17040, 4294967295;
	mul.wide.u32 	%rd17068, %r8079, %r8068;
	add.s64 	%rd17069, %rd17066, %rd17067;
	add.s64 	%rd17070, %rd17069, %rd17068;
	shr.u64 	%rd17071, %rd17070, 32;
	and.b64  	%rd17072, %rd17043, 4294967295;
	mul.wide.u32 	%rd17073, %r8080, %r8068;
	add.s64 	%rd17074, %rd17071, %rd17072;
	add.s64 	%rd17075, %rd17074, %rd17073;
	shr.u64 	%rd17076, %rd17075, 32;
	and.b64  	%rd17077, %rd17046, 4294967295;
	mul.wide.u32 	%rd17078, %r8081, %r8068;
	add.s64 	%rd17079, %rd17076, %rd17077;
	add.s64 	%rd17080, %rd17079, %rd17078;
	shr.u64 	%rd17081, %rd17080, 32;
	mul.wide.u32 	%rd17082, %r8082, %r8068;
	add.s64 	%rd17083, %rd17081, %rd17047;
	add.s64 	%rd17084, %rd17083, %rd17082;
	shr.u64 	%rd17085, %rd17084, 32;
	and.b64  	%rd17086, %rd17055, 4294967295;
	mul.wide.u32 	%rd17087, %r8075, %r8069;
	add.s64 	%rd17088, %rd17087, %rd17086;
	shr.u64 	%rd17089, %rd17088, 32;
	and.b64  	%rd17090, %rd17060, 4294967295;
	mul.wide.u32 	%rd17091, %r8076, %r8069;
	add.s64 	%rd17092, %rd17089, %rd17090;
	add.s64 	%rd17093, %rd17092, %rd17091;
	shr.u64 	%rd17094, %rd17093, 32;
	and.b64  	%rd17095, %rd17065, 4294967295;
	mul.wide.u32 	%rd17096, %r8077, %r8069;
	add.s64 	%rd17097, %rd17094, %rd17095;
	add.s64 	%rd17098, %rd17097, %rd17096;
	shr.u64 	%rd17099, %rd17098, 32;
	and.b64  	%rd17100, %rd17070, 4294967295;
	mul.wide.u32 	%rd17101, %r8078, %r8069;
	add.s64 	%rd17102, %rd17099, %rd17100;
	add.s64 	%rd17103, %rd17102, %rd17101;
	shr.u64 	%rd17104, %rd17103, 32;
	and.b64  	%rd17105, %rd17075, 4294967295;
	mul.wide.u32 	%rd17106, %r8079, %r8069;
	add.s64 	%rd17107, %rd17104, %rd17105;
	add.s64 	%rd17108, %rd17107, %rd17106;
	shr.u64 	%rd17109, %rd17108, 32;
	and.b64  	%rd17110, %rd17080, 4294967295;
	mul.wide.u32 	%rd17111, %r8080, %r8069;
	add.s64 	%rd17112, %rd17109, %rd17110;
	add.s64 	%rd17113, %rd17112, %rd17111;
	shr.u64 	%rd17114, %rd17113, 32;
	and.b64  	%rd17115, %rd17084, 4294967295;
	mul.wide.u32 	%rd17116, %r8081, %r8069;
	add.s64 	%rd17117, %rd17114, %rd17115;
	add.s64 	%rd17118, %rd17117, %rd17116;
	shr.u64 	%rd17119, %rd17118, 32;
	mul.wide.u32 	%rd17120, %r8082, %r8069;
	add.s64 	%rd17121, %rd17119, %rd17085;
	add.s64 	%rd17122, %rd17121, %rd17120;
	shr.u64 	%rd17123, %rd17122, 32;
	and.b64  	%rd17124, %rd17093, 4294967295;
	mul.wide.u32 	%rd17125, %r8075, %r8070;
	add.s64 	%rd17126, %rd17125, %rd17124;
	shr.u64 	%rd17127, %rd17126, 32;
	and.b64  	%rd17128, %rd17098, 4294967295;
	mul.wide.u32 	%rd17129, %r8076, %r8070;
	add.s64 	%rd17130, %rd17127, %rd17128;
	add.s64 	%rd17131, %rd17130, %rd17129;
	shr.u64 	%rd17132, %rd17131, 32;
	and.b64  	%rd17133, %rd17103, 4294967295;
	mul.wide.u32 	%rd17134, %r8077, %r8070;
	add.s64 	%rd17135, %rd17132, %rd17133;
	add.s64 	%rd17136, %rd17135, %rd17134;
	shr.u64 	%rd17137, %rd17136, 32;
	and.b64  	%rd17138, %rd17108, 4294967295;
	mul.wide.u32 	%rd17139, %r8078, %r8070;
	add.s64 	%rd17140, %rd17137, %rd17138;
	add.s64 	%rd17141, %rd17140, %rd17139;
	shr.u64 	%rd17142, %rd17141, 32;
	and.b64  	%rd17143, %rd17113, 4294967295;
	mul.wide.u32 	%rd17144, %r8079, %r8070;
	add.s64 	%rd17145, %rd17142, %rd17143;
	add.s64 	%rd17146, %rd17145, %rd17144;
	shr.u64 	%rd17147, %rd17146, 32;
	and.b64  	%rd17148, %rd17118, 4294967295;
	mul.wide.u32 	%rd17149, %r8080, %r8070;
	add.s64 	%rd17150, %rd17147, %rd17148;
	add.s64 	%rd17151, %rd17150, %rd17149;
	shr.u64 	%rd17152, %rd17151, 32;
	and.b64  	%rd17153, %rd17122, 4294967295;
	mul.wide.u32 	%rd17154, %r8081, %r8070;
	add.s64 	%rd17155, %rd17152, %rd17153;
	add.s64 	%rd17156, %rd17155, %rd17154;
	shr.u64 	%rd17157, %rd17156, 32;
	mul.wide.u32 	%rd17158, %r8082, %r8070;
	add.s64 	%rd17159, %rd17157, %rd17123;
	add.s64 	%rd17160, %rd17159, %rd17158;
	shr.u64 	%rd17161, %rd17160, 32;
	and.b64  	%rd17162, %rd17131, 4294967295;
	mul.wide.u32 	%rd17163, %r8075, %r8071;
	add.s64 	%rd17164, %rd17163, %rd17162;
	shr.u64 	%rd17165, %rd17164, 32;
	and.b64  	%rd17166, %rd17136, 4294967295;
	mul.wide.u32 	%rd17167, %r8076, %r8071;
	add.s64 	%rd17168, %rd17165, %rd17166;
	add.s64 	%rd17169, %rd17168, %rd17167;
	shr.u64 	%rd17170, %rd17169, 32;
	and.b64  	%rd17171, %rd17141, 4294967295;
	mul.wide.u32 	%rd17172, %r8077, %r8071;
	add.s64 	%rd17173, %rd17170, %rd17171;
	add.s64 	%rd17174, %rd17173, %rd17172;
	shr.u64 	%rd17175, %rd17174, 32;
	and.b64  	%rd17176, %rd17146, 4294967295;
	mul.wide.u32 	%rd17177, %r8078, %r8071;
	add.s64 	%rd17178, %rd17175, %rd17176;
	add.s64 	%rd17179, %rd17178, %rd17177;
	shr.u64 	%rd17180, %rd17179, 32;
	and.b64  	%rd17181, %rd17151, 4294967295;
	mul.wide.u32 	%rd17182, %r8079, %r8071;
	add.s64 	%rd17183, %rd17180, %rd17181;
	add.s64 	%rd17184, %rd17183, %rd17182;
	shr.u64 	%rd17185, %rd17184, 32;
	and.b64  	%rd17186, %rd17156, 4294967295;
	mul.wide.u32 	%rd17187, %r8080, %r8071;
	add.s64 	%rd17188, %rd17185, %rd17186;
	add.s64 	%rd17189, %rd17188, %rd17187;
	shr.u64 	%rd17190, %rd17189, 32;
	and.b64  	%rd17191, %rd17160, 4294967295;
	mul.wide.u32 	%rd17192, %r8081, %r8071;
	add.s64 	%rd17193, %rd17190, %rd17191;
	add.s64 	%rd17194, %rd17193, %rd17192;
	shr.u64 	%rd17195, %rd17194, 32;
	mul.wide.u32 	%rd17196, %r8082, %r8071;
	add.s64 	%rd17197, %rd17195, %rd17161;
	add.s64 	%rd17198, %rd17197, %rd17196;
	shr.u64 	%rd17199, %rd17198, 32;
	and.b64  	%rd17200, %rd17169, 4294967295;
	mul.wide.u32 	%rd17201, %r8075, %r8072;
	add.s64 	%rd17202, %rd17201, %rd17200;
	shr.u64 	%rd17203, %rd17202, 32;
	and.b64  	%rd17204, %rd17174, 4294967295;
	mul.wide.u32 	%rd17205, %r8076, %r8072;
	add.s64 	%rd17206, %rd17203, %rd17204;
	add.s64 	%rd17207, %rd17206, %rd17205;
	shr.u64 	%rd17208, %rd17207, 32;
	and.b64  	%rd17209, %rd17179, 4294967295;
	mul.wide.u32 	%rd17210, %r8077, %r8072;
	add.s64 	%rd17211, %rd17208, %rd17209;
	add.s64 	%rd17212, %rd17211, %rd17210;
	shr.u64 	%rd17213, %rd17212, 32;
	and.b64  	%rd17214, %rd17184, 4294967295;
	mul.wide.u32 	%rd17215, %r8078, %r8072;
	add.s64 	%rd17216, %rd17213, %rd17214;
	add.s64 	%rd17217, %rd17216, %rd17215;
	shr.u64 	%rd17218, %rd17217, 32;
	and.b64  	%rd17219, %rd17189, 4294967295;
	mul.wide.u32 	%rd17220, %r8079, %r8072;
	add.s64 	%rd17221, %rd17218, %rd17219;
	add.s64 	%rd17222, %rd17221, %rd17220;
	shr.u64 	%rd17223, %rd17222, 32;
	and.b64  	%rd17224, %rd17194, 4294967295;
	mul.wide.u32 	%rd17225, %r8080, %r8072;
	add.s64 	%rd17226, %rd17223, %rd17224;
	add.s64 	%rd17227, %rd17226, %rd17225;
	shr.u64 	%rd17228, %rd17227, 32;
	and.b64  	%rd17229, %rd17198, 4294967295;
	mul.wide.u32 	%rd17230, %r8081, %r8072;
	add.s64 	%rd17231, %rd17228, %rd17229;
	add.s64 	%rd17232, %rd17231, %rd17230;
	shr.u64 	%rd17233, %rd17232, 32;
	mul.wide.u32 	%rd17234, %r8082, %r8072;
	add.s64 	%rd17235, %rd17233, %rd17199;
	add.s64 	%rd17236, %rd17235, %rd17234;
	shr.u64 	%rd17237, %rd17236, 32;
	and.b64  	%rd17238, %rd17207, 4294967295;
	mul.wide.u32 	%rd17239, %r8075, %r8073;
	add.s64 	%rd17240, %rd17239, %rd17238;
	shr.u64 	%rd17241, %rd17240, 32;
	and.b64  	%rd17242, %rd17212, 4294967295;
	mul.wide.u32 	%rd17243, %r8076, %r8073;
	add.s64 	%rd17244, %rd17241, %rd17242;
	add.s64 	%rd17245, %rd17244, %rd17243;
	shr.u64 	%rd17246, %rd17245, 32;
	and.b64  	%rd17247, %rd17217, 4294967295;
	mul.wide.u32 	%rd17248, %r8077, %r8073;
	add.s64 	%rd17249, %rd17246, %rd17247;
	add.s64 	%rd17250, %rd17249, %rd17248;
	shr.u64 	%rd17251, %rd17250, 32;
	and.b64  	%rd17252, %rd17222, 4294967295;
	mul.wide.u32 	%rd17253, %r8078, %r8073;
	add.s64 	%rd17254, %rd17251, %rd17252;
	add.s64 	%rd17255, %rd17254, %rd17253;
	shr.u64 	%rd17256, %rd17255, 32;
	and.b64  	%rd17257, %rd17227, 4294967295;
	mul.wide.u32 	%rd17258, %r8079, %r8073;
	add.s64 	%rd17259, %rd17256, %rd17257;
	add.s64 	%rd17260, %rd17259, %rd17258;
	shr.u64 	%rd17261, %rd17260, 32;
	and.b64  	%rd17262, %rd17232, 4294967295;
	mul.wide.u32 	%rd17263, %r8080, %r8073;
	add.s64 	%rd17264, %rd17261, %rd17262;
	add.s64 	%rd17265, %rd17264, %rd17263;
	shr.u64 	%rd17266, %rd17265, 32;
	and.b64  	%rd17267, %rd17236, 4294967295;
	mul.wide.u32 	%rd17268, %r8081, %r8073;
	add.s64 	%rd17269, %rd17266, %rd17267;
	add.s64 	%rd17270, %rd17269, %rd17268;
	shr.u64 	%rd17271, %rd17270, 32;
	mul.wide.u32 	%rd17272, %r8082, %r8073;
	add.s64 	%rd17273, %rd17271, %rd17237;
	add.s64 	%rd17274, %rd17273, %rd17272;
	shr.u64 	%rd17275, %rd17274, 32;
	and.b64  	%rd17276, %rd17245, 4294967295;
	mul.wide.u32 	%rd17277, %r8075, %r8074;
	add.s64 	%rd17278, %rd17277, %rd17276;
	shr.u64 	%rd17279, %rd17278, 32;
	and.b64  	%rd17280, %rd17250, 4294967295;
	mul.wide.u32 	%rd17281, %r8076, %r8074;
	add.s64 	%rd17282, %rd17279, %rd17280;
	add.s64 	%rd17283, %rd17282, %rd17281;
	shr.u64 	%rd17284, %rd17283, 32;
	and.b64  	%rd17285, %rd17255, 4294967295;
	mul.wide.u32 	%rd17286, %r8077, %r8074;
	add.s64 	%rd17287, %rd17284, %rd17285;
	add.s64 	%rd17288, %rd17287, %rd17286;
	shr.u64 	%rd17289, %rd17288, 32;
	and.b64  	%rd17290, %rd17260, 4294967295;
	mul.wide.u32 	%rd17291, %r8078, %r8074;
	add.s64 	%rd17292, %rd17289, %rd17290;
	add.s64 	%rd17293, %rd17292, %rd17291;
	shr.u64 	%rd17294, %rd17293, 32;
	and.b64  	%rd17295, %rd17265, 4294967295;
	mul.wide.u32 	%rd17296, %r8079, %r8074;
	add.s64 	%rd17297, %rd17294, %rd17295;
	add.s64 	%rd17298, %rd17297, %rd17296;
	shr.u64 	%rd17299, %rd17298, 32;
	and.b64  	%rd17300, %rd17270, 4294967295;
	mul.wide.u32 	%rd17301, %r8080, %r8074;
	add.s64 	%rd17302, %rd17299, %rd17300;
	add.s64 	%rd17303, %rd17302, %rd17301;
	shr.u64 	%rd17304, %rd17303, 32;
	and.b64  	%rd17305, %rd17274, 4294967295;
	mul.wide.u32 	%rd17306, %r8081, %r8074;
	add.s64 	%rd17307, %rd17304, %rd17305;
	add.s64 	%rd17308, %rd17307, %rd17306;
	shr.u64 	%rd17309, %rd17308, 32;
	mul.wide.u32 	%rd17310, %r8082, %r8074;
	add.s64 	%rd17311, %rd17309, %rd17275;
	add.s64 	%rd17312, %rd17311, %rd17310;
	shr.u64 	%rd17313, %rd17312, 32;
	and.b64  	%rd17314, %rd17283, 4294967295;
	mul.lo.s64 	%rd17315, %rd17314, 977;
	cvt.u32.u64 	%r7121, %rd17315;
	shr.u64 	%rd17316, %rd17315, 32;
	and.b64  	%rd17317, %rd17288, 4294967295;
	mad.lo.s64 	%rd17318, %rd17317, 977, %rd17316;
	shr.u64 	%rd17319, %rd17318, 32;
	and.b64  	%rd17320, %rd17293, 4294967295;
	mad.lo.s64 	%rd17321, %rd17320, 977, %rd17319;
	shr.u64 	%rd17322, %rd17321, 32;
	and.b64  	%rd17323, %rd17298, 4294967295;
	mad.lo.s64 	%rd17324, %rd17323, 977, %rd17322;
	shr.u64 	%rd17325, %rd17324, 32;
	and.b64  	%rd17326, %rd17303, 4294967295;
	mad.lo.s64 	%rd17327, %rd17326, 977, %rd17325;
	shr.u64 	%rd17328, %rd17327, 32;
	and.b64  	%rd17329, %rd17308, 4294967295;
	mad.lo.s64 	%rd17330, %rd17329, 977, %rd17328;
	shr.u64 	%rd17331, %rd17330, 32;
	and.b64  	%rd17332, %rd17312, 4294967295;
	mad.lo.s64 	%rd17333, %rd17332, 977, %rd17331;
	shr.u64 	%rd17334, %rd17333, 32;
	add.s32 	%r8067, %r7120, %r7121;
	setp.lt.u32 	%p1283, %r8067, %r7120;
	selp.u64 	%rd17335, 1, 0, %p1283;
	and.b64  	%rd17336, %rd17050, 4294967295;
	and.b64  	%rd17337, %rd17318, 4294967295;
	add.s64 	%rd17338, %rd17336, %rd17335;
	add.s64 	%rd17339, %rd17338, %rd17337;
	shr.u64 	%rd17340, %rd17339, 32;
	and.b64  	%rd17341, %rd17088, 4294967295;
	and.b64  	%rd17342, %rd17321, 4294967295;
	add.s64 	%rd17343, %rd17340, %rd17341;
	add.s64 	%rd17344, %rd17343, %rd17342;
	shr.u64 	%rd17345, %rd17344, 32;
	and.b64  	%rd17346, %rd17126, 4294967295;
	and.b64  	%rd17347, %rd17324, 4294967295;
	add.s64 	%rd17348, %rd17345, %rd17346;
	add.s64 	%rd17349, %rd17348, %rd17347;
	shr.u64 	%rd17350, %rd17349, 32;
	and.b64  	%rd17351, %rd17164, 4294967295;
	and.b64  	%rd17352, %rd17327, 4294967295;
	add.s64 	%rd17353, %rd17350, %rd17351;
	add.s64 	%rd17354, %rd17353, %rd17352;
	shr.u64 	%rd17355, %rd17354, 32;
	and.b64  	%rd17356, %rd17202, 4294967295;
	and.b64  	%rd17357, %rd17330, 4294967295;
	add.s64 	%rd17358, %rd17355, %rd17356;
	add.s64 	%rd17359, %rd17358, %rd17357;
	shr.u64 	%rd17360, %rd17359, 32;
	and.b64  	%rd17361, %rd17240, 4294967295;
	and.b64  	%rd17362, %rd17333, 4294967295;
	add.s64 	%rd17363, %rd17360, %rd17361;
	add.s64 	%rd17364, %rd17363, %rd17362;
	shr.u64 	%rd17365, %rd17364, 32;
	and.b64  	%rd17366, %rd17339, 4294967295;
	add.s64 	%rd17367, %rd17366, %rd17314;
	cvt.u32.u64 	%r8068, %rd17367;
	shr.u64 	%rd17368, %rd17367, 32;
	and.b64  	%rd17369, %rd17344, 4294967295;
	add.s64 	%rd17370, %rd17368, %rd17369;
	add.s64 	%rd17371, %rd17370, %rd17317;
	cvt.u32.u64 	%r8069, %rd17371;
	shr.u64 	%rd17372, %rd17371, 32;
	and.b64  	%rd17373, %rd17349, 4294967295;
	add.s64 	%rd17374, %rd17372, %rd17373;
	add.s64 	%rd17375, %rd17374, %rd17320;
	cvt.u32.u64 	%r8070, %rd17375;
	shr.u64 	%rd17376, %rd17375, 32;
	and.b64  	%rd17377, %rd17354, 4294967295;
	add.s64 	%rd17378, %rd17376, %rd17377;
	add.s64 	%rd17379, %rd17378, %rd17323;
	cvt.u32.u64 	%r8071, %rd17379;
	shr.u64 	%rd17380, %rd17379, 32;
	and.b64  	%rd17381, %rd17359, 4294967295;
	add.s64 	%rd17382, %rd17380, %rd17381;
	add.s64 	%rd17383, %rd17382, %rd17326;
	cvt.u32.u64 	%r8072, %rd17383;
	shr.u64 	%rd17384, %rd17383, 32;
	and.b64  	%rd17385, %rd17364, 4294967295;
	add.s64 	%rd17386, %rd17384, %rd17385;
	add.s64 	%rd17387, %rd17386, %rd17329;
	cvt.u32.u64 	%r8073, %rd17387;
	shr.u64 	%rd17388, %rd17387, 32;
	cvt.u32.u64 	%r7122, %rd17388;
	cvt.u32.u64 	%r7123, %rd17365;
	cvt.u32.u64 	%r7124, %rd17278;
	add.s32 	%r7125, %r7123, %r7124;
	cvt.u32.u64 	%r7126, %rd17334;
	cvt.u32.u64 	%r7127, %rd17313;
	mov.b64 	%rd17389, 977;
	cvt.u32.u64 	%r7128, %rd17389;
	mad.lo.s32 	%r7129, %r7127, %r7128, %r7126;
	add.s32 	%r7130, %r7125, %r7129;
	add.s32 	%r7131, %r7122, %r7130;
	cvt.u32.u64 	%r7132, %rd17312;
	add.s32 	%r8074, %r7131, %r7132;
	ld.const.u32 	%r2304, [const_p+28];
	setp.lt.u32 	%p1284, %r2304, %r8074;
	@%p1284 bra 	$L__BB2_1119;
	setp.gt.u32 	%p1285, %r2304, %r8074;
	@%p1285 bra 	$L__BB2_1120;
	setp.lt.u32 	%p1286, %r2289, %r8073;
	@%p1286 bra 	$L__BB2_1119;
	setp.gt.u32 	%p1287, %r2289, %r8073;
	@%p1287 bra 	$L__BB2_1120;
	setp.lt.u32 	%p1288, %r2291, %r8072;
	@%p1288 bra 	$L__BB2_1119;
	setp.gt.u32 	%p1289, %r2291, %r8072;
	@%p1289 bra 	$L__BB2_1120;
	setp.lt.u32 	%p1290, %r2293, %r8071;
	@%p1290 bra 	$L__BB2_1119;
	setp.gt.u32 	%p1291, %r2293, %r8071;
	@%p1291 bra 	$L__BB2_1120;
	setp.lt.u32 	%p1292, %r2290, %r8070;
	@%p1292 bra 	$L__BB2_1119;
	setp.gt.u32 	%p1293, %r2290, %r8070;
	@%p1293 bra 	$L__BB2_1120;
	setp.lt.u32 	%p1294, %r2292, %r8069;
	@%p1294 bra 	$L__BB2_1119;
	setp.gt.u32 	%p1295, %r2292, %r8069;
	@%p1295 bra 	$L__BB2_1120;
	setp.lt.u32 	%p1296, %r2294, %r8068;
	@%p1296 bra 	$L__BB2_1119;
	setp.gt.u32 	%p1297, %r2294, %r8068;
	setp.lt.u32 	%p1298, %r8067, %r2295;
	or.pred  	%p1299, %p1297, %p1298;
	@%p1299 bra 	$L__BB2_1120;
$L__BB2_1119:
	// begin inline asm
	sub.cc.u32 %r8067, %r8067, %r2295; 
	subc.cc.u32 %r8068, %r8068, %r2294; 
	subc.cc.u32 %r8069, %r8069, %r2292; 
	subc.cc.u32 %r8070, %r8070, %r2290; 
	subc.cc.u32 %r8071, %r8071, %r2293; 
	subc.cc.u32 %r8072, %r8072, %r2291; 
	subc.cc.u32 %r8073, %r8073, %r2289; 
	subc.u32    %r8074, %r8074, %r2304; 
	
	// end inline asm
$L__BB2_1120:
	ld.const.u32 	%r2321, [const_p+24];
	ld.const.u32 	%r2322, [const_p+12];
	ld.const.u32 	%r2323, [const_p+20];
	ld.const.u32 	%r2324, [const_p+8];
	ld.const.u32 	%r2325, [const_p+16];
	ld.const.u32 	%r2326, [const_p+4];
	ld.const.u32 	%r2327, [const_p];
	mul.wide.u32 	%rd17390, %r8075, %r8075;
	cvt.u32.u64 	%r7157, %rd17390;
	shr.u64 	%rd17391, %rd17390, 32;
	mul.wide.u32 	%rd17392, %r8076, %r8075;
	add.s64 	%rd17393, %rd17391, %rd17392;
	shr.u64 	%rd17394, %rd17393, 32;
	mul.wide.u32 	%rd17395, %r8077, %r8075;
	add.s64 	%rd17396, %rd17394, %rd17395;
	shr.u64 	%rd17397, %rd17396, 32;
	mul.wide.u32 	%rd17398, %r8078, %r8075;
	add.s64 	%rd17399, %rd17397, %rd17398;
	shr.u64 	%rd17400, %rd17399, 32;
	mul.wide.u32 	%rd17401, %r8079, %r8075;
	add.s64 	%rd17402, %rd17400, %rd17401;
	shr.u64 	%rd17403, %rd17402, 32;
	mul.wide.u32 	%rd17404, %r8080, %r8075;
	add.s64 	%rd17405, %rd17403, %rd17404;
	shr.u64 	%rd17406, %rd17405, 32;
	mul.wide.u32 	%rd17407, %r8081, %r8075;
	add.s64 	%rd17408, %rd17406, %rd17407;
	shr.u64 	%rd17409, %rd17408, 32;
	mul.wide.u32 	%rd17410, %r8082, %r8075;
	add.s64 	%rd17411, %rd17409, %rd17410;
	shr.u64 	%rd17412, %rd17411, 32;
	and.b64  	%rd17413, %rd17393, 4294967295;
	add.s64 	%rd17414, %rd17392, %rd17413;
	shr.u64 	%rd17415, %rd17414, 32;
	and.b64  	%rd17416, %rd17396, 4294967295;
	mul.wide.u32 	%rd17417, %r8076, %r8076;
	add.s64 	%rd17418, %rd17415, %rd17416;
	add.s64 	%rd17419, %rd17418, %rd17417;
	shr.u64 	%rd17420, %rd17419, 32;
	and.b64  	%rd17421, %rd17399, 4294967295;
	mul.wide.u32 	%rd17422, %r8077, %r8076;
	add.s64 	%rd17423, %rd17420, %rd17421;
	add.s64 	%rd17424, %rd17423, %rd17422;
	shr.u64 	%rd17425, %rd17424, 32;
	and.b64  	%rd17426, %rd17402, 4294967295;
	mul.wide.u32 	%rd17427, %r8078, %r8076;
	add.s64 	%rd17428, %rd17425, %rd17426;
	add.s64 	%rd17429, %rd17428, %rd17427;
	shr.u64 	%rd17430, %rd17429, 32;
	and.b64  	%rd17431, %rd17405, 4294967295;
	mul.wide.u32 	%rd17432, %r8079, %r8076;
	add.s64 	%rd17433, %rd17430, %rd17431;
	add.s64 	%rd17434, %rd17433, %rd17432;
	shr.u64 	%rd17435, %rd17434, 32;
	and.b64  	%rd17436, %rd17408, 4294967295;
	mul.wide.u32 	%rd17437, %r8080, %r8076;
	add.s64 	%rd17438, %rd17435, %rd17436;
	add.s64 	%rd17439, %rd17438, %rd17437;
	shr.u64 	%rd17440, %rd17439, 32;
	and.b64  	%rd17441, %rd17411, 4294967295;
	mul.wide.u32 	%rd17442, %r8081, %r8076;
	add.s64 	%rd17443, %rd17440, %rd17441;
	add.s64 	%rd17444, %rd17443, %rd17442;
	shr.u64 	%rd17445, %rd17444, 32;
	mul.wide.u32 	%rd17446, %r8082, %r8076;
	add.s64 	%rd17447, %rd17445, %rd17412;
	add.s64 	%rd17448, %rd17447, %rd17446;
	shr.u64 	%rd17449, %rd17448, 32;
	and.b64  	%rd17450, %rd17419, 4294967295;
	add.s64 	%rd17451, %rd17395, %rd17450;
	shr.u64 	%rd17452, %rd17451, 32;
	and.b64  	%rd17453, %rd17424, 4294967295;
	add.s64 	%rd17454, %rd17452, %rd17453;
	add.s64 	%rd17455, %rd17454, %rd17422;
	shr.u64 	%rd17456, %rd17455, 32;
	and.b64  	%rd17457, %rd17429, 4294967295;
	mul.wide.u32 	%rd17458, %r8077, %r8077;
	add.s64 	%rd17459, %rd17456, %rd17457;
	add.s64 	%rd17460, %rd17459, %rd17458;
	shr.u64 	%rd17461, %rd17460, 32;
	and.b64  	%rd17462, %rd17434, 4294967295;
	mul.wide.u32 	%rd17463, %r8078, %r8077;
	add.s64 	%rd17464, %rd17461, %rd17462;
	add.s64 	%rd17465, %rd17464, %rd17463;
	shr.u64 	%rd17466, %rd17465, 32;
	and.b64  	%rd17467, %rd17439, 4294967295;
	mul.wide.u32 	%rd17468, %r8079, %r8077;
	add.s64 	%rd17469, %rd17466, %rd17467;
	add.s64 	%rd17470, %rd17469, %rd17468;
	shr.u64 	%rd17471, %rd17470, 32;
	and.b64  	%rd17472, %rd17444, 4294967295;
	mul.wide.u32 	%rd17473, %r8080, %r8077;
	add.s64 	%rd17474, %rd17471, %rd17472;
	add.s64 	%rd17475, %rd17474, %rd17473;
	shr.u64 	%rd17476, %rd17475, 32;
	and.b64  	%rd17477, %rd17448, 4294967295;
	mul.wide.u32 	%rd17478, %r8081, %r8077;
	add.s64 	%rd17479, %rd17476, %rd17477;
	add.s64 	%rd17480, %rd17479, %rd17478;
	shr.u64 	%rd17481, %rd17480, 32;
	mul.wide.u32 	%rd17482, %r8082, %r8077;
	add.s64 	%rd17483, %rd17481, %rd17449;
	add.s64 	%rd17484, %rd17483, %rd17482;
	shr.u64 	%rd17485, %rd17484, 32;
	and.b64  	%rd17486, %rd17455, 4294967295;
	add.s64 	%rd17487, %rd17398, %rd17486;
	shr.u64 	%rd17488, %rd17487, 32;
	and.b64  	%rd17489, %rd17460, 4294967295;
	add.s64 	%rd17490, %rd17488, %rd17489;
	add.s64 	%rd17491, %rd17490, %rd17427;
	shr.u64 	%rd17492, %rd17491, 32;
	and.b64  	%rd17493, %rd17465, 4294967295;
	add.s64 	%rd17494, %rd17492, %rd17493;
	add.s64 	%rd17495, %rd17494, %rd17463;
	shr.u64 	%rd17496, %rd17495, 32;
	and.b64  	%rd17497, %rd17470, 4294967295;
	mul.wide.u32 	%rd17498, %r8078, %r8078;
	add.s64 	%rd17499, %rd17496, %rd17497;
	add.s64 	%rd17500, %rd17499, %rd17498;
	shr.u64 	%rd17501, %rd17500, 32;
	and.b64  	%rd17502, %rd17475, 4294967295;
	mul.wide.u32 	%rd17503, %r8079, %r8078;
	add.s64 	%rd17504, %rd17501, %rd17502;
	add.s64 	%rd17505, %rd17504, %rd17503;
	shr.u64 	%rd17506, %rd17505, 32;
	and.b64  	%rd17507, %rd17480, 4294967295;
	mul.wide.u32 	%rd17508, %r8080, %r8078;
	add.s64 	%rd17509, %rd17506, %rd17507;
	add.s64 	%rd17510, %rd17509, %rd17508;
	shr.u64 	%rd17511, %rd17510, 32;
	and.b64  	%rd17512, %rd17484, 4294967295;
	mul.wide.u32 	%rd17513, %r8081, %r8078;
	add.s64 	%rd17514, %rd17511, %rd17512;
	add.s64 	%rd17515, %rd17514, %rd17513;
	shr.u64 	%rd17516, %rd17515, 32;
	mul.wide.u32 	%rd17517, %r8082, %r8078;
	add.s64 	%rd17518, %rd17516, %rd17485;
	add.s64 	%rd17519, %rd17518, %rd17517;
	shr.u64 	%rd17520, %rd17519, 32;
	and.b64  	%rd17521, %rd17491, 4294967295;
	add.s64 	%rd17522, %rd17401, %rd17521;
	shr.u64 	%rd17523, %rd17522, 32;
	and.b64  	%rd17524, %rd17495, 4294967295;
	add.s64 	%rd17525, %rd17523, %rd17524;
	add.s64 	%rd17526, %rd17525, %rd17432;
	shr.u64 	%rd17527, %rd17526, 32;
	and.b64  	%rd17528, %rd17500, 4294967295;
	add.s64 	%rd17529, %rd17527, %rd17528;
	add.s64 	%rd17530, %rd17529, %rd17468;
	shr.u64 	%rd17531, %rd17530, 32;
	and.b64  	%rd17532, %rd17505, 4294967295;
	add.s64 	%rd17533, %rd17531, %rd17532;
	add.s64 	%rd17534, %rd17533, %rd17503;
	shr.u64 	%rd17535, %rd17534, 32;
	and.b64  	%rd17536, %rd17510, 4294967295;
	mul.wide.u32 	%rd17537, %r8079, %r8079;
	add.s64 	%rd17538, %rd17535, %rd17536;
	add.s64 	%rd17539, %rd17538, %rd17537;
	shr.u64 	%rd17540, %rd17539, 32;
	and.b64  	%rd17541, %rd17515, 4294967295;
	mul.wide.u32 	%rd17542, %r8080, %r8079;
	add.s64 	%rd17543, %rd17540, %rd17541;
	add.s64 	%rd17544, %rd17543, %rd17542;
	shr.u64 	%rd17545, %rd17544, 32;
	and.b64  	%rd17546, %rd17519, 4294967295;
	mul.wide.u32 	%rd17547, %r8081, %r8079;
	add.s64 	%rd17548, %rd17545, %rd17546;
	add.s64 	%rd17549, %rd17548, %rd17547;
	shr.u64 	%rd17550, %rd17549, 32;
	mul.wide.u32 	%rd17551, %r8082, %r8079;
	add.s64 	%rd17552, %rd17550, %rd17520;
	add.s64 	%rd17553, %rd17552, %rd17551;
	shr.u64 	%rd17554, %rd17553, 32;
	and.b64  	%rd17555, %rd17526, 4294967295;
	add.s64 	%rd17556, %rd17404, %rd17555;
	shr.u64 	%rd17557, %rd17556, 32;
	and.b64  	%rd17558, %rd17530, 4294967295;
	add.s64 	%rd17559, %rd17557, %rd17558;
	add.s64 	%rd17560, %rd17559, %rd17437;
	shr.u64 	%rd17561, %rd17560, 32;
	and.b64  	%rd17562, %rd17534, 4294967295;
	add.s64 	%rd17563, %rd17561, %rd17562;
	add.s64 	%rd17564, %rd17563, %rd17473;
	shr.u64 	%rd17565, %rd17564, 32;
	and.b64  	%rd17566, %rd17539, 4294967295;
	add.s64 	%rd17567, %rd17565, %rd17566;
	add.s64 	%rd17568, %rd17567, %rd17508;
	shr.u64 	%rd17569, %rd17568, 32;
	and.b64  	%rd17570, %rd17544, 4294967295;
	add.s64 	%rd17571, %rd17569, %rd17570;
	add.s64 	%rd17572, %rd17571, %rd17542;
	shr.u64 	%rd17573, %rd17572, 32;
	and.b64  	%rd17574, %rd17549, 4294967295;
	mul.wide.u32 	%rd17575, %r8080, %r8080;
	add.s64 	%rd17576, %rd17573, %rd17574;
	add.s64 	%rd17577, %rd17576, %rd17575;
	shr.u64 	%rd17578, %rd17577, 32;
	and.b64  	%rd17579, %rd17553, 4294967295;
	mul.wide.u32 	%rd17580, %r8081, %r8080;
	add.s64 	%rd17581, %rd17578, %rd17579;
	add.s64 	%rd17582, %rd17581, %rd17580;
	shr.u64 	%rd17583, %rd17582, 32;
	mul.wide.u32 	%rd17584, %r8082, %r8080;
	add.s64 	%rd17585, %rd17583, %rd17554;
	add.s64 	%rd17586, %rd17585, %rd17584;
	shr.u64 	%rd17587, %rd17586, 32;
	and.b64  	%rd17588, %rd17560, 4294967295;
	add.s64 	%rd17589, %rd17407, %rd17588;
	shr.u64 	%rd17590, %rd17589, 32;
	and.b64  	%rd17591, %rd17564, 4294967295;
	add.s64 	%rd17592, %rd17590, %rd17591;
	add.s64 	%rd17593, %rd17592, %rd17442;
	shr.u64 	%rd17594, %rd17593, 32;
	and.b64  	%rd17595, %rd17568, 4294967295;
	add.s64 	%rd17596, %rd17594, %rd17595;
	add.s64 	%rd17597, %rd17596, %rd17478;
	shr.u64 	%rd17598, %rd17597, 32;
	and.b64  	%rd17599, %rd17572, 4294967295;
	add.s64 	%rd17600, %rd17598, %rd17599;
	add.s64 	%rd17601, %rd17600, %rd17513;
	shr.u64 	%rd17602, %rd17601, 32;
	and.b64  	%rd17603, %rd17577, 4294967295;
	add.s64 	%rd17604, %rd17602, %rd17603;
	add.s64 	%rd17605, %rd17604, %rd17547;
	shr.u64 	%rd17606, %rd17605, 32;
	and.b64  	%rd17607, %rd17582, 4294967295;
	add.s64 	%rd17608, %rd17606, %rd17607;
	add.s64 	%rd17609, %rd17608, %rd17580;
	shr.u64 	%rd17610, %rd17609, 32;
	and.b64  	%rd17611, %rd17586, 4294967295;
	mul.wide.u32 	%rd17612, %r8081, %r8081;
	add.s64 	%rd17613, %rd17610, %rd17611;
	add.s64 	%rd17614, %rd17613, %rd17612;
	shr.u64 	%rd17615, %rd17614, 32;
	mul.wide.u32 	%rd17616, %r8082, %r8081;
	add.s64 	%rd17617, %rd17615, %rd17587;
	add.s64 	%rd17618, %rd17617, %rd17616;
	shr.u64 	%rd17619, %rd17618, 32;
	and.b64  	%rd17620, %rd17593, 4294967295;
	add.s64 	%rd17621, %rd17410, %rd17620;
	shr.u64 	%rd17622, %rd17621, 32;
	and.b64  	%rd17623, %rd17597, 4294967295;
	add.s64 	%rd17624, %rd17622, %rd17623;
	add.s64 	%rd17625, %rd17624, %rd17446;
	shr.u64 	%rd17626, %rd17625, 32;
	and.b64  	%rd17627, %rd17601, 4294967295;
	add.s64 	%rd17628, %rd17626, %rd17627;
	add.s64 	%rd17629, %rd17628, %rd17482;
	shr.u64 	%rd17630, %rd17629, 32;
	and.b64  	%rd17631, %rd17605, 4294967295;
	add.s64 	%rd17632, %rd17630, %rd17631;
	add.s64 	%rd17633, %rd17632, %rd17517;
	shr.u64 	%rd17634, %rd17633, 32;
	and.b64  	%rd17635, %rd17609, 4294967295;
	add.s64 	%rd17636, %rd17634, %rd17635;
	add.s64 	%rd17637, %rd17636, %rd17551;
	shr.u64 	%rd17638, %rd17637, 32;
	and.b64  	%rd17639, %rd17614, 4294967295;
	add.s64 	%rd17640, %rd17638, %rd17639;
	add.s64 	%rd17641, %rd17640, %rd17584;
	shr.u64 	%rd17642, %rd17641, 32;
	and.b64  	%rd17643, %rd17618, 4294967295;
	add.s64 	%rd17644, %rd17642, %rd17643;
	add.s64 	%rd17645, %rd17644, %rd17616;
	shr.u64 	%rd17646, %rd17645, 32;
	mul.wide.u32 	%rd17647, %r8082, %r8082;
	add.s64 	%rd17648, %rd17646, %rd17619;
	add.s64 	%rd17649, %rd17648, %rd17647;
	shr.u64 	%rd17650, %rd17649, 32;
	and.b64  	%rd17651, %rd17625, 4294967295;
	mul.lo.s64 	%rd17652, %rd17651, 977;
	cvt.u32.u64 	%r7158, %rd17652;
	shr.u64 	%rd17653, %rd17652, 32;
	and.b64  	%rd17654, %rd17629, 4294967295;
	mad.lo.s64 	%rd17655, %rd17654, 977, %rd17653;
	shr.u64 	%rd17656, %rd17655, 32;
	and.b64  	%rd17657, %rd17633, 4294967295;
	mad.lo.s64 	%rd17658, %rd17657, 977, %rd17656;
	shr.u64 	%rd17659, %rd17658, 32;
	and.b64  	%rd17660, %rd17637, 4294967295;
	mad.lo.s64 	%rd17661, %rd17660, 977, %rd17659;
	shr.u64 	%rd17662, %rd17661, 32;
	and.b64  	%rd17663, %rd17641, 4294967295;
	mad.lo.s64 	%rd17664, %rd17663, 977, %rd17662;
	shr.u64 	%rd17665, %rd17664, 32;
	and.b64  	%rd17666, %rd17645, 4294967295;
	mad.lo.s64 	%rd17667, %rd17666, 977, %rd17665;
	shr.u64 	%rd17668, %rd17667, 32;
	and.b64  	%rd17669, %rd17649, 4294967295;
	mad.lo.s64 	%rd17670, %rd17669, 977, %rd17668;
	shr.u64 	%rd17671, %rd17670, 32;
	add.s32 	%r8075, %r7157, %r7158;
	setp.lt.u32 	%p1300, %r8075, %r7157;
	selp.u64 	%rd17672, 1, 0, %p1300;
	and.b64  	%rd17673, %rd17414, 4294967295;
	and.b64  	%rd17674, %rd17655, 4294967295;
	add.s64 	%rd17675, %rd17673, %rd17672;
	add.s64 	%rd17676, %rd17675, %rd17674;
	shr.u64 	%rd17677, %rd17676, 32;
	and.b64  	%rd17678, %rd17451, 4294967295;
	and.b64  	%rd17679, %rd17658, 4294967295;
	add.s64 	%rd17680, %rd17677, %rd17678;
	add.s64 	%rd17681, %rd17680, %rd17679;
	shr.u64 	%rd17682, %rd17681, 32;
	and.b64  	%rd17683, %rd17487, 4294967295;
	and.b64  	%rd17684, %rd17661, 4294967295;
	add.s64 	%rd17685, %rd17682, %rd17683;
	add.s64 	%rd17686, %rd17685, %rd17684;
	shr.u64 	%rd17687, %rd17686, 32;
	and.b64  	%rd17688, %rd17522, 4294967295;
	and.b64  	%rd17689, %rd17664, 4294967295;
	add.s64 	%rd17690, %rd17687, %rd17688;
	add.s64 	%rd17691, %rd17690, %rd17689;
	shr.u64 	%rd17692, %rd17691, 32;
	and.b64  	%rd17693, %rd17556, 4294967295;
	and.b64  	%rd17694, %rd17667, 4294967295;
	add.s64 	%rd17695, %rd17692, %rd17693;
	add.s64 	%rd17696, %rd17695, %rd17694;
	shr.u64 	%rd17697, %rd17696, 32;
	and.b64  	%rd17698, %rd17589, 4294967295;
	and.b64  	%rd17699, %rd17670, 4294967295;
	add.s64 	%rd17700, %rd17697, %rd17698;
	add.s64 	%rd17701, %rd17700, %rd17699;
	shr.u64 	%rd17702, %rd17701, 32;
	and.b64  	%rd17703, %rd17676, 4294967295;
	add.s64 	%rd17704, %rd17703, %rd17651;
	cvt.u32.u64 	%r8076, %rd17704;
	shr.u64 	%rd17705, %rd17704, 32;
	and.b64  	%rd17706, %rd17681, 4294967295;
	add.s64 	%rd17707, %rd17705, %rd17706;
	add.s64 	%rd17708, %rd17707, %rd17654;
	cvt.u32.u64 	%r8077, %rd17708;
	shr.u64 	%rd17709, %rd17708, 32;
	and.b64  	%rd17710, %rd17686, 4294967295;
	add.s64 	%rd17711, %rd17709, %rd17710;
	add.s64 	%rd17712, %rd17711, %rd17657;
	cvt.u32.u64 	%r8078, %rd17712;
	shr.u64 	%rd17713, %rd17712, 32;
	and.b64  	%rd17714, %rd17691, 4294967295;
	add.s64 	%rd17715, %rd17713, %rd17714;
	add.s64 	%rd17716, %rd17715, %rd17660;
	cvt.u32.u64 	%r8079, %rd17716;
	shr.u64 	%rd17717, %rd17716, 32;
	and.b64  	%rd17718, %rd17696, 4294967295;
	add.s64 	%rd17719, %rd17717, %rd17718;
	add.s64 	%rd17720, %rd17719, %rd17663;
	cvt.u32.u64 	%r8080, %rd17720;
	shr.u64 	%rd17721, %rd17720, 32;
	and.b64  	%rd17722, %rd17701, 4294967295;
	add.s64 	%rd17723, %rd17721, %rd17722;
	add.s64 	%rd17724, %rd17723, %rd17666;
	cvt.u32.u64 	%r8081, %rd17724;
	shr.u64 	%rd17725, %rd17724, 32;
	cvt.u32.u64 	%r7159, %rd17725;
	cvt.u32.u64 	%r7160, %rd17702;
	cvt.u32.u64 	%r7161, %rd17621;
	add.s32 	%r7162, %r7160, %r7161;
	cvt.u32.u64 	%r7163, %rd17671;
	cvt.u32.u64 	%r7164, %rd17650;
	mov.b64 	%rd17726, 977;
	cvt.u32.u64 	%r7165, %rd17726;
	mad.lo.s32 	%r7166, %r7164, %r7165, %r7163;
	add.s32 	%r7167, %r7162, %r7166;
	add.s32 	%r7168, %r7159, %r7167;
	cvt.u32.u64 	%r7169, %rd17649;
	add.s32 	%r8082, %r7168, %r7169;
	ld.const.u32 	%r2336, [const_p+28];
	setp.lt.u32 	%p1301, %r2336, %r8082;
	@%p1301 bra 	$L__BB2_1134;
	setp.gt.u32 	%p1302, %r2336, %r8082;
	@%p1302 bra 	$L__BB2_1135;
	setp.lt.u32 	%p1303, %r2321, %r8081;
	@%p1303 bra 	$L__BB2_1134;
	setp.gt.u32 	%p1304, %r2321, %r8081;
	@%p1304 bra 	$L__BB2_1135;
	setp.lt.u32 	%p1305, %r2323, %r8080;
	@%p1305 bra 	$L__BB2_1134;
	setp.gt.u32 	%p1306, %r2323, %r8080;
	@%p1306 bra 	$L__BB2_1135;
	setp.lt.u32 	%p1307, %r2325, %r8079;
	@%p1307 bra 	$L__BB2_1134;
	setp.gt.u32 	%p1308, %r2325, %r8079;
	@%p1308 bra 	$L__BB2_1135;
	setp.lt.u32 	%p1309, %r2322, %r8078;
	@%p1309 bra 	$L__BB2_1134;
	setp.gt.u32 	%p1310, %r2322, %r8078;
	@%p1310 bra 	$L__BB2_1135;
	setp.lt.u32 	%p1311, %r2324, %r8077;
	@%p1311 bra 	$L__BB2_1134;
	setp.gt.u32 	%p1312, %r2324, %r8077;
	@%p1312 bra 	$L__BB2_1135;
	setp.lt.u32 	%p1313, %r2326, %r8076;
	@%p1313 bra 	$L__BB2_1134;
	setp.gt.u32 	%p1314, %r2326, %r8076;
	setp.lt.u32 	%p1315, %r8075, %r2327;
	or.pred  	%p1316, %p1314, %p1315;
	@%p1316 bra 	$L__BB2_1135;
$L__BB2_1134:
	// begin inline asm
	sub.cc.u32 %r8075, %r8075, %r2327; 
	subc.cc.u32 %r8076, %r8076, %r2326; 
	subc.cc.u32 %r8077, %r8077, %r2324; 
	subc.cc.u32 %r8078, %r8078, %r2322; 
	subc.cc.u32 %r8079, %r8079, %r2325; 
	subc.cc.u32 %r8080, %r8080, %r2323; 
	subc.cc.u32 %r8081, %r8081, %r2321; 
	subc.u32    %r8082, %r8082, %r2336; 
	
	// end inline asm
$L__BB2_1135:
	add.s32 	%r8066, %r8066, 1;
	setp.ne.s32 	%p1317, %r8066, 256;
	@%p1317 bra 	$L__BB2_1104;
	ld.const.u32 	%r2354, [const_p+24];
	ld.const.u32 	%r2355, [const_p+12];
	ld.const.u32 	%r2356, [const_p+20];
	ld.const.u32 	%r2357, [const_p+8];
	ld.const.u32 	%r2358, [const_p+16];
	ld.const.u32 	%r2359, [const_p+4];
	ld.const.u32 	%r2360, [const_p];
	mul.wide.u32 	%rd17727, %r8067, %r8067;
	cvt.u32.u64 	%r7194, %rd17727;
	shr.u64 	%rd17728, %rd17727, 32;
	mul.wide.u32 	%rd17729, %r8068, %r8067;
	add.s64 	%rd17730, %rd17728, %rd17729;
	shr.u64 	%rd17731, %rd17730, 32;
	mul.wide.u32 	%rd17732, %r8069, %r8067;
	add.s64 	%rd17733, %rd17731, %rd17732;
	shr.u64 	%rd17734, %rd17733, 32;
	mul.wide.u32 	%rd17735, %r8070, %r8067;
	add.s64 	%rd17736, %rd17734, %rd17735;
	shr.u64 	%rd17737, %rd17736, 32;
	mul.wide.u32 	%rd17738, %r8071, %r8067;
	add.s64 	%rd17739, %rd17737, %rd17738;
	shr.u64 	%rd17740, %rd17739, 32;
	mul.wide.u32 	%rd17741, %r8072, %r8067;
	add.s64 	%rd17742, %rd17740, %rd17741;
	shr.u64 	%rd17743, %rd17742, 32;
	mul.wide.u32 	%rd17744, %r8073, %r8067;
	add.s64 	%rd17745, %rd17743, %rd17744;
	shr.u64 	%rd17746, %rd17745, 32;
	mul.wide.u32 	%rd17747, %r8074, %r8067;
	add.s64 	%rd17748, %rd17746, %rd17747;
	shr.u64 	%rd17749, %rd17748, 32;
	and.b64  	%rd17750, %rd17730, 4294967295;
	add.s64 	%rd17751, %rd17729, %rd17750;
	shr.u64 	%rd17752, %rd17751, 32;
	and.b64  	%rd17753, %rd17733, 4294967295;
	mul.wide.u32 	%rd17754, %r8068, %r8068;
	add.s64 	%rd17755, %rd17752, %rd17753;
	add.s64 	%rd17756, %rd17755, %rd17754;
	shr.u64 	%rd17757, %rd17756, 32;
	and.b64  	%rd17758, %rd17736, 4294967295;
	mul.wide.u32 	%rd17759, %r8069, %r8068;
	add.s64 	%rd17760, %rd17757, %rd17758;
	add.s64 	%rd17761, %rd17760, %rd17759;
	shr.u64 	%rd17762, %rd17761, 32;
	and.b64  	%rd17763, %rd17739, 4294967295;
	mul.wide.u32 	%rd17764, %r8070, %r8068;
	add.s64 	%rd17765, %rd17762, %rd17763;
	add.s64 	%rd17766, %rd17765, %rd17764;
	shr.u64 	%rd17767, %rd17766, 32;
	and.b64  	%rd17768, %rd17742, 4294967295;
	mul.wide.u32 	%rd17769, %r8071, %r8068;
	add.s64 	%rd17770, %rd17767, %rd17768;
	add.s64 	%rd17771, %rd17770, %rd17769;
	shr.u64 	%rd17772, %rd17771, 32;
	and.b64  	%rd17773, %rd17745, 4294967295;
	mul.wide.u32 	%rd17774, %r8072, %r8068;
	add.s64 	%rd17775, %rd17772, %rd17773;
	add.s64 	%rd17776, %rd17775, %rd17774;
	shr.u64 	%rd17777, %rd17776, 32;
	and.b64  	%rd17778, %rd17748, 4294967295;
	mul.wide.u32 	%rd17779, %r8073, %r8068;
	add.s64 	%rd17780, %rd17777, %rd17778;
	add.s64 	%rd17781, %rd17780, %rd17779;
	shr.u64 	%rd17782, %rd17781, 32;
	mul.wide.u32 	%rd17783, %r8074, %r8068;
	add.s64 	%rd17784, %rd17782, %rd17749;
	add.s64 	%rd17785, %rd17784, %rd17783;
	shr.u64 	%rd17786, %rd17785, 32;
	and.b64  	%rd17787, %rd17756, 4294967295;
	add.s64 	%rd17788, %rd17732, %rd17787;
	shr.u64 	%rd17789, %rd17788, 32;
	and.b64  	%rd17790, %rd17761, 4294967295;
	add.s64 	%rd17791, %rd17789, %rd17790;
	add.s64 	%rd17792, %rd17791, %rd17759;
	shr.u64 	%rd17793, %rd17792, 32;
	and.b64  	%rd17794, %rd17766, 4294967295;
	mul.wide.u32 	%rd17795, %r8069, %r8069;
	add.s64 	%rd17796, %rd17793, %rd17794;
	add.s64 	%rd17797, %rd17796, %rd17795;
	shr.u64 	%rd17798, %rd17797, 32;
	and.b64  	%rd17799, %rd17771, 4294967295;
	mul.wide.u32 	%rd17800, %r8070, %r8069;
	add.s64 	%rd17801, %rd17798, %rd17799;
	add.s64 	%rd17802, %rd17801, %rd17800;
	shr.u64 	%rd17803, %rd17802, 32;
	and.b64  	%rd17804, %rd17776, 4294967295;
	mul.wide.u32 	%rd17805, %r8071, %r8069;
	add.s64 	%rd17806, %rd17803, %rd17804;
	add.s64 	%rd17807, %rd17806, %rd17805;
	shr.u64 	%rd17808, %rd17807, 32;
	and.b64  	%rd17809, %rd17781, 4294967295;
	mul.wide.u32 	%rd17810, %r8072, %r8069;
	add.s64 	%rd17811, %rd17808, %rd17809;
	add.s64 	%rd17812, %rd17811, %rd17810;
	shr.u64 	%rd17813, %rd17812, 32;
	and.b64  	%rd17814, %rd17785, 4294967295;
	mul.wide.u32 	%rd17815, %r8073, %r8069;
	add.s64 	%rd17816, %rd17813, %rd17814;
	add.s64 	%rd17817, %rd17816, %rd17815;
	shr.u64 	%rd17818, %rd17817, 32;
	mul.wide.u32 	%rd17819, %r8074, %r8069;
	add.s64 	%rd17820, %rd17818, %rd17786;
	add.s64 	%rd17821, %rd17820, %rd17819;
	shr.u64 	%rd17822, %rd17821, 32;
	and.b64  	%rd17823, %rd17792, 4294967295;
	add.s64 	%rd17824, %rd17735, %rd17823;
	shr.u64 	%rd17825, %rd17824, 32;
	and.b64  	%rd17826, %rd17797, 4294967295;
	add.s64 	%rd17827, %rd17825, %rd17826;
	add.s64 	%rd17828, %rd17827, %rd17764;
	shr.u64 	%rd17829, %rd17828, 32;
	and.b64  	%rd17830, %rd17802, 4294967295;
	add.s64 	%rd17831, %rd17829, %rd17830;
	add.s64 	%rd17832, %rd17831, %rd17800;
	shr.u64 	%rd17833, %rd17832, 32;
	and.b64  	%rd17834, %rd17807, 4294967295;
	mul.wide.u32 	%rd17835, %r8070, %r8070;
	add.s64 	%rd17836, %rd17833, %rd17834;
	add.s64 	%rd17837, %rd17836, %rd17835;
	shr.u64 	%rd17838, %rd17837, 32;
	and.b64  	%rd17839, %rd17812, 4294967295;
	mul.wide.u32 	%rd17840, %r8071, %r8070;
	add.s64 	%rd17841, %rd17838, %rd17839;
	add.s64 	%rd17842, %rd17841, %rd17840;
	shr.u64 	%rd17843, %rd17842, 32;
	and.b64  	%rd17844, %rd17817, 4294967295;
	mul.wide.u32 	%rd17845, %r8072, %r8070;
	add.s64 	%rd17846, %rd17843, %rd17844;
	add.s64 	%rd17847, %rd17846, %rd17845;
	shr.u64 	%rd17848, %rd17847, 32;
	and.b64  	%rd17849, %rd17821, 4294967295;
	mul.wide.u32 	%rd17850, %r8073, %r8070;
	add.s64 	%rd17851, %rd17848, %rd17849;
	add.s64 	%rd17852, %rd17851, %rd17850;
	shr.u64 	%rd17853, %rd17852, 32;
	mul.wide.u32 	%rd17854, %r8074, %r8070;
	add.s64 	%rd17855, %rd17853, %rd17822;
	add.s64 	%rd17856, %rd17855, %rd17854;
	shr.u64 	%rd17857, %rd17856, 32;
	and.b64  	%rd17858, %rd17828, 4294967295;
	add.s64 	%rd17859, %rd17738, %rd17858;
	shr.u64 	%rd17860, %rd17859, 32;
	and.b64  	%rd17861, %rd17832, 4294967295;
	add.s64 	%rd17862, %rd17860, %rd17861;
	add.s64 	%rd17863, %rd17862, %rd17769;
	shr.u64 	%rd17864, %rd17863, 32;
	and.b64  	%rd17865, %rd17837, 4294967295;
	add.s64 	%rd17866, %rd17864, %rd17865;
	add.s64 	%rd17867, %rd17866, %rd17805;
	shr.u64 	%rd17868, %rd17867, 32;
	and.b64  	%rd17869, %rd17842, 4294967295;
	add.s64 	%rd17870, %rd17868, %rd17869;
	add.s64 	%rd17871, %rd17870, %rd17840;
	shr.u64 	%rd17872, %rd17871, 32;
	and.b64  	%rd17873, %rd17847, 4294967295;
	mul.wide.u32 	%rd17874, %r8071, %r8071;
	add.s64 	%rd17875, %rd17872, %rd17873;
	add.s64 	%rd17876, %rd17875, %rd17874;
	shr.u64 	%rd17877, %rd17876, 32;
	and.b64  	%rd17878, %rd17852, 4294967295;
	mul.wide.u32 	%rd17879, %r8072, %r8071;
	add.s64 	%rd17880, %rd17877, %rd17878;
	add.s64 	%rd17881, %rd17880, %rd17879;
	shr.u64 	%rd17882, %rd17881, 32;
	and.b64  	%rd17883, %rd17856, 4294967295;
	mul.wide.u32 	%rd17884, %r8073, %r8071;
	add.s64 	%rd17885, %rd17882, %rd17883;
	add.s64 	%rd17886, %rd17885, %rd17884;
	shr.u64 	%rd17887, %rd17886, 32;
	mul.wide.u32 	%rd17888, %r8074, %r8071;
	add.s64 	%rd17889, %rd17887, %rd17857;
	add.s64 	%rd17890, %rd17889, %rd17888;
	shr.u64 	%rd17891, %rd17890, 32;
	and.b64  	%rd17892, %rd17863, 4294967295;
	add.s64 	%rd17893, %rd17741, %rd17892;
	shr.u64 	%rd17894, %rd17893, 32;
	and.b64  	%rd17895, %rd17867, 4294967295;
	add.s64 	%rd17896, %rd17894, %rd17895;
	add.s64 	%rd17897, %rd17896, %rd17774;
	shr.u64 	%rd17898, %rd17897, 32;
	and.b64  	%rd17899, %rd17871, 4294967295;
	add.s64 	%rd17900, %rd17898, %rd17899;
	add.s64 	%rd17901, %rd17900, %rd17810;
	shr.u64 	%rd17902, %rd17901, 32;
	and.b64  	%rd17903, %rd17876, 4294967295;
	add.s64 	%rd17904, %rd17902, %rd17903;
	add.s64 	%rd17905, %rd17904, %rd17845;
	shr.u64 	%rd17906, %rd17905, 32;
	and.b64  	%rd17907, %rd17881, 4294967295;
	add.s64 	%rd17908, %rd17906, %rd17907;
	add.s64 	%rd17909, %rd17908, %rd17879;
	shr.u64 	%rd17910, %rd17909, 32;
	and.b64  	%rd17911, %rd17886, 4294967295;
	mul.wide.u32 	%rd17912, %r8072, %r8072;
	add.s64 	%rd17913, %rd17910, %rd17911;
	add.s64 	%rd17914, %rd17913, %rd17912;
	shr.u64 	%rd17915, %rd17914, 32;
	and.b64  	%rd17916, %rd17890, 4294967295;
	mul.wide.u32 	%rd17917, %r8073, %r8072;
	add.s64 	%rd17918, %rd17915, %rd17916;
	add.s64 	%rd17919, %rd17918, %rd17917;
	shr.u64 	%rd17920, %rd17919, 32;
	mul.wide.u32 	%rd17921, %r8074, %r8072;
	add.s64 	%rd17922, %rd17920, %rd17891;
	add.s64 	%rd17923, %rd17922, %rd17921;
	shr.u64 	%rd17924, %rd17923, 32;
	and.b64  	%rd17925, %rd17897, 4294967295;
	add.s64 	%rd17926, %rd17744, %rd17925;
	shr.u64 	%rd17927, %rd17926, 32;
	and.b64  	%rd17928, %rd17901, 4294967295;
	add.s64 	%rd17929, %rd17927, %rd17928;
	add.s64 	%rd17930, %rd17929, %rd17779;
	shr.u64 	%rd17931, %rd17930, 32;
	and.b64  	%rd17932, %rd17905, 4294967295;
	add.s64 	%rd17933, %rd17931, %rd17932;
	add.s64 	%rd17934, %rd17933, %rd17815;
	shr.u64 	%rd17935, %rd17934, 32;
	and.b64  	%rd17936, %rd17909, 4294967295;
	add.s64 	%rd17937, %rd17935, %rd17936;
	add.s64 	%rd17938, %rd17937, %rd17850;
	shr.u64 	%rd17939, %rd17938, 32;
	and.b64  	%rd17940, %rd17914, 4294967295;
	add.s64 	%rd17941, %rd17939, %rd17940;
	add.s64 	%rd17942, %rd17941, %rd17884;
	shr.u64 	%rd17943, %rd17942, 32;
	and.b64  	%rd17944, %rd17919, 4294967295;
	add.s64 	%rd17945, %rd17943, %rd17944;
	add.s64 	%rd17946, %rd17945, %rd17917;
	shr.u64 	%rd17947, %rd17946, 32;
	and.b64  	%rd17948, %rd17923, 4294967295;
	mul.wide.u32 	%rd17949, %r8073, %r8073;
	add.s64 	%rd17950, %rd17947, %rd17948;
	add.s64 	%rd17951, %rd17950, %rd17949;
	shr.u64 	%rd17952, %rd17951, 32;
	mul.wide.u32 	%rd17953, %r8074, %r8073;
	add.s64 	%rd17954, %rd17952, %rd17924;
	add.s64 	%rd17955, %rd17954, %rd17953;
	shr.u64 	%rd17956, %rd17955, 32;
	and.b64  	%rd17957, %rd17930, 4294967295;
	add.s64 	%rd17958, %rd17747, %rd17957;
	shr.u64 	%rd17959, %rd17958, 32;
	and.b64  	%rd17960, %rd17934, 4294967295;
	add.s64 	%rd17961, %rd17959, %rd17960;
	add.s64 	%rd17962, %rd17961, %rd17783;
	shr.u64 	%rd17963, %rd17962, 32;
	and.b64  	%rd17964, %rd17938, 4294967295;
	add.s64 	%rd17965, %rd17963, %rd17964;
	add.s64 	%rd17966, %rd17965, %rd17819;
	shr.u64 	%rd17967, %rd17966, 32;
	and.b64  	%rd17968, %rd17942, 4294967295;
	add.s64 	%rd17969, %rd17967, %rd17968;
	add.s64 	%rd17970, %rd17969, %rd17854;
	shr.u64 	%rd17971, %rd17970, 32;
	and.b64  	%rd17972, %rd17946, 4294967295;
	add.s64 	%rd17973, %rd17971, %rd17972;
	add.s64 	%rd17974, %rd17973, %rd17888;
	shr.u64 	%rd17975, %rd17974, 32;
	and.b64  	%rd17976, %rd17951, 4294967295;
	add.s64 	%rd17977, %rd17975, %rd17976;
	add.s64 	%rd17978, %rd17977, %rd17921;
	shr.u64 	%rd17979, %rd17978, 32;
	and.b64  	%rd17980, %rd17955, 4294967295;
	add.s64 	%rd17981, %rd17979, %rd17980;
	add.s64 	%rd17982, %rd17981, %rd17953;
	shr.u64 	%rd17983, %rd17982, 32;
	mul.wide.u32 	%rd17984, %r8074, %r8074;
	add.s64 	%rd17985, %rd17983, %rd17956;
	add.s64 	%rd17986, %rd17985, %rd17984;
	shr.u64 	%rd17987, %rd17986, 32;
	and.b64  	%rd17988, %rd17962, 4294967295;
	mul.lo.s64 	%rd17989, %rd17988, 977;
	cvt.u32.u64 	%r7195, %rd17989;
	shr.u64 	%rd17990, %rd17989, 32;
	and.b64  	%rd17991, %rd17966, 4294967295;
	mad.lo.s64 	%rd17992, %rd17991, 977, %rd17990;
	shr.u64 	%rd17993, %rd17992, 32;
	and.b64  	%rd17994, %rd17970, 4294967295;
	mad.lo.s64 	%rd17995, %rd17994, 977, %rd17993;
	shr.u64 	%rd17996, %rd17995, 32;
	and.b64  	%rd17997, %rd17974, 4294967295;
	mad.lo.s64 	%rd17998, %rd17997, 977, %rd17996;
	shr.u64 	%rd17999, %rd17998, 32;
	and.b64  	%rd18000, %rd17978, 4294967295;
	mad.lo.s64 	%rd18001, %rd18000, 977, %rd17999;
	shr.u64 	%rd18002, %rd18001, 32;
	and.b64  	%rd18003, %rd17982, 4294967295;
	mad.lo.s64 	%rd18004, %rd18003, 977, %rd18002;
	shr.u64 	%rd18005, %rd18004, 32;
	and.b64  	%rd18006, %rd17986, 4294967295;
	mad.lo.s64 	%rd18007, %rd18006, 977, %rd18005;
	shr.u64 	%rd18008, %rd18007, 32;
	add.s32 	%r8083, %r7194, %r7195;
	setp.lt.u32 	%p1318, %r8083, %r7194;
	selp.u64 	%rd18009, 1, 0, %p1318;
	and.b64  	%rd18010, %rd17751, 4294967295;
	and.b64  	%rd18011, %rd17992, 4294967295;
	add.s64 	%rd18012, %rd18010, %rd18009;
	add.s64 	%rd18013, %rd18012, %rd18011;
	shr.u64 	%rd18014, %rd18013, 32;
	and.b64  	%rd18015, %rd17788, 4294967295;
	and.b64  	%rd18016, %rd17995, 4294967295;
	add.s64 	%rd18017, %rd18014, %rd18015;
	add.s64 	%rd18018, %rd18017, %rd18016;
	shr.u64 	%rd18019, %rd18018, 32;
	and.b64  	%rd18020, %rd17824, 4294967295;
	and.b64  	%rd18021, %rd17998, 4294967295;
	add.s64 	%rd18022, %rd18019, %rd18020;
	add.s64 	%rd18023, %rd18022, %rd18021;
	shr.u64 	%rd18024, %rd18023, 32;
	and.b64  	%rd18025, %rd17859, 4294967295;
	and.b64  	%rd18026, %rd18001, 4294967295;
	add.s64 	%rd18027, %rd18024, %rd18025;
	add.s64 	%rd18028, %rd18027, %rd18026;
	shr.u64 	%rd18029, %rd18028, 32;
	and.b64  	%rd18030, %rd17893, 4294967295;
	and.b64  	%rd18031, %rd18004, 4294967295;
	add.s64 	%rd18032, %rd18029, %rd18030;
	add.s64 	%rd18033, %rd18032, %rd18031;
	shr.u64 	%rd18034, %rd18033, 32;
	and.b64  	%rd18035, %rd17926, 4294967295;
	and.b64  	%rd18036, %rd18007, 4294967295;
	add.s64 	%rd18037, %rd18034, %rd18035;
	add.s64 	%rd18038, %rd18037, %rd18036;
	shr.u64 	%rd18039, %rd18038, 32;
	and.b64  	%rd18040, %rd18013, 4294967295;
	add.s64 	%rd18041, %rd18040, %rd17988;
	cvt.u32.u64 	%r8084, %rd18041;
	shr.u64 	%rd18042, %rd18041, 32;
	and.b64  	%rd18043, %rd18018, 4294967295;
	add.s64 	%rd18044, %rd18042, %rd18043;
	add.s64 	%rd18045, %rd18044, %rd17991;
	cvt.u32.u64 	%r8085, %rd18045;
	shr.u64 	%rd18046, %rd18045, 32;
	and.b64  	%rd18047, %rd18023, 4294967295;
	add.s64 	%rd18048, %rd18046, %rd18047;
	add.s64 	%rd18049, %rd18048, %rd17994;
	cvt.u32.u64 	%r8086, %rd18049;
	shr.u64 	%rd18050, %rd18049, 32;
	and.b64  	%rd18051, %rd18028, 4294967295;
	add.s64 	%rd18052, %rd18050, %rd18051;
	add.s64 	%rd18053, %rd18052, %rd17997;
	cvt.u32.u64 	%r8087, %rd18053;
	shr.u64 	%rd18054, %rd18053, 32;
	and.b64  	%rd18055, %rd18033, 4294967295;
	add.s64 	%rd18056, %rd18054, %rd18055;
	add.s64 	%rd18057, %rd18056, %rd18000;
	cvt.u32.u64 	%r8088, %rd18057;
	shr.u64 	%rd18058, %rd18057, 32;
	and.b64  	%rd18059, %rd18038, 4294967295;
	add.s64 	%rd18060, %rd18058, %rd18059;
	add.s64 	%rd18061, %rd18060, %rd18003;
	cvt.u32.u64 	%r8089, %rd18061;
	shr.u64 	%rd18062, %rd18061, 32;
	cvt.u32.u64 	%r7196, %rd18062;
	cvt.u32.u64 	%r7197, %rd18039;
	cvt.u32.u64 	%r7198, %rd17958;
	add.s32 	%r7199, %r7197, %r7198;
	cvt.u32.u64 	%r7200, %rd18008;
	cvt.u32.u64 	%r7201, %rd17987;
	mov.b64 	%rd18063, 977;
	cvt.u32.u64 	%r7202, %rd18063;
	mad.lo.s32 	%r7203, %r7201, %r7202, %r7200;
	add.s32 	%r7204, %r7199, %r7203;
	add.s32 	%r7205, %r7196, %r7204;
	cvt.u32.u64 	%r7206, %rd17986;
	add.s32 	%r8090, %r7205, %r7206;
	ld.const.u32 	%r2369, [const_p+28];
	setp.lt.u32 	%p1319, %r2369, %r8090;
	@%p1319 bra 	$L__BB2_1150;
	setp.gt.u32 	%p1320, %r2369, %r8090;
	@%p1320 bra 	$L__BB2_1151;
	setp.lt.u32 	%p1321, %r2354, %r8089;
	@%p1321 bra 	$L__BB2_1150;
	setp.gt.u32 	%p1322, %r2354, %r8089;
	@%p1322 bra 	$L__BB2_1151;
	setp.lt.u32 	%p1323, %r2356, %r8088;
	@%p1323 bra 	$L__BB2_1150;
	setp.gt.u32 	%p1324, %r2356, %r8088;
	@%p1324 bra 	$L__BB2_1151;
	setp.lt.u32 	%p1325, %r2358, %r8087;
	@%p1325 bra 	$L__BB2_1150;
	setp.gt.u32 	%p1326, %r2358, %r8087;
	@%p1326 bra 	$L__BB2_1151;
	setp.lt.u32 	%p1327, %r2355, %r8086;
	@%p1327 bra 	$L__BB2_1150;
	setp.gt.u32 	%p1328, %r2355, %r8086;
	@%p1328 bra 	$L__BB2_1151;
	setp.lt.u32 	%p1329, %r2357, %r8085;
	@%p1329 bra 	$L__BB2_1150;
	setp.gt.u32 	%p1330, %r2357, %r8085;
	@%p1330 bra 	$L__BB2_1151;
	setp.lt.u32 	%p1331, %r2359, %r8084;
	@%p1331 bra 	$L__BB2_1150;
	setp.gt.u32 	%p1332, %r2359, %r8084;
	setp.lt.u32 	%p1333, %r8083, %r2360;
	or.pred  	%p1334, %p1332, %p1333;
	@%p1334 bra 	$L__BB2_1151;
$L__BB2_1150:
	// begin inline asm
	sub.cc.u32 %r8083, %r8083, %r2360; 
	subc.cc.u32 %r8084, %r8084, %r2359; 
	subc.cc.u32 %r8085, %r8085, %r2357; 
	subc.cc.u32 %r8086, %r8086, %r2355; 
	subc.cc.u32 %r8087, %r8087, %r2358; 
	subc.cc.u32 %r8088, %r8088, %r2356; 
	subc.cc.u32 %r8089, %r8089, %r2354; 
	subc.u32    %r8090, %r8090, %r2369; 
	
	// end inline asm
$L__BB2_1151:
	ld.const.u32 	%r2386, [const_p+24];
	ld.const.u32 	%r2387, [const_p+12];
	ld.const.u32 	%r2388, [const_p+20];
	ld.const.u32 	%r2389, [const_p+8];
	ld.const.u32 	%r2390, [const_p+16];
	ld.const.u32 	%r2391, [const_p+4];
	ld.const.u32 	%r2392, [const_p];
	mul.wide.u32 	%rd18064, %r8067, %r8083;
	cvt.u32.u64 	%r7231, %rd18064;
	shr.u64 	%rd18065, %rd18064, 32;
	mul.wide.u32 	%rd18066, %r8068, %r8083;
	add.s64 	%rd18067, %rd18065, %rd18066;
	shr.u64 	%rd18068, %rd18067, 32;
	mul.wide.u32 	%rd18069, %r8069, %r8083;
	add.s64 	%rd18070, %rd18068, %rd18069;
	shr.u64 	%rd18071, %rd18070, 32;
	mul.wide.u32 	%rd18072, %r8070, %r8083;
	add.s64 	%rd18073, %rd18071, %rd18072;
	shr.u64 	%rd18074, %rd18073, 32;
	mul.wide.u32 	%rd18075, %r8071, %r8083;
	add.s64 	%rd18076, %rd18074, %rd18075;
	shr.u64 	%rd18077, %rd18076, 32;
	mul.wide.u32 	%rd18078, %r8072, %r8083;
	add.s64 	%rd18079, %rd18077, %rd18078;
	shr.u64 	%rd18080, %rd18079, 32;
	mul.wide.u32 	%rd18081, %r8073, %r8083;
	add.s64 	%rd18082, %rd18080, %rd18081;
	shr.u64 	%rd18083, %rd18082, 32;
	mul.wide.u32 	%rd18084, %r8074, %r8083;
	add.s64 	%rd18085, %rd18083, %rd18084;
	shr.u64 	%rd18086, %rd18085, 32;
	and.b64  	%rd18087, %rd18067, 4294967295;
	mul.wide.u32 	%rd18088, %r8067, %r8084;
	add.s64 	%rd18089, %rd18088, %rd18087;
	shr.u64 	%rd18090, %rd18089, 32;
	and.b64  	%rd18091, %rd18070, 4294967295;
	mul.wide.u32 	%rd18092, %r8068, %r8084;
	add.s64 	%rd18093, %rd18090, %rd18091;
	add.s64 	%rd18094, %rd18093, %rd18092;
	shr.u64 	%rd18095, %rd18094, 32;
	and.b64  	%rd18096, %rd18073, 4294967295;
	mul.wide.u32 	%rd18097, %r8069, %r8084;
	add.s64 	%rd18098, %rd18095, %rd18096;
	add.s64 	%rd18099, %rd18098, %rd18097;
	shr.u64 	%rd18100, %rd18099, 32;
	and.b64  	%rd18101, %rd18076, 4294967295;
	mul.wide.u32 	%rd18102, %r8070, %r8084;
	add.s64 	%rd18103, %rd18100, %rd18101;
	add.s64 	%rd18104, %rd18103, %rd18102;
	shr.u64 	%rd18105, %rd18104, 32;
	and.b64  	%rd18106, %rd18079, 4294967295;
	mul.wide.u32 	%rd18107, %r8071, %r8084;
	add.s64 	%rd18108, %rd18105, %rd18106;
	add.s64 	%rd18109, %rd18108, %rd18107;
	shr.u64 	%rd18110, %rd18109, 32;
	and.b64  	%rd18111, %rd18082, 4294967295;
	mul.wide.u32 	%rd18112, %r8072, %r8084;
	add.s64 	%rd18113, %rd18110, %rd18111;
	add.s64 	%rd18114, %rd18113, %rd18112;
	shr.u64 	%rd18115, %rd18114, 32;
	and.b64  	%rd18116, %rd18085, 4294967295;
	mul.wide.u32 	%rd18117, %r8073, %r8084;
	add.s64 	%rd18118, %rd18115, %rd18116;
	add.s64 	%rd18119, %rd18118, %rd18117;
	shr.u64 	%rd18120, %rd18119, 32;
	mul.wide.u32 	%rd18121, %r8074, %r8084;
	add.s64 	%rd18122, %rd18120, %rd18086;
	add.s64 	%rd18123, %rd18122, %rd18121;
	shr.u64 	%rd18124, %rd18123, 32;
	and.b64  	%rd18125, %rd18094, 4294967295;
	mul.wide.u32 	%rd18126, %r8067, %r8085;
	add.s64 	%rd18127, %rd18126, %rd18125;
	shr.u64 	%rd18128, %rd18127, 32;
	and.b64  	%rd18129, %rd18099, 4294967295;
	mul.wide.u32 	%rd18130, %r8068, %r8085;
	add.s64 	%rd18131, %rd18128, %rd18129;
	add.s64 	%rd18132, %rd18131, %rd18130;
	shr.u64 	%rd18133, %rd18132, 32;
	and.b64  	%rd18134, %rd18104, 4294967295;
	mul.wide.u32 	%rd18135, %r8069, %r8085;
	add.s64 	%rd18136, %rd18133, %rd18134;
	add.s64 	%rd18137, %rd18136, %rd18135;
	shr.u64 	%rd18138, %rd18137, 32;
	and.b64  	%rd18139, %rd18109, 4294967295;
	mul.wide.u32 	%rd18140, %r8070, %r8085;
	add.s64 	%rd18141, %rd18138, %rd18139;
	add.s64 	%rd18142, %rd18141, %rd18140;
	shr.u64 	%rd18143, %rd18142, 32;
	and.b64  	%rd18144, %rd18114, 4294967295;
	mul.wide.u32 	%rd18145, %r8071, %r8085;
	add.s64 	%rd18146, %rd18143, %rd18144;
	add.s64 	%rd18147, %rd18146, %rd18145;
	shr.u64 	%rd18148, %rd18147, 32;
	and.b64  	%rd18149, %rd18119, 4294967295;
	mul.wide.u32 	%rd18150, %r8072, %r8085;
	add.s64 	%rd18151, %rd18148, %rd18149;
	add.s64 	%rd18152, %rd18151, %rd18150;
	shr.u64 	%rd18153, %rd18152, 32;
	and.b64  	%rd18154, %rd18123, 4294967295;
	mul.wide.u32 	%rd18155, %r8073, %r8085;
	add.s64 	%rd18156, %rd18153, %rd18154;
	add.s64 	%rd18157, %rd18156, %rd18155;
	shr.u64 	%rd18158, %rd18157, 32;
	mul.wide.u32 	%rd18159, %r8074, %r8085;
	add.s64 	%rd18160, %rd18158, %rd18124;
	add.s64 	%rd18161, %rd18160, %rd18159;
	shr.u64 	%rd18162, %rd18161, 32;
	and.b64  	%rd18163, %rd18132, 4294967295;
	mul.wide.u32 	%rd18164, %r8067, %r8086;
	add.s64 	%rd18165, %rd18164, %rd18163;
	shr.u64 	%rd18166, %rd18165, 32;
	and.b64  	%rd18167, %rd18137, 4294967295;
	mul.wide.u32 	%rd18168, %r8068, %r8086;
	add.s64 	%rd18169, %rd18166, %rd18167;
	add.s64 	%rd18170, %rd18169, %rd18168;
	shr.u64 	%rd18171, %rd18170, 32;
	and.b64  	%rd18172, %rd18142, 4294967295;
	mul.wide.u32 	%rd18173, %r8069, %r8086;
	add.s64 	%rd18174, %rd18171, %rd18172;
	add.s64 	%rd18175, %rd18174, %rd18173;
	shr.u64 	%rd18176, %rd18175, 32;
	and.b64  	%rd18177, %rd18147, 4294967295;
	mul.wide.u32 	%rd18178, %r8070, %r8086;
	add.s64 	%rd18179, %rd18176, %rd18177;
	add.s64 	%rd18180, %rd18179, %rd18178;
	shr.u64 	%rd18181, %rd18180, 32;
	and.b64  	%rd18182, %rd18152, 4294967295;
	mul.wide.u32 	%rd18183, %r8071, %r8086;
	add.s64 	%rd18184, %rd18181, %rd18182;
	add.s64 	%rd18185, %rd18184, %rd18183;
	shr.u64 	%rd18186, %rd18185, 32;
	and.b64  	%rd18187, %rd18157, 4294967295;
	mul.wide.u32 	%rd18188, %r8072, %r8086;
	add.s64 	%rd18189, %rd18186, %rd18187;
	add.s64 	%rd18190, %rd18189, %rd18188;
	shr.u64 	%rd18191, %rd18190, 32;
	and.b64  	%rd18192, %rd18161, 4294967295;
	mul.wide.u32 	%rd18193, %r8073, %r8086;
	add.s64 	%rd18194, %rd18191, %rd18192;
	add.s64 	%rd18195, %rd18194, %rd18193;
	shr.u64 	%rd18196, %rd18195, 32;
	mul.wide.u32 	%rd18197, %r8074, %r8086;
	add.s64 	%rd18198, %rd18196, %rd18162;
	add.s64 	%rd18199, %rd18198, %rd18197;
	shr.u64 	%rd18200, %rd18199, 32;
	and.b64  	%rd18201, %rd18170, 4294967295;
	mul.wide.u32 	%rd18202, %r8067, %r8087;
	add.s64 	%rd18203, %rd18202, %rd18201;
	shr.u64 	%rd18204, %rd18203, 32;
	and.b64  	%rd18205, %rd18175, 4294967295;
	mul.wide.u32 	%rd18206, %r8068, %r8087;
	add.s64 	%rd18207, %rd18204, %rd18205;
	add.s64 	%rd18208, %rd18207, %rd18206;
	shr.u64 	%rd18209, %rd18208, 32;
	and.b64  	%rd18210, %rd18180, 4294967295;
	mul.wide.u32 	%rd18211, %r8069, %r8087;
	add.s64 	%rd18212, %rd18209, %rd18210;
	add.s64 	%rd18213, %rd18212, %rd18211;
	shr.u64 	%rd18214, %rd18213, 32;
	and.b64  	%rd18215, %rd18185, 4294967295;
	mul.wide.u32 	%rd18216, %r8070, %r8087;
	add.s64 	%rd18217, %rd18214, %rd18215;
	add.s64 	%rd18218, %rd18217, %rd18216;
	shr.u64 	%rd18219, %rd18218, 32;
	and.b64  	%rd18220, %rd18190, 4294967295;
	mul.wide.u32 	%rd18221, %r8071, %r8087;
	add.s64 	%rd18222, %rd18219, %rd18220;
	add.s64 	%rd18223, %rd18222, %rd18221;
	shr.u64 	%rd18224, %rd18223, 32;
	and.b64  	%rd18225, %rd18195, 4294967295;
	mul.wide.u32 	%rd18226, %r8072, %r8087;
	add.s64 	%rd18227, %rd18224, %rd18225;
	add.s64 	%rd18228, %rd18227, %rd18226;
	shr.u64 	%rd18229, %rd18228, 32;
	and.b64  	%rd18230, %rd18199, 4294967295;
	mul.wide.u32 	%rd18231, %r8073, %r8087;
	add.s64 	%rd18232, %rd18229, %rd18230;
	add.s64 	%rd18233, %rd18232, %rd18231;
	shr.u64 	%rd18234, %rd18233, 32;
	mul.wide.u32 	%rd18235, %r8074, %r8087;
	add.s64 	%rd18236, %rd18234, %rd18200;
	add.s64 	%rd18237, %rd18236, %rd18235;
	shr.u64 	%rd18238, %rd18237, 32;
	and.b64  	%rd18239, %rd18208, 4294967295;
	mul.wide.u32 	%rd18240, %r8067, %r8088;
	add.s64 	%rd18241, %rd18240, %rd18239;
	shr.u64 	%rd18242, %rd18241, 32;
	and.b64  	%rd18243, %rd18213, 4294967295;
	mul.wide.u32 	%rd18244, %r8068, %r8088;
	add.s64 	%rd18245, %rd18242, %rd18243;
	add.s64 	%rd18246, %rd18245, %rd18244;
	shr.u64 	%rd18247, %rd18246, 32;
	and.b64  	%rd18248, %rd18218, 4294967295;
	mul.wide.u32 	%rd18249, %r8069, %r8088;
	add.s64 	%rd18250, %rd18247, %rd18248;
	add.s64 	%rd18251, %rd18250, %rd18249;
	shr.u64 	%rd18252, %rd18251, 32;
	and.b64  	%rd18253, %rd18223, 4294967295;
	mul.wide.u32 	%rd18254, %r8070, %r8088;
	add.s64 	%rd18255, %rd18252, %rd18253;
	add.s64 	%rd18256, %rd18255, %rd18254;
	shr.u64 	%rd18257, %rd18256, 32;
	and.b64  	%rd18258, %rd18228, 4294967295;
	mul.wide.u32 	%rd18259, %r8071, %r8088;
	add.s64 	%rd18260, %rd18257, %rd18258;
	add.s64 	%rd18261, %rd18260, %rd18259;
	shr.u64 	%rd18262, %rd18261, 32;
	and.b64  	%rd18263, %rd18233, 4294967295;
	mul.wide.u32 	%rd18264, %r8072, %r8088;
	add.s64 	%rd18265, %rd18262, %rd18263;
	add.s64 	%rd18266, %rd18265, %rd18264;
	shr.u64 	%rd18267, %rd18266, 32;
	and.b64  	%rd18268, %rd18237, 4294967295;
	mul.wide.u32 	%rd18269, %r8073, %r8088;
	add.s64 	%rd18270, %rd18267, %rd18268;
	add.s64 	%rd18271, %rd18270, %rd18269;
	shr.u64 	%rd18272, %rd18271, 32;
	mul.wide.u32 	%rd18273, %r8074, %r8088;
	add.s64 	%rd18274, %rd18272, %rd18238;
	add.s64 	%rd18275, %rd18274, %rd18273;
	shr.u64 	%rd18276, %rd18275, 32;
	and.b64  	%rd18277, %rd18246, 4294967295;
	mul.wide.u32 	%rd18278, %r8067, %r8089;
	add.s64 	%rd18279, %rd18278, %rd18277;
	shr.u64 	%rd18280, %rd18279, 32;
	and.b64  	%rd18281, %rd18251, 4294967295;
	mul.wide.u32 	%rd18282, %r8068, %r8089;
	add.s64 	%rd18283, %rd18280, %rd18281;
	add.s64 	%rd18284, %rd18283, %rd18282;
	shr.u64 	%rd18285, %rd18284, 32;
	and.b64  	%rd18286, %rd18256, 4294967295;
	mul.wide.u32 	%rd18287, %r8069, %r8089;
	add.s64 	%rd18288, %rd18285, %rd18286;
	add.s64 	%rd18289, %rd18288, %rd18287;
	shr.u64 	%rd18290, %rd18289, 32;
	and.b64  	%rd18291, %rd18261, 4294967295;
	mul.wide.u32 	%rd18292, %r8070, %r8089;
	add.s64 	%rd18293, %rd18290, %rd18291;
	add.s64 	%rd18294, %rd18293, %rd18292;
	shr.u64 	%rd18295, %rd18294, 32;
	and.b64  	%rd18296, %rd18266, 4294967295;
	mul.wide.u32 	%rd18297, %r8071, %r8089;
	add.s64 	%rd18298, %rd18295, %rd18296;
	add.s64 	%rd18299, %rd18298, %rd18297;
	shr.u64 	%rd18300, %rd18299, 32;
	and.b64  	%rd18301, %rd18271, 4294967295;
	mul.wide.u32 	%rd18302, %r8072, %r8089;
	add.s64 	%rd18303, %rd18300, %rd18301;
	add.s64 	%rd18304, %rd18303, %rd18302;
	shr.u64 	%rd18305, %rd18304, 32;
	and.b64  	%rd18306, %rd18275, 4294967295;
	mul.wide.u32 	%rd18307, %r8073, %r8089;
	add.s64 	%rd18308, %rd18305, %rd18306;
	add.s64 	%rd18309, %rd18308, %rd18307;
	shr.u64 	%rd18310, %rd18309, 32;
	mul.wide.u32 	%rd18311, %r8074, %r8089;
	add.s64 	%rd18312, %rd18310, %rd18276;
	add.s64 	%rd18313, %rd18312, %rd18311;
	shr.u64 	%rd18314, %rd18313, 32;
	and.b64  	%rd18315, %rd18284, 4294967295;
	mul.wide.u32 	%rd18316, %r8067, %r8090;
	add.s64 	%rd18317, %rd18316, %rd18315;
	shr.u64 	%rd18318, %rd18317, 32;
	and.b64  	%rd18319, %rd18289, 4294967295;
	mul.wide.u32 	%rd18320, %r8068, %r8090;
	add.s64 	%rd18321, %rd18318, %rd18319;
	add.s64 	%rd18322, %rd18321, %rd18320;
	shr.u64 	%rd18323, %rd18322, 32;
	and.b64  	%rd18324, %rd18294, 4294967295;
	mul.wide.u32 	%rd18325, %r8069, %r8090;
	add.s64 	%rd18326, %rd18323, %rd18324;
	add.s64 	%rd18327, %rd18326, %rd18325;
	shr.u64 	%rd18328, %rd18327, 32;
	and.b64  	%rd18329, %rd18299, 4294967295;
	mul.wide.u32 	%rd18330, %r8070, %r8090;
	add.s64 	%rd18331, %rd18328, %rd18329;
	add.s64 	%rd18332, %rd18331, %rd18330;
	shr.u64 	%rd18333, %rd18332, 32;
	and.b64  	%rd18334, %rd18304, 4294967295;
	mul.wide.u32 	%rd18335, %r8071, %r8090;
	add.s64 	%rd18336, %rd18333, %rd18334;
	add.s64 	%rd18337, %rd18336, %rd18335;
	shr.u64 	%rd18338, %rd18337, 32;
	and.b64  	%rd18339, %rd18309, 4294967295;
	mul.wide.u32 	%rd18340, %r8072, %r8090;
	add.s64 	%rd18341, %rd18338, %rd18339;
	add.s64 	%rd18342, %rd18341, %rd18340;
	shr.u64 	%rd18343, %rd18342, 32;
	and.b64  	%rd18344, %rd18313, 4294967295;
	mul.wide.u32 	%rd18345, %r8073, %r8090;
	add.s64 	%rd18346, %rd18343, %rd18344;
	add.s64 	%rd18347, %rd18346, %rd18345;
	shr.u64 	%rd18348, %rd18347, 32;
	mul.wide.u32 	%rd18349, %r8074, %r8090;
	add.s64 	%rd18350, %rd18348, %rd18314;
	add.s64 	%rd18351, %rd18350, %rd18349;
	shr.u64 	%rd18352, %rd18351, 32;
	and.b64  	%rd18353, %rd18322, 4294967295;
	mul.lo.s64 	%rd18354, %rd18353, 977;
	cvt.u32.u64 	%r7232, %rd18354;
	shr.u64 	%rd18355, %rd18354, 32;
	and.b64  	%rd18356, %rd18327, 4294967295;
	mad.lo.s64 	%rd18357, %rd18356, 977, %rd18355;
	shr.u64 	%rd18358, %rd18357, 32;
	and.b64  	%rd18359, %rd18332, 4294967295;
	mad.lo.s64 	%rd18360, %rd18359, 977, %rd18358;
	shr.u64 	%rd18361, %rd18360, 32;
	and.b64  	%rd18362, %rd18337, 4294967295;
	mad.lo.s64 	%rd18363, %rd18362, 977, %rd18361;
	shr.u64 	%rd18364, %rd18363, 32;
	and.b64  	%rd18365, %rd18342, 4294967295;
	mad.lo.s64 	%rd18366, %rd18365, 977, %rd18364;
	shr.u64 	%rd18367, %rd18366, 32;
	and.b64  	%rd18368, %rd18347, 4294967295;
	mad.lo.s64 	%rd18369, %rd18368, 977, %rd18367;
	shr.u64 	%rd18370, %rd18369, 32;
	and.b64  	%rd18371, %rd18351, 4294967295;
	mad.lo.s64 	%rd18372, %rd18371, 977, %rd18370;
	shr.u64 	%rd18373, %rd18372, 32;
	add.s32 	%r8091, %r7231, %r7232;
	setp.lt.u32 	%p1335, %r8091, %r7231;
	selp.u64 	%rd18374, 1, 0, %p1335;
	and.b64  	%rd18375, %rd18089, 4294967295;
	and.b64  	%rd18376, %rd18357, 4294967295;
	add.s64 	%rd18377, %rd18375, %rd18374;
	add.s64 	%rd18378, %rd18377, %rd18376;
	shr.u64 	%rd18379, %rd18378, 32;
	and.b64  	%rd18380, %rd18127, 4294967295;
	and.b64  	%rd18381, %rd18360, 4294967295;
	add.s64 	%rd18382, %rd18379, %rd18380;
	add.s64 	%rd18383, %rd18382, %rd18381;
	shr.u64 	%rd18384, %rd18383, 32;
	and.b64  	%rd18385, %rd18165, 4294967295;
	and.b64  	%rd18386, %rd18363, 4294967295;
	add.s64 	%rd18387, %rd18384, %rd18385;
	add.s64 	%rd18388, %rd18387, %rd18386;
	shr.u64 	%rd18389, %rd18388, 32;
	and.b64  	%rd18390, %rd18203, 4294967295;
	and.b64  	%rd18391, %rd18366, 4294967295;
	add.s64 	%rd18392, %rd18389, %rd18390;
	add.s64 	%rd18393, %rd18392, %rd18391;
	shr.u64 	%rd18394, %rd18393, 32;
	and.b64  	%rd18395, %rd18241, 4294967295;
	and.b64  	%rd18396, %rd18369, 4294967295;
	add.s64 	%rd18397, %rd18394, %rd18395;
	add.s64 	%rd18398, %rd18397, %rd18396;
	shr.u64 	%rd18399, %rd18398, 32;
	and.b64  	%rd18400, %rd18279, 4294967295;
	and.b64  	%rd18401, %rd18372, 4294967295;
	add.s64 	%rd18402, %rd18399, %rd18400;
	add.s64 	%rd18403, %rd18402, %rd18401;
	shr.u64 	%rd18404, %rd18403, 32;
	and.b64  	%rd18405, %rd18378, 4294967295;
	add.s64 	%rd18406, %rd18405, %rd18353;
	cvt.u32.u64 	%r8092, %rd18406;
	shr.u64 	%rd18407, %rd18406, 32;
	and.b64  	%rd18408, %rd18383, 4294967295;
	add.s64 	%rd18409, %rd18407, %rd18408;
	add.s64 	%rd18410, %rd18409, %rd18356;
	cvt.u32.u64 	%r8093, %rd18410;
	shr.u64 	%rd18411, %rd18410, 32;
	and.b64  	%rd18412, %rd18388, 4294967295;
	add.s64 	%rd18413, %rd18411, %rd18412;
	add.s64 	%rd18414, %rd18413, %rd18359;
	cvt.u32.u64 	%r8094, %rd18414;
	shr.u64 	%rd18415, %rd18414, 32;
	and.b64  	%rd18416, %rd18393, 4294967295;
	add.s64 	%rd18417, %rd18415, %rd18416;
	add.s64 	%rd18418, %rd18417, %rd18362;
	cvt.u32.u64 	%r8095, %rd18418;
	shr.u64 	%rd18419, %rd18418, 32;
	and.b64  	%rd18420, %rd18398, 4294967295;
	add.s64 	%rd18421, %rd18419, %rd18420;
	add.s64 	%rd18422, %rd18421, %rd18365;
	cvt.u32.u64 	%r8096, %rd18422;
	shr.u64 	%rd18423, %rd18422, 32;
	and.b64  	%rd18424, %rd18403, 4294967295;
	add.s64 	%rd18425, %rd18423, %rd18424;
	add.s64 	%rd18426, %rd18425, %rd18368;
	cvt.u32.u64 	%r8097, %rd18426;
	shr.u64 	%rd18427, %rd18426, 32;
	cvt.u32.u64 	%r7233, %rd18427;
	cvt.u32.u64 	%r7234, %rd18404;
	cvt.u32.u64 	%r7235, %rd18317;
	add.s32 	%r7236, %r7234, %r7235;
	cvt.u32.u64 	%r7237, %rd18373;
	cvt.u32.u64 	%r7238, %rd18352;
	mov.b64 	%rd18428, 977;
	cvt.u32.u64 	%r7239, %rd18428;
	mad.lo.s32 	%r7240, %r7238, %r7239, %r7237;
	add.s32 	%r7241, %r7236, %r7240;
	add.s32 	%r7242, %r7233, %r7241;
	cvt.u32.u64 	%r7243, %rd18351;
	add.s32 	%r8098, %r7242, %r7243;
	ld.const.u32 	%r2401, [const_p+28];
	setp.lt.u32 	%p1336, %r2401, %r8098;
	@%p1336 bra 	$L__BB2_1165;
	setp.gt.u32 	%p1337, %r2401, %r8098;
	@%p1337 bra 	$L__BB2_1166;
	setp.lt.u32 	%p1338, %r2386, %r8097;
	@%p1338 bra 	$L__BB2_1165;
	setp.gt.u32 	%p1339, %r2386, %r8097;
	@%p1339 bra 	$L__BB2_1166;
	setp.lt.u32 	%p1340, %r2388, %r8096;
	@%p1340 bra 	$L__BB2_1165;
	setp.gt.u32 	%p1341, %r2388, %r8096;
	@%p1341 bra 	$L__BB2_1166;
	setp.lt.u32 	%p1342, %r2390, %r8095;
	@%p1342 bra 	$L__BB2_1165;
	setp.gt.u32 	%p1343, %r2390, %r8095;
	@%p1343 bra 	$L__BB2_1166;
	setp.lt.u32 	%p1344, %r2387, %r8094;
	@%p1344 bra 	$L__BB2_1165;
	setp.gt.u32 	%p1345, %r2387, %r8094;
	@%p1345 bra 	$L__BB2_1166;
	setp.lt.u32 	%p1346, %r2389, %r8093;
	@%p1346 bra 	$L__BB2_1165;
	setp.gt.u32 	%p1347, %r2389, %r8093;
	@%p1347 bra 	$L__BB2_1166;
	setp.lt.u32 	%p1348, %r2391, %r8092;
	@%p1348 bra 	$L__BB2_1165;
	setp.gt.u32 	%p1349, %r2391, %r8092;
	setp.lt.u32 	%p1350, %r8091, %r2392;
	or.pred  	%p1351, %p1349, %p1350;
	@%p1351 bra 	$L__BB2_1166;
$L__BB2_1165:
	// begin inline asm
	sub.cc.u32 %r8091, %r8091, %r2392; 
	subc.cc.u32 %r8092, %r8092, %r2391; 
	subc.cc.u32 %r8093, %r8093, %r2389; 
	subc.cc.u32 %r8094, %r8094, %r2387; 
	subc.cc.u32 %r8095, %r8095, %r2390; 
	subc.cc.u32 %r8096, %r8096, %r2388; 
	subc.cc.u32 %r8097, %r8097, %r2386; 
	subc.u32    %r8098, %r8098, %r2401; 
	
	// end inline asm
$L__BB2_1166:
	ld.const.u32 	%r2418, [const_p+24];
	ld.const.u32 	%r2419, [const_p+12];
	ld.const.u32 	%r2420, [const_p+20];
	ld.const.u32 	%r2421, [const_p+8];
	ld.const.u32 	%r2422, [const_p+16];
	ld.const.u32 	%r2423, [const_p+4];
	ld.const.u32 	%r2424, [const_p];
	mul.wide.u32 	%rd18429, %r8083, %r8049;
	cvt.u32.u64 	%r7268, %rd18429;
	shr.u64 	%rd18430, %rd18429, 32;
	mul.wide.u32 	%rd18431, %r8084, %r8049;
	add.s64 	%rd18432, %rd18430, %rd18431;
	shr.u64 	%rd18433, %rd18432, 32;
	mul.wide.u32 	%rd18434, %r8085, %r8049;
	add.s64 	%rd18435, %rd18433, %rd18434;
	shr.u64 	%rd18436, %rd18435, 32;
	mul.wide.u32 	%rd18437, %r8086, %r8049;
	add.s64 	%rd18438, %rd18436, %rd18437;
	shr.u64 	%rd18439, %rd18438, 32;
	mul.wide.u32 	%rd18440, %r8087, %r8049;
	add.s64 	%rd18441, %rd18439, %rd18440;
	shr.u64 	%rd18442, %rd18441, 32;
	mul.wide.u32 	%rd18443, %r8088, %r8049;
	add.s64 	%rd18444, %rd18442, %rd18443;
	shr.u64 	%rd18445, %rd18444, 32;
	mul.wide.u32 	%rd18446, %r8089, %r8049;
	add.s64 	%rd18447, %rd18445, %rd18446;
	shr.u64 	%rd18448, %rd18447, 32;
	mul.wide.u32 	%rd18449, %r8090, %r8049;
	add.s64 	%rd18450, %rd18448, %rd18449;
	shr.u64 	%rd18451, %rd18450, 32;
	and.b64  	%rd18452, %rd18432, 4294967295;
	mul.wide.u32 	%rd18453, %r8083, %r8048;
	add.s64 	%rd18454, %rd18453, %rd18452;
	shr.u64 	%rd18455, %rd18454, 32;
	and.b64  	%rd18456, %rd18435, 4294967295;
	mul.wide.u32 	%rd18457, %r8084, %r8048;
	add.s64 	%rd18458, %rd18455, %rd18456;
	add.s64 	%rd18459, %rd18458, %rd18457;
	shr.u64 	%rd18460, %rd18459, 32;
	and.b64  	%rd18461, %rd18438, 4294967295;
	mul.wide.u32 	%rd18462, %r8085, %r8048;
	add.s64 	%rd18463, %rd18460, %rd18461;
	add.s64 	%rd18464, %rd18463, %rd18462;
	shr.u64 	%rd18465, %rd18464, 32;
	and.b64  	%rd18466, %rd18441, 4294967295;
	mul.wide.u32 	%rd18467, %r8086, %r8048;
	add.s64 	%rd18468, %rd18465, %rd18466;
	add.s64 	%rd18469, %rd18468, %rd18467;
	shr.u64 	%rd18470, %rd18469, 32;
	and.b64  	%rd18471, %rd18444, 4294967295;
	mul.wide.u32 	%rd18472, %r8087, %r8048;
	add.s64 	%rd18473, %rd18470, %rd18471;
	add.s64 	%rd18474, %rd18473, %rd18472;
	shr.u64 	%rd18475, %rd18474, 32;
	and.b64  	%rd18476, %rd18447, 4294967295;
	mul.wide.u32 	%rd18477, %r8088, %r8048;
	add.s64 	%rd18478, %rd18475, %rd18476;
	add.s64 	%rd18479, %rd18478, %rd18477;
	shr.u64 	%rd18480, %rd18479, 32;
	and.b64  	%rd18481, %rd18450, 4294967295;
	mul.wide.u32 	%rd18482, %r8089, %r8048;
	add.s64 	%rd18483, %rd18480, %rd18481;
	add.s64 	%rd18484, %rd18483, %rd18482;
	shr.u64 	%rd18485, %rd18484, 32;
	mul.wide.u32 	%rd18486, %r8090, %r8048;
	add.s64 	%rd18487, %rd18485, %rd18451;
	add.s64 	%rd18488, %rd18487, %rd18486;
	shr.u64 	%rd18489, %rd18488, 32;
	and.b64  	%rd18490, %rd18459, 4294967295;
	mul.wide.u32 	%rd18491, %r8083, %r8047;
	add.s64 	%rd18492, %rd18491, %rd18490;
	shr.u64 	%rd18493, %rd18492, 32;
	and.b64  	%rd18494, %rd18464, 4294967295;
	mul.wide.u32 	%rd18495, %r8084, %r8047;
	add.s64 	%rd18496, %rd18493, %rd18494;
	add.s64 	%rd18497, %rd18496, %rd18495;
	shr.u64 	%rd18498, %rd18497, 32;
	and.b64  	%rd18499, %rd18469, 4294967295;
	mul.wide.u32 	%rd18500, %r8085, %r8047;
	add.s64 	%rd18501, %rd18498, %rd18499;
	add.s64 	%rd18502, %rd18501, %rd18500;
	shr.u64 	%rd18503, %rd18502, 32;
	and.b64  	%rd18504, %rd18474, 4294967295;
	mul.wide.u32 	%rd18505, %r8086, %r8047;
	add.s64 	%rd18506, %rd18503, %rd18504;
	add.s64 	%rd18507, %rd18506, %rd18505;
	shr.u64 	%rd18508, %rd18507, 32;
	and.b64  	%rd18509, %rd18479, 4294967295;
	mul.wide.u32 	%rd18510, %r8087, %r8047;
	add.s64 	%rd18511, %rd18508, %rd18509;
	add.s64 	%rd18512, %rd18511, %rd18510;
	shr.u64 	%rd18513, %rd18512, 32;
	and.b64  	%rd18514, %rd18484, 4294967295;
	mul.wide.u32 	%rd18515, %r8088, %r8047;
	add.s64 	%rd18516, %rd18513, %rd18514;
	add.s64 	%rd18517, %rd18516, %rd18515;
	shr.u64 	%rd18518, %rd18517, 32;
	and.b64  	%rd18519, %rd18488, 4294967295;
	mul.wide.u32 	%rd18520, %r8089, %r8047;
	add.s64 	%rd18521, %rd18518, %rd18519;
	add.s64 	%rd18522, %rd18521, %rd18520;
	shr.u64 	%rd18523, %rd18522, 32;
	mul.wide.u32 	%rd18524, %r8090, %r8047;
	add.s64 	%rd18525, %rd18523, %rd18489;
	add.s64 	%rd18526, %rd18525, %rd18524;
	shr.u64 	%rd18527, %rd18526, 32;
	and.b64  	%rd18528, %rd18497, 4294967295;
	mul.wide.u32 	%rd18529, %r8083, %r8046;
	add.s64 	%rd18530, %rd18529, %rd18528;
	shr.u64 	%rd18531, %rd18530, 32;
	and.b64  	%rd18532, %rd18502, 4294967295;
	mul.wide.u32 	%rd18533, %r8084, %r8046;
	add.s64 	%rd18534, %rd18531, %rd18532;
	add.s64 	%rd18535, %rd18534, %rd18533;
	shr.u64 	%rd18536, %rd18535, 32;
	and.b64  	%rd18537, %rd18507, 4294967295;
	mul.wide.u32 	%rd18538, %r8085, %r8046;
	add.s64 	%rd18539, %rd18536, %rd18537;
	add.s64 	%rd18540, %rd18539, %rd18538;
	shr.u64 	%rd18541, %rd18540, 32;
	and.b64  	%rd18542, %rd18512, 4294967295;
	mul.wide.u32 	%rd18543, %r8086, %r8046;
	add.s64 	%rd18544, %rd18541, %rd18542;
	add.s64 	%rd18545, %rd18544, %rd18543;
	shr.u64 	%rd18546, %rd18545, 32;
	and.b64  	%rd18547, %rd18517, 4294967295;
	mul.wide.u32 	%rd18548, %r8087, %r8046;
	add.s64 	%rd18549, %rd18546, %rd18547;
	add.s64 	%rd18550, %rd18549, %rd18548;
	shr.u64 	%rd18551, %rd18550, 32;
	and.b64  	%rd18552, %rd18522, 4294967295;
	mul.wide.u32 	%rd18553, %r8088, %r8046;
	add.s64 	%rd18554, %rd18551, %rd18552;
	add.s64 	%rd18555, %rd18554, %rd18553;
	shr.u64 	%rd18556, %rd18555, 32;
	and.b64  	%rd18557, %rd18526, 4294967295;
	mul.wide.u32 	%rd18558, %r8089, %r8046;
	add.s64 	%rd18559, %rd18556, %rd18557;
	add.s64 	%rd18560, %rd18559, %rd18558;
	shr.u64 	%rd18561, %rd18560, 32;
	mul.wide.u32 	%rd18562, %r8090, %r8046;
	add.s64 	%rd18563, %rd18561, %rd18527;
	add.s64 	%rd18564, %rd18563, %rd18562;
	shr.u64 	%rd18565, %rd18564, 32;
	and.b64  	%rd18566, %rd18535, 4294967295;
	mul.wide.u32 	%rd18567, %r8083, %r8045;
	add.s64 	%rd18568, %rd18567, %rd18566;
	shr.u64 	%rd18569, %rd18568, 32;
	and.b64  	%rd18570, %rd18540, 4294967295;
	mul.wide.u32 	%rd18571, %r8084, %r8045;
	add.s64 	%rd18572, %rd18569, %rd18570;
	add.s64 	%rd18573, %rd18572, %rd18571;
	shr.u64 	%rd18574, %rd18573, 32;
	and.b64  	%rd18575, %rd18545, 4294967295;
	mul.wide.u32 	%rd18576, %r8085, %r8045;
	add.s64 	%rd18577, %rd18574, %rd18575;
	add.s64 	%rd18578, %rd18577, %rd18576;
	shr.u64 	%rd18579, %rd18578, 32;
	and.b64  	%rd18580, %rd18550, 4294967295;
	mul.wide.u32 	%rd18581, %r8086, %r8045;
	add.s64 	%rd18582, %rd18579, %rd18580;
	add.s64 	%rd18583, %rd18582, %rd18581;
	shr.u64 	%rd18584, %rd18583, 32;
	and.b64  	%rd18585, %rd18555, 4294967295;
	mul.wide.u32 	%rd18586, %r8087, %r8045;
	add.s64 	%rd18587, %rd18584, %rd18585;
	add.s64 	%rd18588, %rd18587, %rd18586;
	shr.u64 	%rd18589, %rd18588, 32;
	and.b64  	%rd18590, %rd18560, 4294967295;
	mul.wide.u32 	%rd18591, %r8088, %r8045;
	add.s64 	%rd18592, %rd18589, %rd18590;
	add.s64 	%rd18593, %rd18592, %rd18591;
	shr.u64 	%rd18594, %rd18593, 32;
	and.b64  	%rd18595, %rd18564, 4294967295;
	mul.wide.u32 	%rd18596, %r8089, %r8045;
	add.s64 	%rd18597, %rd18594, %rd18595;
	add.s64 	%rd18598, %rd18597, %rd18596;
	shr.u64 	%rd18599, %rd18598, 32;
	mul.wide.u32 	%rd18600, %r8090, %r8045;
	add.s64 	%rd18601, %rd18599, %rd18565;
	add.s64 	%rd18602, %rd18601, %rd18600;
	shr.u64 	%rd18603, %rd18602, 32;
	and.b64  	%rd18604, %rd18573, 4294967295;
	mul.wide.u32 	%rd18605, %r8083, %r8044;
	add.s64 	%rd18606, %rd18605, %rd18604;
	shr.u64 	%rd18607, %rd18606, 32;
	and.b64  	%rd18608, %rd18578, 4294967295;
	mul.wide.u32 	%rd18609, %r8084, %r8044;
	add.s64 	%rd18610, %rd18607, %rd18608;
	add.s64 	%rd18611, %rd18610, %rd18609;
	shr.u64 	%rd18612, %rd18611, 32;
	and.b64  	%rd18613, %rd18583, 4294967295;
	mul.wide.u32 	%rd18614, %r8085, %r8044;
	add.s64 	%rd18615, %rd18612, %rd18613;
	add.s64 	%rd18616, %rd18615, %rd18614;
	shr.u64 	%rd18617, %rd18616, 32;
	and.b64  	%rd18618, %rd18588, 4294967295;
	mul.wide.u32 	%rd18619, %r8086, %r8044;
	add.s64 	%rd18620, %rd18617, %rd18618;
	add.s64 	%rd18621, %rd18620, %rd18619;
	shr.u64 	%rd18622, %rd18621, 32;
	and.b64  	%rd18623, %rd18593, 4294967295;
	mul.wide.u32 	%rd18624, %r8087, %r8044;
	add.s64 	%rd18625, %rd18622, %rd18623;
	add.s64 	%rd18626, %rd18625, %rd18624;
	shr.u64 	%rd18627, %rd18626, 32;
	and.b64  	%rd18628, %rd18598, 4294967295;
	mul.wide.u32 	%rd18629, %r8088, %r8044;
	add.s64 	%rd18630, %rd18627, %rd18628;
	add.s64 	%rd18631, %rd18630, %rd18629;
	shr.u64 	%rd18632, %rd18631, 32;
	and.b64  	%rd18633, %rd18602, 4294967295;
	mul.wide.u32 	%rd18634, %r8089, %r8044;
	add.s64 	%rd18635, %rd18632, %rd18633;
	add.s64 	%rd18636, %rd18635, %rd18634;
	shr.u64 	%rd18637, %rd18636, 32;
	mul.wide.u32 	%rd18638, %r8090, %r8044;
	add.s64 	%rd18639, %rd18637, %rd18603;
	add.s64 	%rd18640, %rd18639, %rd18638;
	shr.u64 	%rd18641, %rd18640, 32;
	and.b64  	%rd18642, %rd18611, 4294967295;
	mul.wide.u32 	%rd18643, %r8083, %r8043;
	add.s64 	%rd18644, %rd18643, %rd18642;
	shr.u64 	%rd18645, %rd18644, 32;
	and.b64  	%rd18646, %rd18616, 4294967295;
	mul.wide.u32 	%rd18647, %r8084, %r8043;
	add.s64 	%rd18648, %rd18645, %rd18646;
	add.s64 	%rd18649, %rd18648, %rd18647;
	shr.u64 	%rd18650, %rd18649, 32;
	and.b64  	%rd18651, %rd18621, 4294967295;
	mul.wide.u32 	%rd18652, %r8085, %r8043;
	add.s64 	%rd18653, %rd18650, %rd18651;
	add.s64 	%rd18654, %rd18653, %rd18652;
	shr.u64 	%rd18655, %rd18654, 32;
	and.b64  	%rd18656, %rd18626, 4294967295;
	mul.wide.u32 	%rd18657, %r8086, %r8043;
	add.s64 	%rd18658, %rd18655, %rd18656;
	add.s64 	%rd18659, %rd18658, %rd18657;
	shr.u64 	%rd18660, %rd18659, 32;
	and.b64  	%rd18661, %rd18631, 4294967295;
	mul.wide.u32 	%rd18662, %r8087, %r8043;
	add.s64 	%rd18663, %rd18660, %rd18661;
	add.s64 	%rd18664, %rd18663, %rd18662;
	shr.u64 	%rd18665, %rd18664, 32;
	and.b64  	%rd18666, %rd18636, 4294967295;
	mul.wide.u32 	%rd18667, %r8088, %r8043;
	add.s64 	%rd18668, %rd18665, %rd18666;
	add.s64 	%rd18669, %rd18668, %rd18667;
	shr.u64 	%rd18670, %rd18669, 32;
	and.b64  	%rd18671, %rd18640, 4294967295;
	mul.wide.u32 	%rd18672, %r8089, %r8043;
	add.s64 	%rd18673, %rd18670, %rd18671;
	add.s64 	%rd18674, %rd18673, %rd18672;
	shr.u64 	%rd18675, %rd18674, 32;
	mul.wide.u32 	%rd18676, %r8090, %r8043;
	add.s64 	%rd18677, %rd18675, %rd18641;
	add.s64 	%rd18678, %rd18677, %rd18676;
	shr.u64 	%rd18679, %rd18678, 32;
	and.b64  	%rd18680, %rd18649, 4294967295;
	mul.wide.u32 	%rd18681, %r8083, %r8042;
	add.s64 	%rd18682, %rd18681, %rd18680;
	shr.u64 	%rd18683, %rd18682, 32;
	and.b64  	%rd18684, %rd18654, 4294967295;
	mul.wide.u32 	%rd18685, %r8084, %r8042;
	add.s64 	%rd18686, %rd18683, %rd18684;
	add.s64 	%rd18687, %rd18686, %rd18685;
	shr.u64 	%rd18688, %rd18687, 32;
	and.b64  	%rd18689, %rd18659, 4294967295;
	mul.wide.u32 	%rd18690, %r8085, %r8042;
	add.s64 	%rd18691, %rd18688, %rd18689;
	add.s64 	%rd18692, %rd18691, %rd18690;
	shr.u64 	%rd18693, %rd18692, 32;
	and.b64  	%rd18694, %rd18664, 4294967295;
	mul.wide.u32 	%rd18695, %r8086, %r8042;
	add.s64 	%rd18696, %rd18693, %rd18694;
	add.s64 	%rd18697, %rd18696, %rd18695;
	shr.u64 	%rd18698, %rd18697, 32;
	and.b64  	%rd18699, %rd18669, 4294967295;
	mul.wide.u32 	%rd18700, %r8087, %r8042;
	add.s64 	%rd18701, %rd18698, %rd18699;
	add.s64 	%rd18702, %rd18701, %rd18700;
	shr.u64 	%rd18703, %rd18702, 32;
	and.b64  	%rd18704, %rd18674, 4294967295;
	mul.wide.u32 	%rd18705, %r8088, %r8042;
	add.s64 	%rd18706, %rd18703, %rd18704;
	add.s64 	%rd18707, %rd18706, %rd18705;
	shr.u64 	%rd18708, %rd18707, 32;
	and.b64  	%rd18709, %rd18678, 4294967295;
	mul.wide.u32 	%rd18710, %r8089, %r8042;
	add.s64 	%rd18711, %rd18708, %rd18709;
	add.s64 	%rd18712, %rd18711, %rd18710;
	shr.u64 	%rd18713, %rd18712, 32;
	mul.wide.u32 	%rd18714, %r8090, %r8042;
	add.s64 	%rd18715, %rd18713, %rd18679;
	add.s64 	%rd18716, %rd18715, %rd18714;
	shr.u64 	%rd18717, %rd18716, 32;
	and.b64  	%rd18718, %rd18687, 4294967295;
	mul.lo.s64 	%rd18719, %rd18718, 977;
	cvt.u32.u64 	%r7269, %rd18719;
	shr.u64 	%rd18720, %rd18719, 32;
	and.b64  	%rd18721, %rd18692, 4294967295;
	mad.lo.s64 	%rd18722, %rd18721, 977, %rd18720;
	shr.u64 	%rd18723, %rd18722, 32;
	and.b64  	%rd18724, %rd18697, 4294967295;
	mad.lo.s64 	%rd18725, %rd18724, 977, %rd18723;
	shr.u64 	%rd18726, %rd18725, 32;
	and.b64  	%rd18727, %rd18702, 4294967295;
	mad.lo.s64 	%rd18728, %rd18727, 977, %rd18726;
	shr.u64 	%rd18729, %rd18728, 32;
	and.b64  	%rd18730, %rd18707, 4294967295;
	mad.lo.s64 	%rd18731, %rd18730, 977, %rd18729;
	shr.u64 	%rd18732, %rd18731, 32;
	and.b64  	%rd18733, %rd18712, 4294967295;
	mad.lo.s64 	%rd18734, %rd18733, 977, %rd18732;
	shr.u64 	%rd18735, %rd18734, 32;
	and.b64  	%rd18736, %rd18716, 4294967295;
	mad.lo.s64 	%rd18737, %rd18736, 977, %rd18735;
	shr.u64 	%rd18738, %rd18737, 32;
	add.s32 	%r8103, %r7268, %r7269;
	setp.lt.u32 	%p1352, %r8103, %r7268;
	selp.u64 	%rd18739, 1, 0, %p1352;
	and.b64  	%rd18740, %rd18454, 4294967295;
	and.b64  	%rd18741, %rd18722, 4294967295;
	add.s64 	%rd18742, %rd18740, %rd18739;
	add.s64 	%rd18743, %rd18742, %rd18741;
	shr.u64 	%rd18744, %rd18743, 32;
	and.b64  	%rd18745, %rd18492, 4294967295;
	and.b64  	%rd18746, %rd18725, 4294967295;
	add.s64 	%rd18747, %rd18744, %rd18745;
	add.s64 	%rd18748, %rd18747, %rd18746;
	shr.u64 	%rd18749, %rd18748, 32;
	and.b64  	%rd18750, %rd18530, 4294967295;
	and.b64  	%rd18751, %rd18728, 4294967295;
	add.s64 	%rd18752, %rd18749, %rd18750;
	add.s64 	%rd18753, %rd18752, %rd18751;
	shr.u64 	%rd18754, %rd18753, 32;
	and.b64  	%rd18755, %rd18568, 4294967295;
	and.b64  	%rd18756, %rd18731, 4294967295;
	add.s64 	%rd18757, %rd18754, %rd18755;
	add.s64 	%rd18758, %rd18757, %rd18756;
	shr.u64 	%rd18759, %rd18758, 32;
	and.b64  	%rd18760, %rd18606, 4294967295;
	and.b64  	%rd18761, %rd18734, 4294967295;
	add.s64 	%rd18762, %rd18759, %rd18760;
	add.s64 	%rd18763, %rd18762, %rd18761;
	shr.u64 	%rd18764, %rd18763, 32;
	and.b64  	%rd18765, %rd18644, 4294967295;
	and.b64  	%rd18766, %rd18737, 4294967295;
	add.s64 	%rd18767, %rd18764, %rd18765;
	add.s64 	%rd18768, %rd18767, %rd18766;
	shr.u64 	%rd18769, %rd18768, 32;
	and.b64  	%rd18770, %rd18743, 4294967295;
	add.s64 	%rd18771, %rd18770, %rd18718;
	cvt.u32.u64 	%r8102, %rd18771;
	shr.u64 	%rd18772, %rd18771, 32;
	and.b64  	%rd18773, %rd18748, 4294967295;
	add.s64 	%rd18774, %rd18772, %rd18773;
	add.s64 	%rd18775, %rd18774, %rd18721;
	cvt.u32.u64 	%r2427, %rd18775;
	shr.u64 	%rd18776, %rd18775, 32;
	and.b64  	%rd18777, %rd18753, 4294967295;
	add.s64 	%rd18778, %rd18776, %rd18777;
	add.s64 	%rd18779, %rd18778, %rd18724;
	cvt.u32.u64 	%r2428, %rd18779;
	shr.u64 	%rd18780, %rd18779, 32;
	and.b64  	%rd18781, %rd18758, 4294967295;
	add.s64 	%rd18782, %rd18780, %rd18781;
	add.s64 	%rd18783, %rd18782, %rd18727;
	cvt.u32.u64 	%r2429, %rd18783;
	shr.u64 	%rd18784, %rd18783, 32;
	and.b64  	%rd18785, %rd18763, 4294967295;
	add.s64 	%rd18786, %rd18784, %rd18785;
	add.s64 	%rd18787, %rd18786, %rd18730;
	cvt.u32.u64 	%r2430, %rd18787;
	shr.u64 	%rd18788, %rd18787, 32;
	and.b64  	%rd18789, %rd18768, 4294967295;
	add.s64 	%rd18790, %rd18788, %rd18789;
	add.s64 	%rd18791, %rd18790, %rd18733;
	cvt.u32.u64 	%r2431, %rd18791;
	shr.u64 	%rd18792, %rd18791, 32;
	cvt.u32.u64 	%r7270, %rd18792;
	cvt.u32.u64 	%r7271, %rd18769;
	cvt.u32.u64 	%r7272, %rd18682;
	add.s32 	%r7273, %r7271, %r7272;
	cvt.u32.u64 	%r7274, %rd18738;
	cvt.u32.u64 	%r7275, %rd18717;
	mov.b64 	%rd18793, 977;
	cvt.u32.u64 	%r7276, %rd18793;
	mad.lo.s32 	%r7277, %r7275, %r7276, %r7274;
	add.s32 	%r7278, %r7273, %r7277;
	add.s32 	%r7279, %r7270, %r7278;
	cvt.u32.u64 	%r7280, %rd18716;
	add.s32 	%r2432, %r7279, %r7280;
	ld.const.u32 	%r2433, [const_p+28];
	setp.lt.u32 	%p1353, %r2433, %r2432;
	@%p1353 bra 	$L__BB2_1180;
	setp.gt.u32 	%p1354, %r2433, %r2432;
	@%p1354 bra 	$L__BB2_1181;
	setp.lt.u32 	%p1355, %r2418, %r2431;
	@%p1355 bra 	$L__BB2_1180;
	setp.gt.u32 	%p1356, %r2418, %r2431;
	@%p1356 bra 	$L__BB2_1181;
	setp.lt.u32 	%p1357, %r2420, %r2430;
	@%p1357 bra 	$L__BB2_1180;
	setp.gt.u32 	%p1358, %r2420, %r2430;
	@%p1358 bra 	$L__BB2_1181;
	setp.lt.u32 	%p1359, %r2422, %r2429;
	@%p1359 bra 	$L__BB2_1180;
	setp.gt.u32 	%p1360, %r2422, %r2429;
	@%p1360 bra 	$L__BB2_1181;
	setp.lt.u32 	%p1361, %r2419, %r2428;
	@%p1361 bra 	$L__BB2_1180;
	setp.gt.u32 	%p1362, %r2419, %r2428;
	@%p1362 bra 	$L__BB2_1181;
	setp.lt.u32 	%p1363, %r2421, %r2427;
	@%p1363 bra 	$L__BB2_1180;
	setp.gt.u32 	%p1364, %r2421, %r2427;
	@%p1364 bra 	$L__BB2_1181;
	setp.lt.u32 	%p1365, %r2423, %r8102;
	@%p1365 bra 	$L__BB2_1180;
	setp.gt.u32 	%p1366, %r2423, %r8102;
	setp.lt.u32 	%p1367, %r8103, %r2424;
	or.pred  	%p1368, %p1366, %p1367;
	@%p1368 bra 	$L__BB2_1181;
$L__BB2_1180:
	// begin inline asm
	sub.cc.u32 %r8103, %r8103, %r2424; 
	subc.cc.u32 %r8102, %r8102, %r2423; 
	subc.cc.u32 %r7283, %r2427, %r2421; 
	subc.cc.u32 %r7284, %r2428, %r2419; 
	subc.cc.u32 %r7285, %r2429, %r2422; 
	subc.cc.u32 %r7286, %r2430, %r2420; 
	subc.cc.u32 %r7287, %r2431, %r2418; 
	subc.u32    %r7288, %r2432, %r2433; 
	
	// end inline asm
$L__BB2_1181:
	ld.const.u32 	%r2438, [const_p+24];
	ld.const.u32 	%r2439, [const_p+12];
	ld.const.u32 	%r2440, [const_p+20];
	ld.const.u32 	%r2441, [const_p+8];
	ld.const.u32 	%r2442, [const_p+16];
	ld.const.u32 	%r2443, [const_p+4];
	ld.const.u32 	%r2444, [const_p];
	mul.wide.u32 	%rd18794, %r8091, %r8041;
	cvt.u32.u64 	%r7305, %rd18794;
	shr.u64 	%rd18795, %rd18794, 32;
	mul.wide.u32 	%rd18796, %r8092, %r8041;
	add.s64 	%rd18797, %rd18795, %rd18796;
	shr.u64 	%rd18798, %rd18797, 32;
	mul.wide.u32 	%rd18799, %r8093, %r8041;
	add.s64 	%rd18800, %rd18798, %rd18799;
	shr.u64 	%rd18801, %rd18800, 32;
	mul.wide.u32 	%rd18802, %r8094, %r8041;
	add.s64 	%rd18803, %rd18801, %rd18802;
	shr.u64 	%rd18804, %rd18803, 32;
	mul.wide.u32 	%rd18805, %r8095, %r8041;
	add.s64 	%rd18806, %rd18804, %rd18805;
	shr.u64 	%rd18807, %rd18806, 32;
	mul.wide.u32 	%rd18808, %r8096, %r8041;
	add.s64 	%rd18809, %rd18807, %rd18808;
	shr.u64 	%rd18810, %rd18809, 32;
	mul.wide.u32 	%rd18811, %r8097, %r8041;
	add.s64 	%rd18812, %rd18810, %rd18811;
	shr.u64 	%rd18813, %rd18812, 32;
	mul.wide.u32 	%rd18814, %r8098, %r8041;
	add.s64 	%rd18815, %rd18813, %rd18814;
	shr.u64 	%rd18816, %rd18815, 32;
	and.b64  	%rd18817, %rd18797, 4294967295;
	mul.wide.u32 	%rd18818, %r8091, %r8040;
	add.s64 	%rd18819, %rd18818, %rd18817;
	shr.u64 	%rd18820, %rd18819, 32;
	and.b64  	%rd18821, %rd18800, 4294967295;
	mul.wide.u32 	%rd18822, %r8092, %r8040;
	add.s64 	%rd18823, %rd18820, %rd18821;
	add.s64 	%rd18824, %rd18823, %rd18822;
	shr.u64 	%rd18825, %rd18824, 32;
	and.b64  	%rd18826, %rd18803, 4294967295;
	mul.wide.u32 	%rd18827, %r8093, %r8040;
	add.s64 	%rd18828, %rd18825, %rd18826;
	add.s64 	%rd18829, %rd18828, %rd18827;
	shr.u64 	%rd18830, %rd18829, 32;
	and.b64  	%rd18831, %rd18806, 4294967295;
	mul.wide.u32 	%rd18832, %r8094, %r8040;
	add.s64 	%rd18833, %rd18830, %rd18831;
	add.s64 	%rd18834, %rd18833, %rd18832;
	shr.u64 	%rd18835, %rd18834, 32;
	and.b64  	%rd18836, %rd18809, 4294967295;
	mul.wide.u32 	%rd18837, %r8095, %r8040;
	add.s64 	%rd18838, %rd18835, %rd18836;
	add.s64 	%rd18839, %rd18838, %rd18837;
	shr.u64 	%rd18840, %rd18839, 32;
	and.b64  	%rd18841, %rd18812, 4294967295;
	mul.wide.u32 	%rd18842, %r8096, %r8040;
	add.s64 	%rd18843, %rd18840, %rd18841;
	add.s64 	%rd18844, %rd18843, %rd18842;
	shr.u64 	%rd18845, %rd18844, 32;
	and.b64  	%rd18846, %rd18815, 4294967295;
	mul.wide.u32 	%rd18847, %r8097, %r8040;
	add.s64 	%rd18848, %rd18845, %rd18846;
	add.s64 	%rd18849, %rd18848, %rd18847;
	shr.u64 	%rd18850, %rd18849, 32;
	mul.wide.u32 	%rd18851, %r8098, %r8040;
	add.s64 	%rd18852, %rd18850, %rd18816;
	add.s64 	%rd18853, %rd18852, %rd18851;
	shr.u64 	%rd18854, %rd18853, 32;
	and.b64  	%rd18855, %rd18824, 4294967295;
	mul.wide.u32 	%rd18856, %r8091, %r8039;
	add.s64 	%rd18857, %rd18856, %rd18855;
	shr.u64 	%rd18858, %rd18857, 32;
	and.b64  	%rd18859, %rd18829, 4294967295;
	mul.wide.u32 	%rd18860, %r8092, %r8039;
	add.s64 	%rd18861, %rd18858, %rd18859;
	add.s64 	%rd18862, %rd18861, %rd18860;
	shr.u64 	%rd18863, %rd18862, 32;
	and.b64  	%rd18864, %rd18834, 4294967295;
	mul.wide.u32 	%rd18865, %r8093, %r8039;
	add.s64 	%rd18866, %rd18863, %rd18864;
	add.s64 	%rd18867, %rd18866, %rd18865;
	shr.u64 	%rd18868, %rd18867, 32;
	and.b64  	%rd18869, %rd18839, 4294967295;
	mul.wide.u32 	%rd18870, %r8094, %r8039;
	add.s64 	%rd18871, %rd18868, %rd18869;
	add.s64 	%rd18872, %rd18871, %rd18870;
	shr.u64 	%rd18873, %rd18872, 32;
	and.b64  	%rd18874, %rd18844, 4294967295;
	mul.wide.u32 	%rd18875, %r8095, %r8039;
	add.s64 	%rd18876, %rd18873, %rd18874;
	add.s64 	%rd18877, %rd18876, %rd18875;
	shr.u64 	%rd18878, %rd18877, 32;
	and.b64  	%rd18879, %rd18849, 4294967295;
	mul.wide.u32 	%rd18880, %r8096, %r8039;
	add.s64 	%rd18881, %rd18878, %rd18879;
	add.s64 	%rd18882, %rd18881, %rd18880;
	shr.u64 	%rd18883, %rd18882, 32;
	and.b64  	%rd18884, %rd18853, 4294967295;
	mul.wide.u32 	%rd18885, %r8097, %r8039;
	add.s64 	%rd18886, %rd18883, %rd18884;
	add.s64 	%rd18887, %rd18886, %rd18885;
	shr.u64 	%rd18888, %rd18887, 32;
	mul.wide.u32 	%rd18889, %r8098, %r8039;
	add.s64 	%rd18890, %rd18888, %rd18854;
	add.s64 	%rd18891, %rd18890, %rd18889;
	shr.u64 	%rd18892, %rd18891, 32;
	and.b64  	%rd18893, %rd18862, 4294967295;
	mul.wide.u32 	%rd18894, %r8091, %r8038;
	add.s64 	%rd18895, %rd18894, %rd18893;
	shr.u64 	%rd18896, %rd18895, 32;
	and.b64  	%rd18897, %rd18867, 4294967295;
	mul.wide.u32 	%rd18898, %r8092, %r8038;
	add.s64 	%rd18899, %rd18896, %rd18897;
	add.s64 	%rd18900, %rd18899, %rd18898;
	shr.u64 	%rd18901, %rd18900, 32;
	and.b64  	%rd18902, %rd18872, 4294967295;
	mul.wide.u32 	%rd18903, %r8093, %r8038;
	add.s64 	%rd18904, %rd18901, %rd18902;
	add.s64 	%rd18905, %rd18904, %rd18903;
	shr.u64 	%rd18906, %rd18905, 32;
	and.b64  	%rd18907, %rd18877, 4294967295;
	mul.wide.u32 	%rd18908, %r8094, %r8038;
	add.s64 	%rd18909, %rd18906, %rd18907;
	add.s64 	%rd18910, %rd18909, %rd18908;
	shr.u64 	%rd18911, %rd18910, 32;
	and.b64  	%rd18912, %rd18882, 4294967295;
	mul.wide.u32 	%rd18913, %r8095, %r8038;
	add.s64 	%rd18914, %rd18911, %rd18912;
	add.s64 	%rd18915, %rd18914, %rd18913;
	shr.u64 	%rd18916, %rd18915, 32;
	and.b64  	%rd18917, %rd18887, 4294967295;
	mul.wide.u32 	%rd18918, %r8096, %r8038;
	add.s64 	%rd18919, %rd18916, %rd18917;
	add.s64 	%rd18920, %rd18919, %rd18918;
	shr.u64 	%rd18921, %rd18920, 32;
	and.b64  	%rd18922, %rd18891, 4294967295;
	mul.wide.u32 	%rd18923, %r8097, %r8038;
	add.s64 	%rd18924, %rd18921, %rd18922;
	add.s64 	%rd18925, %rd18924, %rd18923;
	shr.u64 	%rd18926, %rd18925, 32;
	mul.wide.u32 	%rd18927, %r8098, %r8038;
	add.s64 	%rd18928, %rd18926, %rd18892;
	add.s64 	%rd18929, %rd18928, %rd18927;
	shr.u64 	%rd18930, %rd18929, 32;
	and.b64  	%rd18931, %rd18900, 4294967295;
	mul.wide.u32 	%rd18932, %r8091, %r8037;
	add.s64 	%rd18933, %rd18932, %rd18931;
	shr.u64 	%rd18934, %rd18933, 32;
	and.b64  	%rd18935, %rd18905, 4294967295;
	mul.wide.u32 	%rd18936, %r8092, %r8037;
	add.s64 	%rd18937, %rd18934, %rd18935;
	add.s64 	%rd18938, %rd18937, %rd18936;
	shr.u64 	%rd18939, %rd18938, 32;
	and.b64  	%rd18940, %rd18910, 4294967295;
	mul.wide.u32 	%rd18941, %r8093, %r8037;
	add.s64 	%rd18942, %rd18939, %rd18940;
	add.s64 	%rd18943, %rd18942, %rd18941;
	shr.u64 	%rd18944, %rd18943, 32;
	and.b64  	%rd18945, %rd18915, 4294967295;
	mul.wide.u32 	%rd18946, %r8094, %r8037;
	add.s64 	%rd18947, %rd18944, %rd18945;
	add.s64 	%rd18948, %rd18947, %rd18946;
	shr.u64 	%rd18949, %rd18948, 32;
	and.b64  	%rd18950, %rd18920, 4294967295;
	mul.wide.u32 	%rd18951, %r8095, %r8037;
	add.s64 	%rd18952, %rd18949, %rd18950;
	add.s64 	%rd18953, %rd18952, %rd18951;
	shr.u64 	%rd18954, %rd18953, 32;
	and.b64  	%rd18955, %rd18925, 4294967295;
	mul.wide.u32 	%rd18956, %r8096, %r8037;
	add.s64 	%rd18957, %rd18954, %rd18955;
	add.s64 	%rd18958, %rd18957, %rd18956;
	shr.u64 	%rd18959, %rd18958, 32;
	and.b64  	%rd18960, %rd18929, 4294967295;
	mul.wide.u32 	%rd18961, %r8097, %r8037;
	add.s64 	%rd18962, %rd18959, %rd18960;
	add.s64 	%rd18963, %rd18962, %rd18961;
	shr.u64 	%rd18964, %rd18963, 32;
	mul.wide.u32 	%rd18965, %r8098, %r8037;
	add.s64 	%rd18966, %rd18964, %rd18930;
	add.s64 	%rd18967, %rd18966, %rd18965;
	shr.u64 	%rd18968, %rd18967, 32;
	and.b64  	%rd18969, %rd18938, 4294967295;
	mul.wide.u32 	%rd18970, %r8091, %r8036;
	add.s64 	%rd18971, %rd18970, %rd18969;
	shr.u64 	%rd18972, %rd18971, 32;
	and.b64  	%rd18973, %rd18943, 4294967295;
	mul.wide.u32 	%rd18974, %r8092, %r8036;
	add.s64 	%rd18975, %rd18972, %rd18973;
	add.s64 	%rd18976, %rd18975, %rd18974;
	shr.u64 	%rd18977, %rd18976, 32;
	and.b64  	%rd18978, %rd18948, 4294967295;
	mul.wide.u32 	%rd18979, %r8093, %r8036;
	add.s64 	%rd18980, %rd18977, %rd18978;
	add.s64 	%rd18981, %rd18980, %rd18979;
	shr.u64 	%rd18982, %rd18981, 32;
	and.b64  	%rd18983, %rd18953, 4294967295;
	mul.wide.u32 	%rd18984, %r8094, %r8036;
	add.s64 	%rd18985, %rd18982, %rd18983;
	add.s64 	%rd18986, %rd18985, %rd18984;
	shr.u64 	%rd18987, %rd18986, 32;
	and.b64  	%rd18988, %rd18958, 4294967295;
	mul.wide.u32 	%rd18989, %r8095, %r8036;
	add.s64 	%rd18990, %rd18987, %rd18988;
	add.s64 	%rd18991, %rd18990, %rd18989;
	shr.u64 	%rd18992, %rd18991, 32;
	and.b64  	%rd18993, %rd18963, 4294967295;
	mul.wide.u32 	%rd18994, %r8096, %r8036;
	add.s64 	%rd18995, %rd18992, %rd18993;
	add.s64 	%rd18996, %rd18995, %rd18994;
	shr.u64 	%rd18997, %rd18996, 32;
	and.b64  	%rd18998, %rd18967, 4294967295;
	mul.wide.u32 	%rd18999, %r8097, %r8036;
	add.s64 	%rd19000, %rd18997, %rd18998;
	add.s64 	%rd19001, %rd19000, %rd18999;
	shr.u64 	%rd19002, %rd19001, 32;
	mul.wide.u32 	%rd19003, %r8098, %r8036;
	add.s64 	%rd19004, %rd19002, %rd18968;
	add.s64 	%rd19005, %rd19004, %rd19003;
	shr.u64 	%rd19006, %rd19005, 32;
	and.b64  	%rd19007, %rd18976, 4294967295;
	mul.wide.u32 	%rd19008, %r8091, %r8035;
	add.s64 	%rd19009, %rd19008, %rd19007;
	shr.u64 	%rd19010, %rd19009, 32;
	and.b64  	%rd19011, %rd18981, 4294967295;
	mul.wide.u32 	%rd19012, %r8092, %r8035;
	add.s64 	%rd19013, %rd19010, %rd19011;
	add.s64 	%rd19014, %rd19013, %rd19012;
	shr.u64 	%rd19015, %rd19014, 32;
	and.b64  	%rd19016, %rd18986, 4294967295;
	mul.wide.u32 	%rd19017, %r8093, %r8035;
	add.s64 	%rd19018, %rd19015, %rd19016;
	add.s64 	%rd19019, %rd19018, %rd19017;
	shr.u64 	%rd19020, %rd19019, 32;
	and.b64  	%rd19021, %rd18991, 4294967295;
	mul.wide.u32 	%rd19022, %r8094, %r8035;
	add.s64 	%rd19023, %rd19020, %rd19021;
	add.s64 	%rd19024, %rd19023, %rd19022;
	shr.u64 	%rd19025, %rd19024, 32;
	and.b64  	%rd19026, %rd18996, 4294967295;
	mul.wide.u32 	%rd19027, %r8095, %r8035;
	add.s64 	%rd19028, %rd19025, %rd19026;
	add.s64 	%rd19029, %rd19028, %rd19027;
	shr.u64 	%rd19030, %rd19029, 32;
	and.b64  	%rd19031, %rd19001, 4294967295;
	mul.wide.u32 	%rd19032, %r8096, %r8035;
	add.s64 	%rd19033, %rd19030, %rd19031;
	add.s64 	%rd19034, %rd19033, %rd19032;
	shr.u64 	%rd19035, %rd19034, 32;
	and.b64  	%rd19036, %rd19005, 4294967295;
	mul.wide.u32 	%rd19037, %r8097, %r8035;
	add.s64 	%rd19038, %rd19035, %rd19036;
	add.s64 	%rd19039, %rd19038, %rd19037;
	shr.u64 	%rd19040, %rd19039, 32;
	mul.wide.u32 	%rd19041, %r8098, %r8035;
	add.s64 	%rd19042, %rd19040, %rd19006;
	add.s64 	%rd19043, %rd19042, %rd19041;
	shr.u64 	%rd19044, %rd19043, 32;
	and.b64  	%rd19045, %rd19014, 4294967295;
	mul.wide.u32 	%rd19046, %r8091, %r8034;
	add.s64 	%rd19047, %rd19046, %rd19045;
	shr.u64 	%rd19048, %rd19047, 32;
	and.b64  	%rd19049, %rd19019, 4294967295;
	mul.wide.u32 	%rd19050, %r8092, %r8034;
	add.s64 	%rd19051, %rd19048, %rd19049;
	add.s64 	%rd19052, %rd19051, %rd19050;
	shr.u64 	%rd19053, %rd19052, 32;
	and.b64  	%rd19054, %rd19024, 4294967295;
	mul.wide.u32 	%rd19055, %r8093, %r8034;
	add.s64 	%rd19056, %rd19053, %rd19054;
	add.s64 	%rd19057, %rd19056, %rd19055;
	shr.u64 	%rd19058, %rd19057, 32;
	and.b64  	%rd19059, %rd19029, 4294967295;
	mul.wide.u32 	%rd19060, %r8094, %r8034;
	add.s64 	%rd19061, %rd19058, %rd19059;
	add.s64 	%rd19062, %rd19061, %rd19060;
	shr.u64 	%rd19063, %rd19062, 32;
	and.b64  	%rd19064, %rd19034, 4294967295;
	mul.wide.u32 	%rd19065, %r8095, %r8034;
	add.s64 	%rd19066, %rd19063, %rd19064;
	add.s64 	%rd19067, %rd19066, %rd19065;
	shr.u64 	%rd19068, %rd19067, 32;
	and.b64  	%rd19069, %rd19039, 4294967295;
	mul.wide.u32 	%rd19070, %r8096, %r8034;
	add.s64 	%rd19071, %rd19068, %rd19069;
	add.s64 	%rd19072, %rd19071, %rd19070;
	shr.u64 	%rd19073, %rd19072, 32;
	and.b64  	%rd19074, %rd19043, 4294967295;
	mul.wide.u32 	%rd19075, %r8097, %r8034;
	add.s64 	%rd19076, %rd19073, %rd19074;
	add.s64 	%rd19077, %rd19076, %rd19075;
	shr.u64 	%rd19078, %rd19077, 32;
	mul.wide.u32 	%rd19079, %r8098, %r8034;
	add.s64 	%rd19080, %rd19078, %rd19044;
	add.s64 	%rd19081, %rd19080, %rd19079;
	shr.u64 	%rd19082, %rd19081, 32;
	and.b64  	%rd19083, %rd19052, 4294967295;
	mul.lo.s64 	%rd19084, %rd19083, 977;
	cvt.u32.u64 	%r7306, %rd19084;
	shr.u64 	%rd19085, %rd19084, 32;
	and.b64  	%rd19086, %rd19057, 4294967295;
	mad.lo.s64 	%rd19087, %rd19086, 977, %rd19085;
	shr.u64 	%rd19088, %rd19087, 32;
	and.b64  	%rd19089, %rd19062, 4294967295;
	mad.lo.s64 	%rd19090, %rd19089, 977, %rd19088;
	shr.u64 	%rd19091, %rd19090, 32;
	and.b64  	%rd19092, %rd19067, 4294967295;
	mad.lo.s64 	%rd19093, %rd19092, 977, %rd19091;
	shr.u64 	%rd19094, %rd19093, 32;
	and.b64  	%rd19095, %rd19072, 4294967295;
	mad.lo.s64 	%rd19096, %rd19095, 977, %rd19094;
	shr.u64 	%rd19097, %rd19096, 32;
	and.b64  	%rd19098, %rd19077, 4294967295;
	mad.lo.s64 	%rd19099, %rd19098, 977, %rd19097;
	shr.u64 	%rd19100, %rd19099, 32;
	and.b64  	%rd19101, %rd19081, 4294967295;
	mad.lo.s64 	%rd19102, %rd19101, 977, %rd19100;
	shr.u64 	%rd19103, %rd19102, 32;
	add.s32 	%r8101, %r7305, %r7306;
	setp.lt.u32 	%p1369, %r8101, %r7305;
	selp.u64 	%rd19104, 1, 0, %p1369;
	and.b64  	%rd19105, %rd18819, 4294967295;
	and.b64  	%rd19106, %rd19087, 4294967295;
	add.s64 	%rd19107, %rd19105, %rd19104;
	add.s64 	%rd19108, %rd19107, %rd19106;
	shr.u64 	%rd19109, %rd19108, 32;
	and.b64  	%rd19110, %rd18857, 4294967295;
	and.b64  	%rd19111, %rd19090, 4294967295;
	add.s64 	%rd19112, %rd19109, %rd19110;
	add.s64 	%rd19113, %rd19112, %rd19111;
	shr.u64 	%rd19114, %rd19113, 32;
	and.b64  	%rd19115, %rd18895, 4294967295;
	and.b64  	%rd19116, %rd19093, 4294967295;
	add.s64 	%rd19117, %rd19114, %rd19115;
	add.s64 	%rd19118, %rd19117, %rd19116;
	shr.u64 	%rd19119, %rd19118, 32;
	and.b64  	%rd19120, %rd18933, 4294967295;
	and.b64  	%rd19121, %rd19096, 4294967295;
	add.s64 	%rd19122, %rd19119, %rd19120;
	add.s64 	%rd19123, %rd19122, %rd19121;
	shr.u64 	%rd19124, %rd19123, 32;
	and.b64  	%rd19125, %rd18971, 4294967295;
	and.b64  	%rd19126, %rd19099, 4294967295;
	add.s64 	%rd19127, %rd19124, %rd19125;
	add.s64 	%rd19128, %rd19127, %rd19126;
	shr.u64 	%rd19129, %rd19128, 32;
	and.b64  	%rd19130, %rd19009, 4294967295;
	and.b64  	%rd19131, %rd19102, 4294967295;
	add.s64 	%rd19132, %rd19129, %rd19130;
	add.s64 	%rd19133, %rd19132, %rd19131;
	shr.u64 	%rd19134, %rd19133, 32;
	and.b64  	%rd19135, %rd19108, 4294967295;
	add.s64 	%rd19136, %rd19135, %rd19083;
	cvt.u32.u64 	%r2446, %rd19136;
	shr.u64 	%rd19137, %rd19136, 32;
	and.b64  	%rd19138, %rd19113, 4294967295;
	add.s64 	%rd19139, %rd19137, %rd19138;
	add.s64 	%rd19140, %rd19139, %rd19086;
	cvt.u32.u64 	%r2447, %rd19140;
	shr.u64 	%rd19141, %rd19140, 32;
	and.b64  	%rd19142, %rd19118, 4294967295;
	add.s64 	%rd19143, %rd19141, %rd19142;
	add.s64 	%rd19144, %rd19143, %rd19089;
	cvt.u32.u64 	%r2448, %rd19144;
	shr.u64 	%rd19145, %rd19144, 32;
	and.b64  	%rd19146, %rd19123, 4294967295;
	add.s64 	%rd19147, %rd19145, %rd19146;
	add.s64 	%rd19148, %rd19147, %rd19092;
	cvt.u32.u64 	%r2449, %rd19148;
	shr.u64 	%rd19149, %rd19148, 32;
	and.b64  	%rd19150, %rd19128, 4294967295;
	add.s64 	%rd19151, %rd19149, %rd19150;
	add.s64 	%rd19152, %rd19151, %rd19095;
	cvt.u32.u64 	%r2450, %rd19152;
	shr.u64 	%rd19153, %rd19152, 32;
	and.b64  	%rd19154, %rd19133, 4294967295;
	add.s64 	%rd19155, %rd19153, %rd19154;
	add.s64 	%rd19156, %rd19155, %rd19098;
	cvt.u32.u64 	%r2451, %rd19156;
	shr.u64 	%rd19157, %rd19156, 32;
	cvt.u32.u64 	%r7307, %rd19157;
	cvt.u32.u64 	%r7308, %rd19134;
	cvt.u32.u64 	%r7309, %rd19047;
	add.s32 	%r7310, %r7308, %r7309;
	cvt.u32.u64 	%r7311, %rd19103;
	cvt.u32.u64 	%r7312, %rd19082;
	mov.b64 	%rd19158, 977;
	cvt.u32.u64 	%r7313, %rd19158;
	mad.lo.s32 	%r7314, %r7312, %r7313, %r7311;
	add.s32 	%r7315, %r7310, %r7314;
	add.s32 	%r7316, %r7307, %r7315;
	cvt.u32.u64 	%r7317, %rd19081;
	add.s32 	%r2452, %r7316, %r7317;
	ld.const.u32 	%r2453, [const_p+28];
	setp.lt.u32 	%p1370, %r2453, %r2452;
	@%p1370 bra 	$L__BB2_1195;
	setp.gt.u32 	%p1371, %r2453, %r2452;
	@%p1371 bra 	$L__BB2_1196;
	setp.lt.u32 	%p1372, %r2438, %r2451;
	@%p1372 bra 	$L__BB2_1195;
	setp.gt.u32 	%p1373, %r2438, %r2451;
	@%p1373 bra 	$L__BB2_1196;
	setp.lt.u32 	%p1374, %r2440, %r2450;
	@%p1374 bra 	$L__BB2_1195;
	setp.gt.u32 	%p1375, %r2440, %r2450;
	@%p1375 bra 	$L__BB2_1196;
	setp.lt.u32 	%p1376, %r2442, %r2449;
	@%p1376 bra 	$L__BB2_1195;
	setp.gt.u32 	%p1377, %r2442, %r2449;
	@%p1377 bra 	$L__BB2_1196;
	setp.lt.u32 	%p1378, %r2439, %r2448;
	@%p1378 bra 	$L__BB2_1195;
	setp.gt.u32 	%p1379, %r2439, %r2448;
	@%p1379 bra 	$L__BB2_1196;
	setp.lt.u32 	%p1380, %r2441, %r2447;
	@%p1380 bra 	$L__BB2_1195;
	setp.gt.u32 	%p1381, %r2441, %r2447;
	@%p1381 bra 	$L__BB2_1196;
	setp.lt.u32 	%p1382, %r2443, %r2446;
	@%p1382 bra 	$L__BB2_1195;
	setp.gt.u32 	%p1383, %r2443, %r2446;
	setp.lt.u32 	%p1384, %r8101, %r2444;
	or.pred  	%p1385, %p1383, %p1384;
	@%p1385 bra 	$L__BB2_1196;
$L__BB2_1195:
	// begin inline asm
	sub.cc.u32 %r8101, %r8101, %r2444; 
	subc.cc.u32 %r7319, %r2446, %r2443; 
	subc.cc.u32 %r7320, %r2447, %r2441; 
	subc.cc.u32 %r7321, %r2448, %r2439; 
	subc.cc.u32 %r7322, %r2449, %r2442; 
	subc.cc.u32 %r7323, %r2450, %r2440; 
	subc.cc.u32 %r7324, %r2451, %r2438; 
	subc.u32    %r7325, %r2452, %r2453; 
	
	// end inline asm
$L__BB2_1196:
	ld.param.u64 	%rd19205, [search_kernel_param_3];
	ld.param.u64 	%rd19202, [search_kernel_param_1];
	cvt.u64.u32 	%rd19159, %r8103;
	cvt.u64.u32 	%rd19160, %r8102;
	shl.b64 	%rd19161, %rd19160, 32;
	or.b64  	%rd19162, %rd19161, %rd19159;
	and.b32  	%r7342, %r8101, 1;
	cvt.u64.u32 	%rd19163, %r7342;
	xor.b64  	%rd19164, %rd19162, %rd19163;
	add.s64 	%rd19165, %rd19164, -7046029254386353131;
	shr.u64 	%rd19166, %rd19165, 30;
	xor.b64  	%rd19167, %rd19166, %rd19165;
	mul.lo.s64 	%rd19168, %rd19167, -4658895280553007687;
	shr.u64 	%rd19169, %rd19168, 27;
	xor.b64  	%rd19170, %rd19169, %rd19168;
	mul.lo.s64 	%rd19171, %rd19170, -7723592293110705685;
	shr.u64 	%rd19172, %rd19171, 31;
	xor.b64  	%rd10, %rd19172, %rd19171;
	add.s64 	%rd19173, %rd10, -7046029254386353131;
	shr.u64 	%rd19174, %rd19173, 30;
	xor.b64  	%rd19175, %rd19174, %rd19173;
	mul.lo.s64 	%rd19176, %rd19175, -4658895280553007687;
	shr.u64 	%rd19177, %rd19176, 27;
	xor.b64  	%rd19178, %rd19177, %rd19176;
	mul.lo.s64 	%rd19179, %rd19178, -7723592293110705685;
	shr.u64 	%rd19180, %rd19179, 31;
	xor.b64  	%rd11, %rd19180, %rd19179;
	rem.u64 	%rd19181, %rd11, %rd19205;
	cvt.u32.u64 	%r7343, %rd19181;
	and.b32  	%r7344, %r7343, 31;
	cvta.to.global.u64 	%rd19182, %rd19202;
	shr.u64 	%rd19183, %rd19181, 3;
	and.b64  	%rd19184, %rd19183, 2305843009213693948;
	add.s64 	%rd19185, %rd19182, %rd19184;
	ld.global.u32 	%r7345, [%rd19185];
	shr.u32 	%r7346, %r7345, %r7344;
	and.b32  	%r7347, %r7346, 1;
	setp.eq.b32 	%p1386, %r7347, 1;
	not.pred 	%p1387, %p1386;
	@%p1387 bra 	$L__BB2_1203;
	ld.param.u64 	%rd19206, [search_kernel_param_3];
	add.s64 	%rd19186, %rd11, -7046029254386353131;
	shr.u64 	%rd19187, %rd19186, 30;
	xor.b64  	%rd19188, %rd19187, %rd19186;
	mul.lo.s64 	%rd19189, %rd19188, -4658895280553007687;
	shr.u64 	%rd19190, %rd19189, 27;
	xor.b64  	%rd19191, %rd19190, %rd19189;
	mul.lo.s64 	%rd19192, %rd19191, -7723592293110705685;
	shr.u64 	%rd19193, %rd19192, 31;
	xor.b64  	%rd19194, %rd19193, %rd19192;
	add.s64 	%rd12, %rd19194, %rd11;
	or.b64  	%rd19195, %rd12, %rd19206;
	and.b64  	%rd19196, %rd19195, -4294967296;
	setp.ne.s64 	%p1388, %rd19196, 0;
	@%p1388 bra 	$L__BB2_1199;
	ld.param.u64 	%rd19208, [search_kernel_param_3];
	cvt.u32.u64 	%r7348, %rd19208;
	cvt.u32.u64 	%r7349, %rd12;
	rem.u32 	%r7350, %r7349, %r7348;
	cvt.u64.u32 	%rd19212, %r7350;
	bra.uni 	$L__BB2_1200;
$L__BB2_1199:
	ld.param.u64 	%rd19207, [search_kernel_param_3];
	rem.u64 	%rd19212, %rd12, %rd19207;
$L__BB2_1200:
	ld.param.u64 	%rd19203, [search_kernel_param_1];
	cvt.u32.u64 	%r7351, %rd19212;
	and.b32  	%r7352, %r7351, 31;
	cvta.to.global.u64 	%rd19197, %rd19203;
	shr.u64 	%rd19198, %rd19212, 3;
	and.b64  	%rd19199, %rd19198, 2305843009213693948;
	add.s64 	%rd19200, %rd19197, %rd19199;
	ld.global.u32 	%r7353, [%rd19200];
	shr.u32 	%r7354, %r7353, %r7352;
	and.b32  	%r7355, %r7354, 1;
	setp.eq.b32 	%p1389, %r7355, 1;
	not.pred 	%p1390, %p1389;
	@%p1390 bra 	$L__BB2_1203;
	ld.param.u64 	%rd19204, [search_kernel_param_2];
	cvta.to.global.u64 	%rd16, %rd19204;
	atom.relaxed.global.cas.b32 	%r7356, [%rd16], 0, 1;
	setp.ne.s32 	%p1391, %r7356, 0;
	@%p1391 bra 	$L__BB2_1204;
	ld.local.u32 	%rd19201, [%rd2];
	st.global.u64 	[%rd16+16], %rd19201;
	st.global.u64 	[%rd16+24], %rd10;
	bra.uni 	$L__BB2_1204;
$L__BB2_1203:
	ld.param.u32 	%r7362, [search_kernel_param_5];
	add.s32 	%r7414, %r7414, 1;
	setp.ne.s32 	%p1392, %r7414, %r7362;
	mov.b64 	{%r7357, %r7358}, %rd7;
	shf.l.wrap.b32 	%r7359, %r7358, %r7357, 5;
	shf.l.wrap.b32 	%r7360, %r7357, %r7358, 5;
	mov.b64 	%rd19211, {%r7360, %r7359};
	@%p1392 bra 	$L__BB2_3;
$L__BB2_1204:
	ret;

}


// ===== COMPILED SASS (sm_100) =====

	.target	sm_100

	.elftype	@"ET_EXEC"


//--------------------- .note.nv.tkinfo           --------------------------
	.section	.note.nv.tkinfo,"",@"SHT_NOTE"
	.sectionflags	@"SHF_NOTE_NV_TKINFO"
	.tkinfo
        /*0018*/ 	.word	0x00000002
        /*0030*/ 	.string	""
        /*0030*/ 	.string	"ptxas"
        /*0030*/ 	.string	"Cuda compilation tools, release 13.0, V13.0.88"
        /*0030*/ 	.string	"Build cuda_13.0.r13.0/compiler.36424714_0"
        /*0030*/ 	.string	"-arch sm_100 -m 64 "



//--------------------- .note.nv.cuinfo           --------------------------
	.section	.note.nv.cuinfo,"",@"SHT_NOTE"
	.sectionflags	@"SHF_NOTE_NV_CUINFO"
        /*0018*/ 	.short	0x0002
        /*001a*/ 	.short	0x0064
        /*001c*/ 	.short	0x0082
	.zero		2


//--------------------- .nv.info                  --------------------------
	.section	.nv.info,"",@"SHT_CUDA_INFO"
	.align	4


	//----- nvinfo : EIATTR_REGCOUNT
	.align		4
        /*0000*/ 	.byte	0x04, 0x2f
        /*0002*/ 	.short	(.L_6 - .L_5)
	.align		4
.L_5:
        /*0004*/ 	.word	index@(generate_trap_table_kernel_bigint)
        /*0008*/ 	.word	0x00000078


	//----- nvinfo : EIATTR_FRAME_SIZE
	.align		4
.L_6:
        /*000c*/ 	.byte	0x04, 0x11
        /*000e*/ 	.short	(.L_8 - .L_7)
	.align		4
.L_7:
        /*0010*/ 	.word	index@($__internal_1_$__cuda_sm20_rem_u64)
        /*0014*/ 	.word	0x00000040


	//----- nvinfo : EIATTR_FRAME_SIZE
	.align		4
.L_8:
        /*0018*/ 	.byte	0x04, 0x11
        /*001a*/ 	.short	(.L_10 - .L_9)
	.align		4
.L_9:
        /*001c*/ 	.word	index@(generate_trap_table_kernel_bigint)
        /*0020*/ 	.word	0x00000040


	//----- nvinfo : EIATTR_REGCOUNT
	.align		4
.L_10:
        /*0024*/ 	.byte	0x04, 0x2f
        /*0026*/ 	.short	(.L_12 - .L_11)
	.align		4
.L_11:
        /*0028*/ 	.word	index@(precompute_G_table_kernel)
        /*002c*/ 	.word	0x00000050


	//----- nvinfo : EIATTR_FRAME_SIZE
	.align		4
.L_12:
        /*0030*/ 	.byte	0x04, 0x11
        /*0032*/ 	.short	(.L_14 - .L_13)
	.align		4
.L_13:
        /*0034*/ 	.word	index@(precompute_G_table_kernel)
        /*0038*/ 	.word	0x00000000


	//----- nvinfo : EIATTR_REGCOUNT
	.align		4
.L_14:
        /*003c*/ 	.byte	0x04, 0x2f
        /*003e*/ 	.short	(.L_16 - .L_15)
	.align		4
.L_15:
        /*0040*/ 	.word	index@(search_kernel)
        /*0044*/ 	.word	0x000000a2


	//----- nvinfo : EIATTR_FRAME_SIZE
	.align		4
.L_16:
        /*0048*/ 	.byte	0x04, 0x11
        /*004a*/ 	.short	(.L_18 - .L_17)
	.align		4
.L_17:
        /*004c*/ 	.word	index@($__internal_0_$__cuda_sm20_rem_u64)
        /*0050*/ 	.word	0x00000040


	//----- nvinfo : EIATTR_FRAME_SIZE
	.align		4
.L_18:
        /*0054*/ 	.byte	0x04, 0x11
        /*0056*/ 	.short	(.L_20 - .L_19)
	.align		4
.L_19:
        /*0058*/ 	.word	index@(search_kernel)
        /*005c*/ 	.word	0x00000040


	//----- nvinfo : EIATTR_MIN_STACK_SIZE
	.align		4
.L_20:
        /*0060*/ 	.byte	0x04, 0x12
        /*0062*/ 	.short	(.L_22 - .L_21)
	.align		4
.L_21:
        /*0064*/ 	.word	index@(search_kernel)
        /*0068*/ 	.word	0x00000040


	//----- nvinfo : EIATTR_MIN_STACK_SIZE
	.align		4
.L_22:
        /*006c*/ 	.byte	0x04, 0x12
        /*006e*/ 	.short	(.L_24 - .L_23)
	.align		4
.L_23:
        /*0070*/ 	.word	index@(precompute_G_table_kernel)
        /*0074*/ 	.word	0x00000000


	//----- nvinfo : EIATTR_MIN_STACK_SIZE
	.align		4
.L_24:
        /*0078*/ 	.byte	0x04, 0x12
        /*007a*/ 	.short	(.L_26 - .L_25)
	.align		4
.L_25:
        /*007c*/ 	.word	index@(generate_trap_table_kernel_bigint)
        /*0080*/ 	.word	0x00000040
.L_26:


//--------------------- .nv.compat                --------------------------
	.section	.nv.compat,"",@"SHT_CUDA_COMPAT_INFO"
	.align	4
        /*0000*/ 	.byte	0x02, 0x09, 0x00, 0x00, 0x02, 0x02, 0x01, 0x00, 0x02, 0x05, 0x05, 0x00, 0x03, 0x07, 0x01, 0x01
        /*0010*/ 	.byte	0x02, 0x03, 0x00, 0x00, 0x02, 0x06, 0x01, 0x00, 0x04, 0x0b, 0x08, 0x00, 0x09, 0x00, 0x00, 0x00
        /*0020*/ 	.byte	0x00, 0x00, 0x00, 0x00


//--------------------- .nv.info.search_kernel    --------------------------
	.section	.nv.info.search_kernel,"",@"SHT_CUDA_INFO"
	.sectionflags	@""
	.align	4


	//----- nvinfo : EIATTR_CUDA_API_VERSION
	.align		4
        /*0000*/ 	.byte	0x04, 0x37
        /*0002*/ 	.short	(.L_28 - .L_27)
.L_27:
        /*0004*/ 	.word	0x00000082


	//----- nvinfo : EIATTR_KPARAM_INFO
	.align		4
.L_28:
        /*0008*/ 	.byte	0x04, 0x17
        /*000a*/ 	.short	(.L_30 - .L_29)
.L_29:
        /*000c*/ 	.word	0x00000000
        /*0010*/ 	.short	0x0005
        /*0012*/ 	.short	0x0088
        /*0014*/ 	.byte	0x00, 0xf0, 0x11, 0x00


	//----- nvinfo : EIATTR_KPARAM_INFO
	.align		4
.L_30:
        /*0018*/ 	.byte	0x04, 0x17
        /*001a*/ 	.short	(.L_32 - .L_31)
.L_31:
        /*001c*/ 	.word	0x00000000
        /*0020*/ 	.short	0x0004
        /*0022*/ 	.short	0x0080
        /*0024*/ 	.byte	0x00, 0xf0, 0x21, 0x00


	//----- nvinfo : EIATTR_KPARAM_INFO
	.align		4
.L_32:
        /*0028*/ 	.byte	0x04, 0x17
        /*002a*/ 	.short	(.L_34 - .L_33)
.L_33:
        /*002c*/ 	.word	0x00000000
        /*0030*/ 	.short	0x0003
        /*0032*/ 	.short	0x0078
        /*0034*/ 	.byte	0x00, 0xf0, 0x21, 0x00


	//----- nvinfo : EIATTR_KPARAM_INFO
	.align		4
.L_34:
        /*0038*/ 	.byte	0x04, 0x17
        /*003a*/ 	.short	(.L_36 - .L_35)
.L_35:
        /*003c*/ 	.word	0x00000000
        /*0040*/ 	.short	0x0002
        /*0042*/ 	.short	0x0070
        /*0044*/ 	.byte	0x00, 0xf5, 0x21, 0x00


	//----- nvinfo : EIATTR_KPARAM_INFO
	.align		4
.L_36:
        /*0048*/ 	.byte	0x04, 0x17
        /*004a*/ 	.short	(.L_38 - .L_37)
.L_37:
        /*004c*/ 	.word	0x00000000
        /*0050*/ 	.short	0x0001
        /*0052*/ 	.short	0x0068
        /*0054*/ 	.byte	0x00, 0xf5, 0x21, 0x00


	//----- nvinfo : EIATTR_KPARAM_INFO
	.align		4
.L_38:
        /*0058*/ 	.byte	0x04, 0x17
        /*005a*/ 	.short	(.L_40 - .L_39)
.L_39:
        /*005c*/ 	.word	0x00000000
        /*0060*/ 	.short	0x0000
        /*0062*/ 	.short	0x0000
        /*0064*/ 	.byte	0x00, 0xf0, 0x91, 0x01


	//----- nvinfo : EIATTR_SPARSE_MMA_MASK
	.align		4
.L_40:
        /*0068*/ 	.byte	0x03, 0x50
        /*006a*/ 	.short	0x0000


	//----- nvinfo : EIATTR_MAXREG_COUNT
	.align		4
        /*006c*/ 	.byte	0x03, 0x1b
        /*006e*/ 	.short	0x00ff


	//----- nvinfo : EIATTR_MERCURY_ISA_VERSION
	.align		4
        /*0070*/ 	.byte	0x03, 0x5f
        /*0072*/ 	.short	0x0101


	//----- nvinfo : EIATTR_VRC_CTA_INIT_COUNT
	.align		4
        /*0074*/ 	.byte	0x02, 0x4a
	.zero		1
	.zero		1


	//----- nvinfo : EIATTR_EXIT_INSTR_OFFSETS
	.align		4
        /*0078*/ 	.byte	0x04, 0x1c
        /*007a*/ 	.short	(.L_42 - .L_41)


	//   ....[0]....
.L_41:
        /*007c*/ 	.word	0x00000060


	//   ....[1]....
        /*0080*/ 	.word	0x00000090


	//   ....[2]....
        /*0084*/ 	.word	0x00043f10


	//   ....[3]....
        /*0088*/ 	.word	0x00043f70


	//   ....[4]....
        /*008c*/ 	.word	0x00043fc0


	//----- nvinfo : EIATTR_CRS_STACK_SIZE
	.align		4
.L_42:
        /*0090*/ 	.byte	0x04, 0x1e
        /*0092*/ 	.short	(.L_44 - .L_43)
.L_43:
        /*0094*/ 	.word	0x00000000


	//----- nvinfo : EIATTR_CBANK_PARAM_SIZE
	.align		4
.L_44:
        /*0098*/ 	.byte	0x03, 0x19
        /*009a*/ 	.short	0x008c


	//----- nvinfo : EIATTR_PARAM_CBANK
	.align		4
        /*009c*/ 	.byte	0x04, 0x0a
        /*009e*/ 	.short	(.L_46 - .L_45)
	.align		4
.L_45:
        /*00a0*/ 	.word	index@(.nv.constant0.search_kernel)
        /*00a4*/ 	.short	0x0380
        /*00a6*/ 	.short	0x008c


	//----- nvinfo : EIATTR_SW_WAR
	.align		4
.L_46:
        /*00a8*/ 	.byte	0x04, 0x36
        /*00aa*/ 	.short	(.L_48 - .L_47)
.L_47:
        /*00ac*/ 	.word	0x00000008
.L_48:


//--------------------- .nv.info.precompute_G_table_kernel --------------------------
	.section	.nv.info.precompute_G_table_kernel,"",@"SHT_CUDA_INFO"
	.sectionflags	@""
	.align	4


	//----- nvinfo : EIATTR_CUDA_API_VERSION
	.align		4
        /*0000*/ 	.byte	0x04, 0x37
        /*0002*/ 	.short	(.L_50 - .L_49)
.L_49:
        /*0004*/ 	.word	0x00000082


	//----- nvinfo : EIATTR_SPARSE_MMA_MASK
	.align		4
.L_50:
        /*0008*/ 	.byte	0x03, 0x50
        /*000a*/ 	.short	0x0000


	//----- nvinfo : EIATTR_MAXREG_COUNT
	.align		4
        /*000c*/ 	.byte	0x03, 0x1b
        /*000e*/ 	.short	0x00ff


	//----- nvinfo : EIATTR_MERCURY_ISA_VERSION
	.align		4
        /*0010*/ 	.byte	0x03, 0x5f
        /*0012*/ 	.short	0x0101


	//----- nvinfo : EIATTR_VRC_CTA_INIT_COUNT
	.align		4
        /*0014*/ 	.byte	0x02, 0x4a
	.zero		1
	.zero		1


	//----- nvinfo : EIATTR_EXIT_INSTR_OFFSETS
	.align		4
        /*0018*/ 	.byte	0x04, 0x1c
        /*001a*/ 	.short	(.L_52 - .L_51)


	//   ....[0]....
.L_51:
        /*001c*/ 	.word	0x00000030


	//   ....[1]....
        /*0020*/ 	.word	0x0000a270


	//----- nvinfo : EIATTR_SW_WAR
	.align		4
.L_52:
        /*0024*/ 	.byte	0x04, 0x36
        /*0026*/ 	.short	(.L_54 - .L_53)
.L_53:
        /*0028*/ 	.word	0x00000008
.L_54:


//--------------------- .nv.info.generate_trap_table_kernel_bigint --------------------------
	.section	.nv.info.generate_trap_table_kernel_bigint,"",@"SHT_CUDA_INFO"
	.sectionflags	@""
	.align	4


	//----- nvinfo : EIATTR_CUDA_API_VERSION
	.align		4
        /*0000*/ 	.byte	0x04, 0x37
        /*0002*/ 	.short	(.L_56 - .L_55)
.L_55:
        /*0004*/ 	.word	0x00000082


	//----- nvinfo : EIATTR_KPARAM_INFO
	.align		4
.L_56:
        /*0008*/ 	.byte	0x04, 0x17
        /*000a*/ 	.short	(.L_58 - .L_57)
.L_57:
        /*000c*/ 	.word	0x00000000
        /*0010*/ 	.short	0x0003
        /*0012*/ 	.short	0x0018
        /*0014*/ 	.byte	0x00, 0xf0, 0x21, 0x00


	//----- nvinfo : EIATTR_KPARAM_INFO
	.align		4
.L_58:
        /*0018*/ 	.byte	0x04, 0x17
        /*001a*/ 	.short	(.L_60 - .L_59)
.L_59:
        /*001c*/ 	.word	0x00000000
        /*0020*/ 	.short	0x0002
        /*0022*/ 	.short	0x0010
        /*0024*/ 	.byte	0x00, 0xf0, 0x11, 0x00


	//----- nvinfo : EIATTR_KPARAM_INFO
	.align		4
.L_60:
        /*0028*/ 	.byte	0x04, 0x17
        /*002a*/ 	.short	(.L_62 - .L_61)
.L_61:
        /*002c*/ 	.word	0x00000000
        /*0030*/ 	.short	0x0001
        /*0032*/ 	.short	0x0008
        /*0034*/ 	.byte	0x00, 0xf5, 0x21, 0x00


	//----- nvinfo : EIATTR_KPARAM_INFO
	.align		4
.L_62:
        /*0038*/ 	.byte	0x04, 0x17
        /*003a*/ 	.short	(.L_64 - .L_63)
.L_63:
        /*003c*/ 	.word	0x00000000
        /*0040*/ 	.short	0x0000
        /*0042*/ 	.short	0x0000
        /*0044*/ 	.byte	0x00, 0xf5, 0x21, 0x00


	//----- nvinfo : EIATTR_SPARSE_MMA_MASK
	.align		4
.L_64:
        /*0048*/ 	.byte	0x03, 0x50
        /*004a*/ 	.short	0x0000


	//----- nvinfo : EIATTR_MAXREG_COUNT
	.align		4
        /*004c*/ 	.byte	0x03, 0x1b
        /*004e*/ 	.short	0x00ff


	//----- nvinfo : EIATTR_MERCURY_ISA_VERSION
	.align		4
        /*0050*/ 	.byte	0x03, 0x5f
        /*0052*/ 	.short	0x0101


	//----- nvinfo : EIATTR_VRC_CTA_INIT_COUNT
	.align		4
        /*0054*/ 	.byte	0x02, 0x4a
	.zero		1
	.zero		1


	//----- nvinfo : EIATTR_EXIT_INSTR_OFFSETS
	.align		4
        /*0058*/ 	.byte	0x04, 0x1c
        /*005a*/ 	.short	(.L_66 - .L_65)


	//   ....[0]....
.L_65:
        /*005c*/ 	.word	0x00000080


	//   ....[1]....
        /*0060*/ 	.word	0x000251d0


	//----- nvinfo : EIATTR_CRS_STACK_SIZE
	.align		4
.L_66:
        /*0064*/ 	.byte	0x04, 0x1e
        /*0066*/ 	.short	(.L_68 - .L_67)
.L_67:
        /*0068*/ 	.word	0x00000000


	//----- nvinfo : EIATTR_CBANK_PARAM_SIZE
	.align		4
.L_68:
        /*006c*/ 	.byte	0x03, 0x19
        /*006e*/ 	.short	0x0020


	//----- nvinfo : EIATTR_PARAM_CBANK
	.align		4
        /*0070*/ 	.byte	0x04, 0x0a
        /*0072*/ 	.short	(.L_70 - .L_69)
	.align		4
.L_69:
        /*0074*/ 	.word	index@(.nv.constant0.generate_trap_table_kernel_bigint)
        /*0078*/ 	.short	0x0380
        /*007a*/ 	.short	0x0020


	//----- nvinfo : EIATTR_SW_WAR
	.align		4
.L_70:
        /*007c*/ 	.byte	0x04, 0x36
        /*007e*/ 	.short	(.L_72 - .L_71)
.L_71:
        /*0080*/ 	.word	0x00000008
.L_72:


//--------------------- .nv.callgraph             --------------------------
	.section	.nv.callgraph,"",@"SHT_CUDA_CALLGRAPH"
	.align	4
	.sectionentsize	8
	.align		4
        /*0000*/ 	.word	0x00000000
	.align		4
        /*0004*/ 	.word	0xffffffff
	.align		4
        /*0008*/ 	.word	0x00000000
	.align		4
        /*000c*/ 	.word	0xfffffffe
	.align		4
        /*0010*/ 	.word	0x00000000
	.align		4
        /*0014*/ 	.word	0xfffffffd
	.align		4
        /*0018*/ 	.word	0x00000000
	.align		4
        /*001c*/ 	.word	0xfffffffc


//--------------------- .nv.constant3             --------------------------
	.section	.nv.constant3,"a",@progbits
	.align	4
.nv.constant3:
	.type		const_p,@object
	.size		const_p,(const_n - const_p)
const_p:
	.zero		32
	.type		const_n,@object
	.size		const_n,(const_G_jacobian - const_n)
const_n:
	.zero		32
	.type		const_G_jacobian,@object
	.size		const_G_jacobian,(const_startK - const_G_jacobian)
const_G_jacobian:
	.zero		100
	.type		const_startK,@object
	.size		const_startK,(.L_3 - const_startK)
const_startK:
	.zero		32
.L_3:


//--------------------- .nv.constant4             --------------------------
	.section	.nv.constant4,"a",@progbits
	.align	8
	.align		8
.nv.constant4:
        /*0000*/ 	.dword	const_G_table


//--------------------- .text.search_kernel       --------------------------
	.section	.text.search_kernel,"ax",@progbits
	.align	128
        .global         search_kernel
        .type           search_kernel,@function
        .size           search_kernel,(.L_x_482 - search_kernel)
        .other          search_kernel,@"STO_CUDA_ENTRY STV_DEFAULT"
search_kernel:
.text.search_kernel:
[----:B------:R-:W0:Y:S08]  /*0000*/  LDC R1, c[0x0][0x37c] ;  /* 0x0000df00ff017b82 */ /* 0x000e300000000800 */
[----:B------:R-:W1:Y:S01]  /*0010*/  LDC.64 R2, c[0x0][0x3f0] ;  /* 0x0000fc00ff027b82 */ /* 0x000e620000000a00 */
[----:B------:R-:W1:Y:S01]  /*0020*/  LDCU.64 UR36, c[0x0][0x358] ;  /* 0x00006b00ff2477ac */ /* 0x000e620008000a00 */
[----:B0-----:R-:W-:Y:S01]  /*0030*/  VIADD R1, R1, 0xffffffc0 ;  /* 0xffffffc001017836 */ /* 0x001fe20000000000 */
[----:B-1----:R-:W2:Y:S02]  /*0040*/  LDG.E R2, desc[UR36][R2.64] ;  /* 0x0000002402027981 */ /* 0x002ea4000c1e1900 */
[----:B--2---:R-:W-:-:S13]  /*0050*/  ISETP.NE.AND P0, PT, R2, RZ, PT ;  /* 0x000000ff0200720c */ /* 0x004fda0003f05270 */
[----:B------:R-:W-:Y:S05]  /*0060*/  @P0 EXIT ;  /* 0x000000000000094d */ /* 0x000fea0003800000 */
[----:B------:R-:W0:Y:S02]  /*0070*/  LDC R0, c[0x0][0x408] ;  /* 0x00010200ff007b82 */ /* 0x000e240000000800 */
[----:B0-----:R-:W-:-:S13]  /*0080*/  ISETP.GE.AND P0, PT, R0, 0x1, PT ;  /* 0x000000010000780c */ /* 0x001fda0003f06270 */
[----:B------:R-:W-:Y:S05]  /*0090*/  @!P0 EXIT ;  /* 0x000000000000894d */ /* 0x000fea0003800000 */
[----:B------:R-:W0:Y:S01]  /*00a0*/  LDCU.128 UR32, c[0x0][0x3c0] ;  /* 0x00007800ff2077ac */ /* 0x000e220008000c00 */
[----:B------:R-:W-:Y:S01]  /*00b0*/  MOV.SPILL R38, UR37 ;  /* 0x0000002500267c02 */ /* 0x000fe20009000f00 */
[----:B------:R-:W-:Y:S01]  /*00c0*/  IMAD.MOV.U32 R11, RZ, RZ, RZ ;  /* 0x000000ffff0b7224 */ /* 0x000fe200078e00ff */
[----:B------:R-:W-:Y:S01]  /*00d0*/  MOV.SPILL R39, UR36 ;  /* 0x0000002400277c02 */ /* 0x000fe20009000f00 */
[----:B------:R-:W1:Y:S01]  /*00e0*/  LDCU.128 UR8, c[0x0][0x3a0] ;  /* 0x00007400ff0877ac */ /* 0x000e620008000c00 */
[----:B------:R-:W-:Y:S01]  /*00f0*/  IMAD.MOV.U32 R17, RZ, RZ, RZ ;  /* 0x000000ffff117224 */ /* 0x000fe200078e00ff */
[----:B------:R-:W-:Y:S01]  /*0100*/  BSSY.RECONVERGENT B0, `(.L_x_0) ;  /* 0x00043e0000007945 */ /* 0x000fe20003800200 */
[----:B------:R-:W-:Y:S01]  /*0110*/  VIADD R56, R1, 0x20 ;  /* 0x0000002001387836 */ /* 0x000fe20000000000 */
[----:B------:R-:W-:Y:S01]  /*0120*/  UMOV UR5, URZ ;  /* 0x000000ff00057c82 */ /* 0x000fe20008000000 */
[----:B------:R-:W2:Y:S01]  /*0130*/  LDCU.128 UR16, c[0x0][0x3d0] ;  /* 0x00007a00ff1077ac */ /* 0x000ea20008000c00 */
[----:B------:R-:W3:Y:S01]  /*0140*/  LDCU.128 UR28, c[0x0][0x3b0] ;  /* 0x00007600ff1c77ac */ /* 0x000ee20008000c00 */
[----:B------:R-:W-:Y:S01]  /*0150*/  UMOV UR39, URZ ;  /* 0x000000ff00277c82 */ /* 0x000fe20008000000 */
[----:B0-----:R-:W-:Y:S01]  /*0160*/  UIMAD.WIDE.U32 UR58, UR32, UR32, URZ ;  /* 0x00000020203a72a5 */ /* 0x001fe2000f8e00ff */
[----:B------:R-:W-:Y:S01]  /*0170*/  UMOV UR55, URZ ;  /* 0x000000ff00377c82 */ /* 0x000fe20008000000 */
[----:B------:R-:W-:Y:S01]  /*0180*/  UMOV UR74, URZ ;  /* 0x000000ff004a7c82 */ /* 0x000fe20008000000 */
[----:B-1----:R-:W-:-:S02]  /*0190*/  UIMAD.WIDE.U32 UR26, UR8, UR8, URZ ;  /* 0x00000008081a72a5 */ /* 0x002fc4000f8e00ff */
[----:B------:R-:W-:Y:S02]  /*01a0*/  UIMAD.WIDE.U32 UR52, UR32, UR8, URZ ;  /* 0x00000008203472a5 */ /* 0x000fe4000f8e00ff */
[----:B------:R-:W-:Y:S02]  /*01b0*/  UMOV UR4, UR59 ;  /* 0x0000003b00047c82 */ /* 0x000fe40008000000 */
[----:B------:R-:W-:-:S03]  /*01c0*/  UIMAD.WIDE.U32 UR6, UR32, UR33, UR4 ;  /* 0x00000021200672a5 */ /* 0x000fc6000f8e0004 */
[----:B------:R-:W-:Y:S02]  /*01d0*/  UMOV UR4, UR27 ;  /* 0x0000001b00047c82 */ /* 0x000fe40008000000 */
[----:B------:R-:W-:-:S03]  /*01e0*/  UIMAD.WIDE.U32 UR50, UR8, UR9, UR4 ;  /* 0x00000009083272a5 */ /* 0x000fc6000f8e0004 */
[----:B------:R-:W-:Y:S02]  /*01f0*/  UMOV UR4, UR53 ;  /* 0x0000003500047c82 */ /* 0x000fe40008000000 */
[----:B------:R-:W-:-:S03]  /*0200*/  UIMAD.WIDE.U32 UR14, UR33, UR8, UR4 ;  /* 0x00000008210e72a5 */ /* 0x000fc6000f8e0004 */
[----:B------:R-:W-:Y:S01]  /*0210*/  UMOV UR4, UR7 ;  /* 0x0000000700047c82 */ /* 0x000fe20008000000 */
[----:B------:R-:W-:Y:S01]  /*0220*/  UMOV UR7, URZ ;  /* 0x000000ff00077c82 */ /* 0x000fe20008000000 */
[----:B------:R-:W-:Y:S02]  /*0230*/  UIMAD.WIDE.U32 UR12, UR32, UR34, UR4 ;  /* 0x00000022200c72a5 */ /* 0x000fe4000f8e0004 */
[----:B------:R-:W-:Y:S01]  /*0240*/  UIMAD.WIDE.U32 UR6, UR32, UR33, UR6 ;  /* 0x00000021200672a5 */ /* 0x000fe2000f8e0006 */
[----:B------:R-:W-:Y:S01]  /*0250*/  UMOV UR4, UR51 ;  /* 0x0000003300047c82 */ /* 0x000fe20008000000 */
[----:B------:R-:W-:Y:S01]  /*0260*/  UMOV UR51, URZ ;  /* 0x000000ff00337c82 */ /* 0x000fe20008000000 */
[----:B------:R-:W-:Y:S02]  /*0270*/  UIMAD.WIDE.U32 UR20, UR8, UR10, UR4 ;  /* 0x0000000a081472a5 */ /* 0x000fe4000f8e0004 */
[----:B------:R-:W-:Y:S01]  /*0280*/  UIMAD.WIDE.U32 UR50, UR8, UR9, UR50 ;  /* 0x00000009083272a5 */ /* 0x000fe2000f8e0032 */
[----:B------:R-:W-:Y:S01]  /*0290*/  UMOV UR4, UR15 ;  /* 0x0000000f00047c82 */ /* 0x000fe20008000000 */
[----:B------:R-:W-:-:S02]  /*02a0*/  UIADD3 UR48, UP0, UPT, UR12, UR7, URZ ;  /* 0x000000070c307290 */ /* 0x000fc4000ff1e0ff */
[----:B------:R-:W-:Y:S02]  /*02b0*/  UIMAD.WIDE.U32 UR22, UR34, UR8, UR4 ;  /* 0x00000008221672a5 */ /* 0x000fe4000f8e0004 */
[----:B------:R-:W-:Y:S01]  /*02c0*/  MOV.SPILL R0, UR51 ;  /* 0x0000003300007c02 */ /* 0x000fe20009000f00 */
[----:B------:R-:W-:Y:S01]  /*02d0*/  UIADD3 UR40, UP1, UPT, UR20, UR51, URZ ;  /* 0x0000003314287290 */ /* 0x000fe2000ff3e0ff */
[----:B------:R-:W-:Y:S01]  /*02e0*/  MOV.SPILL R2, UR50 ;  /* 0x0000003200027c02 */ /* 0x000fe20009000f00 */
[----:B------:R-:W-:Y:S01]  /*02f0*/  UMOV UR4, UR13 ;  /* 0x0000000d00047c82 */ /* 0x000fe20008000000 */
[----:B------:R-:W-:Y:S02]  /*0300*/  UIADD3.X UR49, UPT, UPT, URZ, URZ, URZ, UP0, !UPT ;  /* 0x000000ffff317290 */ /* 0x000fe400087fe4ff */
[----:B------:R-:W-:Y:S01]  /*0310*/  UIMAD.WIDE.U32 UR24, UR32, UR35, UR4 ;  /* 0x00000023201872a5 */ /* 0x000fe2000f8e0004 */
[----:B------:R-:W-:Y:S02]  /*0320*/  UMOV UR15, URZ ;  /* 0x000000ff000f7c82 */ /* 0x000fe40008000000 */
[----:B------:R-:W-:Y:S01]  /*0330*/  UMOV UR4, UR21 ;  /* 0x0000001500047c82 */ /* 0x000fe20008000000 */
[----:B------:R-:W-:-:S02]  /*0340*/  UIMAD.WIDE.U32 UR14, UR32, UR9, UR14 ;  /* 0x00000009200e72a5 */ /* 0x000fc4000f8e000e */
[----:B------:R-:W-:Y:S02]  /*0350*/  UIMAD.WIDE.U32 UR20, UR8, UR11, UR4 ;  /* 0x0000000b081472a5 */ /* 0x000fe4000f8e0004 */
[----:B------:R-:W-:Y:S01]  /*0360*/  UIADD3.X UR41, UPT, UPT, URZ, URZ, URZ, UP1, !UPT ;  /* 0x000000ffff297290 */ /* 0x000fe20008ffe4ff */
[----:B------:R-:W-:Y:S01]  /*0370*/  UMOV UR4, UR23 ;  /* 0x0000001700047c82 */ /* 0x000fe20008000000 */
[----:B------:R-:W-:Y:S02]  /*0380*/  UIMAD.WIDE.U32 UR48, UR33, UR33, UR48 ;  /* 0x00000021213072a5 */ /* 0x000fe4000f8e0030 */
[----:B------:R-:W-:Y:S02]  /*0390*/  UIMAD.WIDE.U32 UR60, UR35, UR8, UR4 ;  /* 0x00000008233c72a5 */ /* 0x000fe4000f8e0004 */
[----:B------:R-:W-:Y:S01]  /*03a0*/  UIADD3 UR12, UP2, UPT, UR22, UR15, URZ ;  /* 0x0000000f160c7290 */ /* 0x000fe2000ff5e0ff */
[----:B------:R-:W-:Y:S01]  /*03b0*/  UMOV UR4, UR25 ;  /* 0x0000001900047c82 */ /* 0x000fe20008000000 */
[----:B------:R-:W-:-:S02]  /*03c0*/  UIMAD.WIDE.U32 UR40, UR9, UR9, UR40 ;  /* 0x00000009092872a5 */ /* 0x000fc4000f8e0028 */
[----:B--2---:R-:W-:Y:S02]  /*03d0*/  UIMAD.WIDE.U32 UR42, UR32, UR16, UR4 ;  /* 0x00000010202a72a5 */ /* 0x004fe4000f8e0004 */
[----:B------:R-:W-:Y:S01]  /*03e0*/  UIADD3 UR24, UP0, UPT, UR24, UR49, URZ ;  /* 0x0000003118187290 */ /* 0x000fe2000ff1e0ff */
[----:B------:R-:W-:Y:S01]  /*03f0*/  UMOV UR4, UR21 ;  /* 0x0000001500047c82 */ /* 0x000fe20008000000 */
[----:B------:R-:W-:Y:S02]  /*0400*/  UIADD3.X UR13, UPT, UPT, URZ, URZ, URZ, UP2, !UPT ;  /* 0x000000ffff0d7290 */ /* 0x000fe400097fe4ff */
[----:B---3--:R-:W-:Y:S02]  /*0410*/  UIMAD.WIDE.U32 UR56, UR8, UR28, UR4 ;  /* 0x0000001c083872a5 */ /* 0x008fe4000f8e0004 */
[----:B------:R-:W-:Y:S01]  /*0420*/  UIADD3 UR20, UP1, UPT, UR20, UR41, URZ ;  /* 0x0000002914147290 */ /* 0x000fe2000ff3e0ff */
[----:B------:R-:W-:Y:S01]  /*0430*/  UMOV UR4, UR61 ;  /* 0x0000003d00047c82 */ /* 0x000fe20008000000 */
[----:B------:R-:W-:-:S02]  /*0440*/  UIADD3.X UR25, UPT, UPT, URZ, URZ, URZ, UP0, !UPT ;  /* 0x000000ffff197290 */ /* 0x000fc400087fe4ff */
[----:B------:R-:W-:Y:S02]  /*0450*/  UIMAD.WIDE.U32 UR44, UR16, UR8, UR4 ;  /* 0x00000008102c72a5 */ /* 0x000fe4000f8e0004 */
[----:B------:R-:W-:Y:S01]  /*0460*/  UIMAD.WIDE.U32 UR12, UR33, UR9, UR12 ;  /* 0x00000009210c72a5 */ /* 0x000fe2000f8e000c */
[----:B------:R-:W-:Y:S01]  /*0470*/  UMOV UR4, UR43 ;  /* 0x0000002b00047c82 */ /* 0x000fe20008000000 */
[----:B------:R-:W-:Y:S02]  /*0480*/  UIADD3.X UR21, UPT, UPT, URZ, URZ, URZ, UP1, !UPT ;  /* 0x000000ffff157290 */ /* 0x000fe40008ffe4ff */
[----:B------:R-:W-:Y:S01]  /*0490*/  UIMAD.WIDE.U32 UR22, UR32, UR17, UR4 ;  /* 0x00000011201672a5 */ /* 0x000fe2000f8e0004 */
[----:B------:R-:W-:Y:S02]  /*04a0*/  UMOV UR49, URZ ;  /* 0x000000ff00317c82 */ /* 0x000fe40008000000 */
[----:B------:R-:W-:Y:S01]  /*04b0*/  UMOV UR4, UR57 ;  /* 0x0000003900047c82 */ /* 0x000fe20008000000 */
[----:B------:R-:W-:-:S02]  /*04c0*/  UIMAD.WIDE.U32 UR64, UR33, UR34, UR24 ;  /* 0x00000022214072a5 */ /* 0x000fc4000f8e0018 */
[----:B------:R-:W-:Y:S02]  /*04d0*/  UIMAD.WIDE.U32 UR46, UR8, UR29, UR4 ;  /* 0x0000001d082e72a5 */ /* 0x000fe4000f8e0004 */
[----:B------:R-:W-:Y:S01]  /*04e0*/  UIMAD.WIDE.U32 UR48, UR32, UR34, UR48 ;  /* 0x00000022203072a5 */ /* 0x000fe2000f8e0030 */
[----:B------:R-:W-:Y:S01]  /*04f0*/  UMOV UR4, UR23 ;  /* 0x0000001700047c82 */ /* 0x000fe20008000000 */
[----:B------:R-:W-:Y:S02]  /*0500*/  UIADD3 UR60, UP2, UPT, UR60, UR13, URZ ;  /* 0x0000000d3c3c7290 */ /* 0x000fe4000ff5e0ff */
[----:B------:R-:W-:Y:S02]  /*0510*/  UIMAD.WIDE.U32 UR24, UR32, UR18, UR4 ;  /* 0x00000012201872a5 */ /* 0x000fe4000f8e0004 */
[----:B------:R-:W-:Y:S01]  /*0520*/  UIMAD.WIDE.U32 UR62, UR9, UR10, UR20 ;  /* 0x0000000a093e72a5 */ /* 0x000fe2000f8e0014 */
[----:B------:R-:W-:Y:S01]  /*0530*/  UMOV UR4, UR47 ;  /* 0x0000002f00047c82 */ /* 0x000fe20008000000 */
[----:B------:R-:W-:Y:S01]  /*0540*/  UMOV UR41, URZ ;  /* 0x000000ff00297c82 */ /* 0x000fe20008000000 */
[----:B------:R-:W-:-:S02]  /*0550*/  UIMAD.WIDE.U32 UR20, UR8, UR30, UR4 ;  /* 0x0000001e081472a5 */ /* 0x000fc4000f8e0004 */
[----:B------:R-:W-:Y:S02]  /*0560*/  UIADD3 UR66, UP0, UPT, UR42, UR65, URZ ;  /* 0x000000412a427290 */ /* 0x000fe4000ff1e0ff */
[----:B------:R-:W-:Y:S02]  /*0570*/  UIADD3 UR64, UP1, UPT, UR64, UR49, URZ ;  /* 0x0000003140407290 */ /* 0x000fe4000ff3e0ff */
[----:B------:R-:W-:Y:S02]  /*0580*/  UIADD3.X UR61, UPT, UPT, URZ, URZ, URZ, UP2, !UPT ;  /* 0x000000ffff3d7290 */ /* 0x000fe400097fe4ff */
[----:B------:R-:W-:Y:S01]  /*0590*/  UIMAD.WIDE.U32 UR40, UR8, UR10, UR40 ;  /* 0x0000000a082872a5 */ /* 0x000fe2000f8e0028 */
[----:B------:R-:W-:Y:S01]  /*05a0*/  UMOV UR4, UR25 ;  /* 0x0000001900047c82 */ /* 0x000fe20008000000 */
[----:B------:R-:W-:Y:S02]  /*05b0*/  UIADD3.X UR67, UPT, UPT, URZ, URZ, URZ, UP0, !UPT ;  /* 0x000000ffff437290 */ /* 0x000fe400087fe4ff */
[----:B------:R-:W-:-:S02]  /*05c0*/  UIADD3.X UR65, UPT, UPT, URZ, URZ, URZ, UP1, !UPT ;  /* 0x000000ffff417290 */ /* 0x000fc40008ffe4ff */
[----:B------:R-:W-:Y:S01]  /*05d0*/  MOV.SPILL R3, UR41 ;  /* 0x0000002900037c02 */ /* 0x000fe20009000f00 */
[----:B------:R-:W-:Y:S01]  /*05e0*/  UIMAD.WIDE.U32 UR42, UR32, UR19, UR4 ;  /* 0x00000013202a72a5 */ /* 0x000fe2000f8e0004 */
[----:B------:R-:W-:Y:S01]  /*05f0*/  MOV.SPILL R4, UR40 ;  /* 0x0000002800047c02 */ /* 0x000fe20009000f00 */
[----:B------:R-:W-:Y:S01]  /*0600*/  UIMAD.WIDE.U32 UR68, UR34, UR9, UR60 ;  /* 0x00000009224472a5 */ /* 0x000fe2000f8e003c */
[----:B------:R-:W-:Y:S01]  /*0610*/  UMOV UR4, UR21 ;  /* 0x0000001500047c82 */ /* 0x000fe20008000000 */
[----:B------:R-:W-:Y:S02]  /*0620*/  UIADD3 UR70, UP2, UPT, UR56, UR63, URZ ;  /* 0x0000003f38467290 */ /* 0x000fe4000ff5e0ff */
[----:B------:R-:W-:Y:S02]  /*0630*/  UIADD3 UR60, UP3, UPT, UR62, UR41, URZ ;  /* 0x000000293e3c7290 */ /* 0x000fe4000ff7e0ff */
[----:B------:R-:W-:Y:S02]  /*0640*/  UIMAD.WIDE.U32 UR62, UR8, UR31, UR4 ;  /* 0x0000001f083e72a5 */ /* 0x000fe4000f8e0004 */
[----:B------:R-:W-:-:S02]  /*0650*/  UIMAD.WIDE.U32 UR4, UR33, UR35, UR66 ;  /* 0x00000023210472a5 */ /* 0x000fc4000f8e0042 */
[----:B------:R-:W-:Y:S02]  /*0660*/  UIMAD.WIDE.U32 UR56, UR33, UR34, UR64 ;  /* 0x00000022213872a5 */ /* 0x000fe4000f8e0040 */
[----:B------:R-:W-:Y:S02]  /*0670*/  UIADD3.X UR71, UPT, UPT, URZ, URZ, URZ, UP2, !UPT ;  /* 0x000000ffff477290 */ /* 0x000fe400097fe4ff */
[----:B------:R-:W-:Y:S02]  /*0680*/  UIADD3.X UR61, UPT, UPT, URZ, URZ, URZ, UP3, !UPT ;  /* 0x000000ffff3d7290 */ /* 0x000fe40009ffe4ff */
[----:B------:R-:W-:Y:S02]  /*0690*/  UIADD3 UR64, UP0, UPT, UR22, UR5, URZ ;  /* 0x0000000516407290 */ /* 0x000fe4000ff1e0ff */
[----:B------:R-:W-:Y:S01]  /*06a0*/  UIADD3 UR4, UP1, UPT, UR4, UR57, URZ ;  /* 0x0000003904047290 */ /* 0x000fe2000ff3e0ff */
[----:B------:R-:W-:Y:S01]  /*06b0*/  UMOV UR38, UR45 ;  /* 0x0000002d00267c82 */ /* 0x000fe20008000000 */
[----:B------:R-:W-:-:S02]  /*06c0*/  UIADD3 UR72, UP4, UPT, UR44, UR69, URZ ;  /* 0x000000452c487290 */ /* 0x000fc4000ff9e0ff */
[----:B------:R-:W-:Y:S02]  /*06d0*/  UIMAD.WIDE.U32 UR70, UR9, UR11, UR70 ;  /* 0x0000000b094672a5 */ /* 0x000fe4000f8e0046 */
[----:B------:R-:W-:Y:S02]  /*06e0*/  UIMAD.WIDE.U32 UR44, UR9, UR10, UR60 ;  /* 0x0000000a092c72a5 */ /* 0x000fe4000f8e003c */
[----:B------:R-:W-:Y:S02]  /*06f0*/  UIADD3.X UR65, UPT, UPT, URZ, URZ, URZ, UP0, !UPT ;  /* 0x000000ffff417290 */ /* 0x000fe400087fe4ff */
[----:B------:R-:W-:Y:S01]  /*0700*/  UIADD3.X UR5, UPT, UPT, URZ, URZ, URZ, UP1, !UPT ;  /* 0x000000ffff057290 */ /* 0x000fe20008ffe4ff */
[----:B------:R-:W-:Y:S01]  /*0710*/  UMOV UR57, URZ ;  /* 0x000000ff00397c82 */ /* 0x000fe20008000000 */
[----:B------:R-:W-:Y:S02]  /*0720*/  UIADD3 UR46, UP2, UPT, UR46, UR71, URZ ;  /* 0x000000472e2e7290 */ /* 0x000fe4000ff5e0ff */
[----:B------:R-:W-:-:S02]  /*0730*/  UIADD3 UR70, UP3, UPT, UR70, UR45, URZ ;  /* 0x0000002d46467290 */ /* 0x000fc4000ff7e0ff */
[----:B------:R-:W-:Y:S02]  /*0740*/  UIMAD.WIDE.U32 UR56, UR32, UR35, UR56 ;  /* 0x00000023203872a5 */ /* 0x000fe4000f8e0038 */
[----:B------:R-:W-:Y:S02]  /*0750*/  UIMAD.WIDE.U32 UR64, UR33, UR16, UR64 ;  /* 0x00000010214072a5 */ /* 0x000fe4000f8e0040 */
[----:B------:R-:W-:Y:S02]  /*0760*/  UIMAD.WIDE.U32 UR4, UR34, UR34, UR4 ;  /* 0x00000022220472a5 */ /* 0x000fe4000f8e0004 */
[----:B------:R-:W-:Y:S02]  /*0770*/  UIADD3.X UR47, UPT, UPT, URZ, URZ, URZ, UP2, !UPT ;  /* 0x000000ffff2f7290 */ /* 0x000fe400097fe4ff */
[----:B------:R-:W-:Y:S02]  /*0780*/  UIADD3.X UR71, UPT, UPT, URZ, URZ, URZ, UP3, !UPT ;  /* 0x000000ffff477290 */ /* 0x000fe40009ffe4ff */
[----:B------:R-:W-:-:S02]  /*0790*/  UIADD3 UR24, UP0, UPT, UR24, UR65, URZ ;  /* 0x0000004118187290 */ /* 0x000fc4000ff1e0ff */
[----:B------:R-:W-:Y:S02]  /*07a0*/  UIADD3 UR64, UP1, UPT, UR64, UR5, URZ ;  /* 0x0000000540407290 */ /* 0x000fe4000ff3e0ff */
[----:B------:R-:W-:Y:S02]  /*07b0*/  UIADD3 UR4, UP2, UPT, UR4, UR57, URZ ;  /* 0x0000003904047290 */ /* 0x000fe4000ff5e0ff */
[----:B------:R-:W-:Y:S02]  /*07c0*/  UIMAD.WIDE.U32 UR46, UR9, UR28, UR46 ;  /* 0x0000001c092e72a5 */ /* 0x000fe4000f8e002e */
[----:B------:R-:W-:Y:S02]  /*07d0*/  UIMAD.WIDE.U32 UR70, UR10, UR10, UR70 ;  /* 0x0000000a0a4672a5 */ /* 0x000fe4000f8e0046 */
[----:B------:R-:W-:Y:S02]  /*07e0*/  UIADD3.X UR25, UPT, UPT, URZ, URZ, URZ, UP0, !UPT ;  /* 0x000000ffff197290 */ /* 0x000fe400087fe4ff */
[----:B------:R-:W-:-:S02]  /*07f0*/  UIADD3.X UR65, UPT, UPT, URZ, URZ, URZ, UP1, !UPT ;  /* 0x000000ffff417290 */ /* 0x000fc40008ffe4ff */
[----:B------:R-:W-:Y:S02]  /*0800*/  UIADD3.X UR5, UPT, UPT, URZ, URZ, URZ, UP2, !UPT ;  /* 0x000000ffff057290 */ /* 0x000fe400097fe4ff */
[----:B------:R-:W-:Y:S01]  /*0810*/  UIADD3.X UR73, UPT, UPT, URZ, URZ, URZ, UP4, !UPT ;  /* 0x000000ffff497290 */ /* 0x000fe2000a7fe4ff */
        /* <DEDUP_REMOVED lines=9> */
[----:B------:R-:W-:Y:S02]  /*08b0*/  UIADD3 UR24, UP1, UPT, UR24, UR65, URZ ;  /* 0x0000004118187290 */ /* 0x000fe4000ff3e0ff */
[----:B------:R-:W-:-:S02]  /*08c0*/  UIADD3 UR64, UP2, UPT, UR64, UR5, URZ ;  /* 0x0000000540407290 */ /* 0x000fc4000ff5e0ff */
[----:B------:R-:W-:Y:S02]  /*08d0*/  UIMAD.WIDE.U32 UR44, UR9, UR29, UR44 ;  /* 0x0000001d092c72a5 */ /* 0x000fe4000f8e002c */
[----:B------:R-:W-:Y:S02]  /*08e0*/  UIMAD.WIDE.U32 UR46, UR10, UR11, UR46 ;  /* 0x0000000b0a2e72a5 */ /* 0x000fe4000f8e002e */
[----:B------:R-:W-:Y:S02]  /*08f0*/  UIADD3.X UR61, UPT, UPT, URZ, URZ, URZ, UP0, !UPT ;  /* 0x000000ffff3d7290 */ /* 0x000fe400087fe4ff */
[----:B------:R-:W-:Y:S02]  /*0900*/  UIADD3.X UR25, UPT, UPT, URZ, URZ, URZ, UP1, !UPT ;  /* 0x000000ffff197290 */ /* 0x000fe40008ffe4ff */
[----:B------:R-:W-:Y:S01]  /*0910*/  UIADD3.X UR65, UPT, UPT, URZ, URZ, URZ, UP2, !UPT ;  /* 0x000000ffff417290 */ /* 0x000fe200097fe4ff */
[----:B------:R-:W-:Y:S01]  /*0920*/  UMOV UR5, URZ ;  /* 0x000000ff00057c82 */ /* 0x000fe20008000000 */
[----:B------:R-:W-:-:S02]  /*0930*/  UIADD3 UR44, UP4, UPT, UR44, UR47, URZ ;  /* 0x0000002f2c2c7290 */ /* 0x000fc4000ff9e0ff */
[----:B------:R-:W-:Y:S02]  /*0940*/  UIMAD.WIDE.U32 UR36, UR32, UR16, UR4 ;  /* 0x00000010202472a5 */ /* 0x000fe4000f8e0004 */
[----:B------:R-:W-:Y:S02]  /*0950*/  UIMAD.WIDE.U32 UR60, UR33, UR18, UR60 ;  /* 0x00000012213c72a5 */ /* 0x000fe4000f8e003c */
[----:B------:R-:W-:Y:S02]  /*0960*/  UIMAD.WIDE.U32 UR24, UR34, UR16, UR24 ;  /* 0x00000010221872a5 */ /* 0x000fe4000f8e0018 */
[----:B------:R-:W-:Y:S01]  /*0970*/  UIMAD.WIDE.U32 UR4, UR34, UR35, UR64 ;  /* 0x00000023220472a5 */ /* 0x000fe2000f8e0040 */
[----:B------:R-:W-:Y:S01]  /*0980*/  IMAD.U32 R40, RZ, RZ, UR36 ;  /* 0x00000024ff287e24 */ /* 0x000fe2000f8e00ff */
[----:B------:R-:W-:Y:S01]  /*0990*/  UIADD3 UR20, UP3, UPT, UR62, UR45, URZ ;  /* 0x0000002d3e147290 */ /* 0x000fe2000ff7e0ff */
[----:B------:R-:W-:Y:S01]  /*09a0*/  IMAD.U32 R41, RZ, RZ, UR37 ;  /* 0x00000025ff297e24 */ /* 0x000fe2000f8e00ff */
[----:B------:R-:W-:-:S02]  /*09b0*/  UIADD3.X UR45, UPT, UPT, URZ, URZ, URZ, UP4, !UPT ;  /* 0x000000ffff2d7290 */ /* 0x000fc4000a7fe4ff */
[----:B------:R-:W-:Y:S02]  /*09c0*/  UIADD3 UR42, UP4, UPT, UR43, UR61, URZ ;  /* 0x0000003d2b2a7290 */ /* 0x000fe4000ff9e0ff */
[----:B------:R-:W-:Y:S02]  /*09d0*/  UIADD3 UR60, UP0, UPT, UR60, UR25, URZ ;  /* 0x000000193c3c7290 */ /* 0x000fe4000ff1e0ff */
[----:B------:R-:W-:Y:S02]  /*09e0*/  UIADD3 UR24, UP1, UPT, UR24, UR5, URZ ;  /* 0x0000000518187290 */ /* 0x000fe4000ff3e0ff */
[----:B------:R-:W-:Y:S02]  /*09f0*/  UIADD3.X UR21, UPT, UPT, URZ, URZ, URZ, UP3, !UPT ;  /* 0x000000ffff157290 */ /* 0x000fe40009ffe4ff */
[----:B------:R-:W-:Y:S02]  /*0a00*/  UIADD3.X UR43, UPT, UPT, URZ, URZ, URZ, UP4, !UPT ;  /* 0x000000ffff2b7290 */ /* 0x000fe4000a7fe4ff */
[----:B------:R-:W-:-:S02]  /*0a10*/  UIADD3.X UR61, UPT, UPT, URZ, URZ, URZ, UP0, !UPT ;  /* 0x000000ffff3d7290 */ /* 0x000fc400087fe4ff */
[----:B------:R-:W-:Y:S02]  /*0a20*/  UIADD3.X UR25, UPT, UPT, URZ, URZ, URZ, UP1, !UPT ;  /* 0x000000ffff197290 */ /* 0x000fe40008ffe4ff */
[----:B------:R-:W-:Y:S02]  /*0a30*/  UIADD3 UR4, UP3, UPT, UR4, UR37, URZ ;  /* 0x0000002504047290 */ /* 0x000fe4000ff7e0ff */
[----:B------:R-:W-:Y:S02]  /*0a40*/  UIMAD.WIDE.U32 UR20, UR9, UR30, UR20 ;  /* 0x0000001e091472a5 */ /* 0x000fe4000f8e0014 */
[----:B------:R-:W-:Y:S02]  /*0a50*/  UIMAD.WIDE.U32 UR44, UR10, UR28, UR44 ;  /* 0x0000001c0a2c72a5 */ /* 0x000fe4000f8e002c */
[----:B------:R-:W-:Y:S02]  /*0a60*/  UIMAD.WIDE.U32 UR42, UR33, UR19, UR42 ;  /* 0x00000013212a72a5 */ /* 0x000fe4000f8e002a */
[----:B------:R-:W-:-:S02]  /*0a70*/  UIMAD.WIDE.U32 UR60, UR34, UR17, UR60 ;  /* 0x00000011223c72a5 */ /* 0x000fc4000f8e003c */
[----:B------:R-:W-:Y:S02]  /*0a80*/  UIMAD.WIDE.U32 UR24, UR35, UR35, UR24 ;  /* 0x00000023231872a5 */ /* 0x000fe4000f8e0018 */
[----:B------:R-:W-:Y:S02]  /*0a90*/  UIADD3.X UR5, UPT, UPT, URZ, URZ, URZ, UP3, !UPT ;  /* 0x000000ffff057290 */ /* 0x000fe40009ffe4ff */
[----:B------:R-:W-:Y:S02]  /*0aa0*/  UIADD3 UR54, UP4, UPT, UR20, UR45, URZ ;  /* 0x0000002d14367290 */ /* 0x000fe4000ff9e0ff */
[----:B------:R-:W-:Y:S02]  /*0ab0*/  UIADD3 UR20, UP0, UPT, UR42, UR61, URZ ;  /* 0x0000003d2a147290 */ /* 0x000fe4000ff1e0ff */
[----:B------:R-:W-:Y:S02]  /*0ac0*/  UIADD3 UR60, UP1, UPT, UR60, UR25, URZ ;  /* 0x000000193c3c7290 */ /* 0x000fe4000ff3e0ff */
[----:B------:R-:W-:-:S02]  /*0ad0*/  UIMAD.WIDE.U32 UR4, UR33, UR16, UR4 ;  /* 0x00000010210472a5 */ /* 0x000fc4000f8e0004 */
[----:B------:R-:W-:Y:S02]  /*0ae0*/  UIADD3 UR62, UP2, UPT, UR63, UR21, URZ ;  /* 0x000000153f3e7290 */ /* 0x000fe4000ff5e0ff */
[----:B------:R-:W-:Y:S02]  /*0af0*/  UIADD3.X UR21, UPT, UPT, URZ, URZ, URZ, UP0, !UPT ;  /* 0x000000ffff157290 */ /* 0x000fe400087fe4ff */
[----:B------:R-:W-:Y:S02]  /*0b00*/  UIADD3.X UR61, UPT, UPT, URZ, URZ, URZ, UP1, !UPT ;  /* 0x000000ffff3d7290 */ /* 0x000fe40008ffe4ff */
[----:B------:R-:W-:Y:S02]  /*0b10*/  UIADD3 UR24, UP3, UPT, UR24, UR5, URZ ;  /* 0x0000000518187290 */ /* 0x000fe4000ff7e0ff */
[----:B------:R-:W-:Y:S02]  /*0b20*/  UIMAD.WIDE.U32 UR20, UR34, UR18, UR20 ;  /* 0x00000012221472a5 */ /* 0x000fe4000f8e0014 */
[----:B------:R-:W-:-:S02]  /*0b30*/  UIMAD.WIDE.U32 UR60, UR35, UR16, UR60 ;  /* 0x00000010233c72a5 */ /* 0x000fc4000f8e003c */
[----:B------:R-:W-:Y:S01]  /*0b40*/  UIADD3.X UR25, UPT, UPT, URZ, URZ, URZ, UP3, !UPT ;  /* 0x000000ffff197290 */ /* 0x000fe20009ffe4ff */
[----:B------:R-:W-:Y:S01]  /*0b50*/  UMOV UR5, URZ ;  /* 0x000000ff00057c82 */ /* 0x000fe20008000000 */
[----:B------:R-:W-:Y:S02]  /*0b60*/  UIADD3 UR42, UP3, UPT, UR43, UR21, URZ ;  /* 0x000000152b2a7290 */ /* 0x000fe4000ff7e0ff */
[----:B------:R-:W-:Y:S02]  /*0b70*/  UIADD3 UR20, UP1, UPT, UR20, UR61, URZ ;  /* 0x0000003d14147290 */ /* 0x000fe4000ff3e0ff */
[----:B------:R-:W-:Y:S02]  /*0b80*/  UIMAD.WIDE.U32 UR36, UR32, UR17, UR4 ;  /* 0x00000011202472a5 */ /* 0x000fe4000f8e0004 */
[----:B------:R-:W-:Y:S02]  /*0b90*/  UIMAD.WIDE.U32 UR24, UR34, UR16, UR24 ;  /* 0x00000010221872a5 */ /* 0x000fe4000f8e0018 */
[----:B------:R-:W-:-:S02]  /*0ba0*/  UIADD3.X UR43, UPT, UPT, URZ, URZ, URZ, UP3, !UPT ;  /* 0x000000ffff2b7290 */ /* 0x000fc40009ffe4ff */
[----:B------:R-:W-:Y:S01]  /*0bb0*/  UIADD3.X UR21, UPT, UPT, URZ, URZ, URZ, UP1, !UPT ;  /* 0x000000ffff157290 */ /* 0x000fe20008ffe4ff */
[----:B------:R-:W-:Y:S01]  /*0bc0*/  MOV.SPILL R9, UR37 ;  /* 0x0000002500097c02 */ /* 0x000fe20009000f00 */
[----:B------:R-:W-:Y:S01]  /*0bd0*/  UIADD3 UR60, UP0, UPT, UR60, UR25, URZ ;  /* 0x000000193c3c7290 */ /* 0x000fe2000ff1e0ff */
[----:B------:R-:W-:Y:S01]  /*0be0*/  MOV.SPILL R10, UR36 ;  /* 0x00000024000a7c02 */ /* 0x000fe20009000f00 */
[----:B------:R-:W-:Y:S02]  /*0bf0*/  UIADD3 UR24, UP3, UPT, UR24, UR37, URZ ;  /* 0x0000002518187290 */ /* 0x000fe4000ff7e0ff */
[----:B------:R-:W-:Y:S02]  /*0c00*/  UIMAD.WIDE.U32 UR42, UR34, UR19, UR42 ;  /* 0x00000013222a72a5 */ /* 0x000fe4000f8e002a */
[----:B------:R-:W-:Y:S02]  /*0c10*/  UIMAD.WIDE.U32 UR20, UR35, UR17, UR20 ;  /* 0x00000011231472a5 */ /* 0x000fe4000f8e0014 */
[----:B------:R-:W-:-:S02]  /*0c20*/  UIADD3.X UR61, UPT, UPT, URZ, URZ, URZ, UP0, !UPT ;  /* 0x000000ffff3d7290 */ /* 0x000fc400087fe4ff */
[----:B------:R-:W-:Y:S02]  /*0c30*/  UIADD3.X UR25, UPT, UPT, URZ, URZ, URZ, UP3, !UPT ;  /* 0x000000ffff197290 */ /* 0x000fe40009ffe4ff */
[----:B------:R-:W-:Y:S02]  /*0c40*/  UIADD3 UR4, UP0, UPT, UR42, UR21, URZ ;  /* 0x000000152a047290 */ /* 0x000fe4000ff1e0ff */
[----:B------:R-:W-:Y:S02]  /*0c50*/  UIMAD.WIDE.U32 UR60, UR35, UR16, UR60 ;  /* 0x00000010233c72a5 */ /* 0x000fe4000f8e003c */
[----:B------:R-:W-:Y:S02]  /*0c60*/  UIMAD.WIDE.U32 UR24, UR33, UR17, UR24 ;  /* 0x00000011211872a5 */ /* 0x000fe4000f8e0018 */
[----:B------:R-:W-:Y:S02]  /*0c70*/  UIADD3.X UR5, UPT, UPT, URZ, URZ, URZ, UP0, !UPT ;  /* 0x000000ffff057290 */ /* 0x000fe400087fe4ff */
[----:B------:R-:W-:-:S02]  /*0c80*/  UIADD3 UR20, UP1, UPT, UR20, UR61, URZ ;  /* 0x0000003d14147290 */ /* 0x000fc4000ff3e0ff */
[----:B------:R-:W-:Y:S02]  /*0c90*/  UIADD3 UR60, UP3, UPT, UR60, UR25, URZ ;  /* 0x000000193c3c7290 */ /* 0x000fe4000ff7e0ff */
[----:B------:R-:W-:Y:S02]  /*0ca0*/  UIMAD.WIDE.U32 UR4, UR35, UR18, UR4 ;  /* 0x00000012230472a5 */ /* 0x000fe4000f8e0004 */
[----:B------:R-:W-:Y:S02]  /*0cb0*/  UIADD3.X UR21, UPT, UPT, URZ, URZ, URZ, UP1, !UPT ;  /* 0x000000ffff157290 */ /* 0x000fe40008ffe4ff */
[----:B------:R-:W-:Y:S01]  /*0cc0*/  UIADD3.X UR61, UPT, UPT, URZ, URZ, URZ, UP3, !UPT ;  /* 0x000000ffff3d7290 */ /* 0x000fe20009ffe4ff */
[----:B------:R-:W-:Y:S01]  /*0cd0*/  UMOV UR25, URZ ;  /* 0x000000ff00197c82 */ /* 0x000fe20008000000 */
[----:B------:R-:W-:Y:S02]  /*0ce0*/  UIADD3 UR42, UP3, UPT, UR43, UR5, URZ ;  /* 0x000000052b2a7290 */ /* 0x000fe4000ff7e0ff */
[----:B------:R-:W-:-:S02]  /*0cf0*/  UIMAD.WIDE.U32 UR40, UR32, UR18, UR24 ;  /* 0x00000012202872a5 */ /* 0x000fc4000f8e0018 */
[----:B------:R-:W-:Y:S02]  /*0d00*/  UIMAD.WIDE.U32 UR20, UR16, UR16, UR20 ;  /* 0x00000010101472a5 */ /* 0x000fe4000f8e0014 */
[----:B------:R-:W-:Y:S02]  /*0d10*/  UIMAD.WIDE.U32 UR60, UR34, UR17, UR60 ;  /* 0x00000011223c72a5 */ /* 0x000fe4000f8e003c */
[----:B------:R-:W-:Y:S02]  /*0d20*/  UIADD3.X UR43, UPT, UPT, URZ, URZ, URZ, UP3, !UPT ;  /* 0x000000ffff2b7290 */ /* 0x000fe40009ffe4ff */
[----:B------:R-:W-:Y:S02]  /*0d30*/  UIADD3 UR20, UP0, UPT, UR20, UR61, URZ ;  /* 0x0000003d14147290 */ /* 0x000fe4000ff1e0ff */
[----:B------:R-:W-:Y:S02]  /*0d40*/  UIADD3 UR60, UP3, UPT, UR60, UR41, URZ ;  /* 0x000000293c3c7290 */ /* 0x000fe4000ff7e0ff */
[----:B------:R-:W-:-:S02]  /*0d50*/  UIADD3 UR4, UP1, UPT, UR4, UR21, URZ ;  /* 0x0000001504047290 */ /* 0x000fc4000ff3e0ff */
[----:B------:R-:W-:Y:S02]  /*0d60*/  UIADD3.X UR21, UPT, UPT, URZ, URZ, URZ, UP0, !UPT ;  /* 0x000000ffff157290 */ /* 0x000fe400087fe4ff */
[----:B------:R-:W-:Y:S02]  /*0d70*/  UIADD3.X UR61, UPT, UPT, URZ, URZ, URZ, UP3, !UPT ;  /* 0x000000ffff3d7290 */ /* 0x000fe40009ffe4ff */
[----:B------:R-:W-:Y:S02]  /*0d80*/  UIADD3.X UR5, UPT, UPT, URZ, URZ, URZ, UP1, !UPT ;  /* 0x000000ffff057290 */ /* 0x000fe40008ffe4ff */
[----:B------:R-:W-:Y:S02]  /*0d90*/  UIMAD.WIDE.U32 UR20, UR35, UR17, UR20 ;  /* 0x00000011231472a5 */ /* 0x000fe4000f8e0014 */
[----:B------:R-:W-:Y:S02]  /*0da0*/  UIMAD.WIDE.U32 UR60, UR33, UR18, UR60 ;  /* 0x00000012213c72a5 */ /* 0x000fe4000f8e003c */
[----:B------:R-:W-:-:S02]  /*0db0*/  UIMAD.WIDE.U32 UR4, UR16, UR17, UR4 ;  /* 0x00000011100472a5 */ /* 0x000fc4000f8e0004 */
[----:B------:R-:W-:Y:S02]  /*0dc0*/  UIMAD.WIDE.U32 UR42, UR35, UR19, UR42 ;  /* 0x00000013232a72a5 */ /* 0x000fe4000f8e002a */
[----:B------:R-:W-:Y:S02]  /*0dd0*/  UIADD3 UR20, UP3, UPT, UR20, UR61, URZ ;  /* 0x0000003d14147290 */ /* 0x000fe4000ff7e0ff */
[----:B------:R-:W-:Y:S01]  /*0de0*/  UIADD3 UR4, UP1, UPT, UR4, UR21, URZ ;  /* 0x0000001504047290 */ /* 0x000fe2000ff3e0ff */
[----:B------:R-:W-:Y:S01]  /*0df0*/  UMOV UR13, URZ ;  /* 0x000000ff000d7c82 */ /* 0x000fe20008000000 */
[----:B------:R-:W-:Y:S02]  /*0e00*/  UIADD3 UR24, UP0, UPT, UR42, UR5, URZ ;  /* 0x000000052a187290 */ /* 0x000fe4000ff1e0ff */
[----:B------:R-:W-:Y:S02]  /*0e10*/  UIMAD.WIDE.U32 UR12, UR32, UR10, UR12 ;  /* 0x0000000a200c72a5 */ /* 0x000fe4000f8e000c */
[----:B------:R-:W-:-:S02]  /*0e20*/  UIADD3.X UR21, UPT, UPT, URZ, URZ, URZ, UP3, !UPT ;  /* 0x000000ffff157290 */ /* 0x000fc40009ffe4ff */
[----:B------:R-:W-:Y:S01]  /*0e30*/  UIADD3.X UR5, UPT, UPT, URZ, URZ, URZ, UP1, !UPT ;  /* 0x000000ffff057290 */ /* 0x000fe20008ffe4ff */
[----:B------:R-:W-:Y:S01]  /*0e40*/  UMOV UR61, URZ ;  /* 0x000000ff003d7c82 */ /* 0x000fe20008000000 */
[----:B------:R-:W-:Y:S01]  /*0e50*/  UMOV UR23, URZ ;  /* 0x000000ff00177c82 */ /* 0x000fe20008000000 */
[----:B------:R-:W-:Y:S02]  /*0e60*/  UIADD3 UR68, UP5, UPT, UR68, UR13, URZ ;  /* 0x0000000d44447290 */ /* 0x000fe4000ffbe0ff */
[----:B------:R-:W-:Y:S02]  /*0e70*/  UIMAD.WIDE.U32 UR50, UR32, UR19, UR60 ;  /* 0x00000013203272a5 */ /* 0x000fe4000f8e003c */
[----:B------:R-:W-:Y:S02]  /*0e80*/  UIMAD.WIDE.U32 UR20, UR34, UR18, UR20 ;  /* 0x00000012221472a5 */ /* 0x000fe4000f8e0014 */
[----:B------:R-:W-:Y:S02]  /*0e90*/  UIMAD.WIDE.U32 UR22, UR8, UR11, UR22 ;  /* 0x0000000b081672a5 */ /* 0x000fe4000f8e0016 */
[----:B------:R-:W-:Y:S01]  /*0ea0*/  UIMAD.WIDE.U32 UR4, UR16, UR17, UR4 ;  /* 0x00000011100472a5 */ /* 0x000fe2000f8e0004 */
[----:B------:R-:W-:Y:S01]  /*0eb0*/  IMAD.U32 R12, RZ, RZ, UR50 ;  /* 0x00000032ff0c7e24 */ /* 0x000fe2000f8e00ff */
[----:B------:R-:W-:Y:S01]  /*0ec0*/  UIADD3.X UR69, UPT, UPT, URZ, URZ, URZ, UP5, !UPT ;  /* 0x000000ffff457290 */ /* 0x000fe2000affe4ff */
[----:B------:R-:W-:Y:S01]  /*0ed0*/  MOV R13, UR51 ;  /* 0x00000033000d7c02 */ /* 0x000fe20008000f00 */
[----:B------:R-:W-:-:S02]  /*0ee0*/  UIADD3.X UR25, UPT, UPT, URZ, URZ, URZ, UP0, !UPT ;  /* 0x000000ffff197290 */ /* 0x000fc400087fe4ff */
[----:B------:R-:W-:Y:S02]  /*0ef0*/  UIADD3 UR20, UP1, UPT, UR20, UR51, URZ ;  /* 0x0000003314147290 */ /* 0x000fe4000ff3e0ff */
[----:B------:R-:W-:Y:S02]  /*0f00*/  UIADD3 UR70, UP5, UPT, UR70, UR23, URZ ;  /* 0x0000001746467290 */ /* 0x000fe4000ffbe0ff */
[----:B------:R-:W-:Y:S02]  /*0f10*/  UIADD3 UR66, UP3, UPT, UR4, UR21, URZ ;  /* 0x0000001504427290 */ /* 0x000fe4000ff7e0ff */
[----:B------:R-:W-:Y:S02]  /*0f20*/  UIMAD.WIDE.U32 UR24, UR16, UR18, UR24 ;  /* 0x00000012101872a5 */ /* 0x000fe4000f8e0018 */
[----:B------:R-:W-:Y:S02]  /*0f30*/  UIADD3.X UR21, UPT, UPT, URZ, URZ, URZ, UP1, !UPT ;  /* 0x000000ffff157290 */ /* 0x000fe40008ffe4ff */
[----:B------:R-:W-:-:S02]  /*0f40*/  UIADD3.X UR71, UPT, UPT, URZ, URZ, URZ, UP5, !UPT ;  /* 0x000000ffff477290 */ /* 0x000fc4000affe4ff */
[----:B------:R-:W-:Y:S02]  /*0f50*/  UIADD3.X UR67, UPT, UPT, URZ, URZ, URZ, UP3, !UPT ;  /* 0x000000ffff437290 */ /* 0x000fe40009ffe4ff */
[----:B------:R-:W-:Y:S02]  /*0f60*/  UIADD3 UR24, UP3, UPT, UR24, UR5, URZ ;  /* 0x0000000518187290 */ /* 0x000fe4000ff7e0ff */
[----:B------:R-:W-:Y:S02]  /*0f70*/  UIMAD.WIDE.U32 UR20, UR33, UR19, UR20 ;  /* 0x00000013211472a5 */ /* 0x000fe4000f8e0014 */
[----:B------:R-:W-:Y:S02]  /*0f80*/  UIMAD.WIDE.U32 UR70, UR9, UR11, UR70 ;  /* 0x0000000b094672a5 */ /* 0x000fe4000f8e0046 */
[----:B------:R-:W-:Y:S02]  /*0f90*/  UIMAD.WIDE.U32 UR66, UR35, UR18, UR66 ;  /* 0x00000012234272a5 */ /* 0x000fe4000f8e0042 */
[----:B------:R-:W-:-:S02]  /*0fa0*/  UIADD3 UR42, UP0, UPT, UR43, UR25, URZ ;  /* 0x000000192b2a7290 */ /* 0x000fc4000ff1e0ff */
[----:B------:R-:W-:Y:S02]  /*0fb0*/  UIADD3.X UR25, UPT, UPT, URZ, URZ, URZ, UP3, !UPT ;  /* 0x000000ffff197290 */ /* 0x000fe40009ffe4ff */
[----:B------:R-:W-:Y:S02]  /*0fc0*/  UIMAD.WIDE.U32 UR4, UR20, 0x3d1, URZ ;  /* 0x000003d1140478a5 */ /* 0x000fe4000f8e00ff */
[----:B------:R-:W-:Y:S02]  /*0fd0*/  UIADD3 UR46, UP5, UPT, UR46, UR71, URZ ;  /* 0x000000472e2e7290 */ /* 0x000fe4000ffbe0ff */
[----:B------:R-:W-:Y:S02]  /*0fe0*/  UIADD3 UR64, UP3, UPT, UR66, UR21, URZ ;  /* 0x0000001542407290 */ /* 0x000fe4000ff7e0ff */
[----:B------:R-:W-:Y:S02]  /*0ff0*/  UIMAD.WIDE.U32 UR38, UR17, UR8, UR38 ;  /* 0x00000008112672a5 */ /* 0x000fe4000f8e0026 */
[----:B------:R-:W-:-:S02]  /*1000*/  UIMAD.WIDE.U32 UR72, UR35, UR9, UR72 ;  /* 0x00000009234872a5 */ /* 0x000fc4000f8e0048 */
[----:B------:R-:W-:Y:S02]  /*1010*/  UIADD3 UR4, UPT, UPT, UR58, UR4, URZ ;  /* 0x000000043a047290 */ /* 0x000fe4000fffe0ff */
[----:B------:R-:W-:Y:S02]  /*1020*/  UIADD3.X UR47, UPT, UPT, URZ, URZ, URZ, UP5, !UPT ;  /* 0x000000ffff2f7290 */ /* 0x000fe4000affe4ff */
[----:B------:R-:W-:Y:S02]  /*1030*/  UIADD3.X UR65, UPT, UPT, URZ, URZ, URZ, UP3, !UPT ;  /* 0x000000ffff417290 */ /* 0x000fe40009ffe4ff */
[----:B------:R-:W-:Y:S02]  /*1040*/  UIADD3 UR76, UP6, UPT, UR38, UR73, URZ ;  /* 0x00000049264c7290 */ /* 0x000fe4000ffde0ff */
[----:B------:R-:W-:Y:S02]  /*1050*/  UISETP.GE.U32.AND UP3, UPT, UR4, UR58, UPT ;  /* 0x0000003a0400728c */ /* 0x000fe4000bf66070 */
[----:B------:R-:W-:-:S02]  /*1060*/  UIADD3 UR60, UPT, UPT, UR5, UR55, URZ ;  /* 0x00000037053c7290 */ /* 0x000fc4000fffe0ff */
[----:B------:R-:W-:Y:S02]  /*1070*/  UIMAD.WIDE.U32 UR46, UR10, UR11, UR46 ;  /* 0x0000000b0a2e72a5 */ /* 0x000fe4000f8e002e */
[----:B------:R-:W-:Y:S02]  /*1080*/  UIMAD.WIDE.U32 UR58, UR34, UR19, UR64 ;  /* 0x00000013223a72a5 */ /* 0x000fe4000f8e0040 */
[----:B------:R-:W-:Y:S02]  /*1090*/  UIADD3.X UR63, UPT, UPT, URZ, URZ, URZ, UP2, !UPT ;  /* 0x000000ffff3f7290 */ /* 0x000fe400097fe4ff */
[----:B------:R-:W-:Y:S02]  /*10a0*/  UIADD3.X UR55, UPT, UPT, URZ, URZ, URZ, UP4, !UPT ;  /* 0x000000ffff377290 */ /* 0x000fe4000a7fe4ff */
[----:B------:R-:W-:Y:S02]  /*10b0*/  UIADD3.X UR77, UPT, UPT, URZ, URZ, URZ, UP6, !UPT ;  /* 0x000000ffff4d7290 */ /* 0x000fe4000b7fe4ff */
[----:B------:R-:W-:-:S02]  /*10c0*/  UIADD3 UR44, UP6, UPT, UR44, UR47, URZ ;  /* 0x0000002f2c2c7290 */ /* 0x000fc4000ffde0ff */
[----:B------:R-:W-:Y:S02]  /*10d0*/  USEL UR5, URZ, 0x1, UP3 ;  /* 0x00000001ff057887 */ /* 0x000fe40009800000 */
[----:B------:R-:W-:Y:S02]  /*10e0*/  UIMAD.WIDE.U32 UR60, UR58, 0x3d1, UR60 ;  /* 0x000003d13a3c78a5 */ /* 0x000fe4000f8e003c */
[----:B------:R-:W-:Y:S02]  /*10f0*/  UIMAD.WIDE.U32 UR68, UR33, UR10, UR68 ;  /* 0x0000000a214472a5 */ /* 0x000fe4000f8e0044 */
[----:B------:R-:W-:Y:S02]  /*1100*/  UIMAD.WIDE.U32 UR62, UR9, UR31, UR62 ;  /* 0x0000001f093e72a5 */ /* 0x000fe4000f8e003e */
[----:B------:R-:W-:Y:S01]  /*1110*/  UIMAD.WIDE.U32 UR54, UR10, UR29, UR54 ;  /* 0x0000001d0a3672a5 */ /* 0x000fe2000f8e0036 */
[----:B------:R-:W-:Y:S01]  /*1120*/  UMOV UR71, URZ ;  /* 0x000000ff00477c82 */ /* 0x000fe20008000000 */
[----:B------:R-:W-:-:S02]  /*1130*/  UIADD3 UR21, UP2, UP3, UR60, UR6, UR5 ;  /* 0x000000063c157290 */ /* 0x000fc4000fb5e005 */
[----:B------:R-:W-:Y:S02]  /*1140*/  UIADD3.X UR45, UPT, UPT, URZ, URZ, URZ, UP6, !UPT ;  /* 0x000000ffff2d7290 */ /* 0x000fe4000b7fe4ff */
[----:B------:R-:W-:Y:S02]  /*1150*/  UIADD3 UR72, UP5, UPT, UR72, UR69, URZ ;  /* 0x0000004548487290 */ /* 0x000fe4000ffbe0ff */
[----:B------:R-:W-:Y:S02]  /*1160*/  UIADD3 UR60, UP6, UPT, UR62, UR55, URZ ;  /* 0x000000373e3c7290 */ /* 0x000fe4000ffde0ff */
[----:B------:R-:W-:Y:S02]  /*1170*/  UIMAD.WIDE.U32 UR36, UR8, UR28, UR70 ;  /* 0x0000001c082472a5 */ /* 0x000fe4000f8e0046 */
[----:B------:R-:W-:Y:S02]  /*1180*/  UIADD3 UR6, UPT, UPT, UR61, UR74, URZ ;  /* 0x0000004a3d067290 */ /* 0x000fe4000fffe0ff */
[----:B------:R-:W-:-:S02]  /*1190*/  UIADD3.X UR73, UPT, UPT, URZ, URZ, URZ, UP5, !UPT ;  /* 0x000000ffff497290 */ /* 0x000fc4000affe4ff */
[----:B------:R-:W-:Y:S01]  /*11a0*/  UIADD3.X UR61, UPT, UPT, URZ, URZ, URZ, UP6, !UPT ;  /* 0x000000ffff3d7290 */ /* 0x000fe2000b7fe4ff */
[----:B------:R-:W-:Y:S01]  /*11b0*/  MOV.SPILL R7, UR37 ;  /* 0x0000002500077c02 */ /* 0x000fe20009000f00 */
[----:B------:R-:W-:Y:S01]  /*11c0*/  UIADD3 UR46, UP5, UPT, UR46, UR37, URZ ;  /* 0x000000252e2e7290 */ /* 0x000fe2000ffbe0ff */
[----:B------:R-:W-:Y:S01]  /*11d0*/  MOV.SPILL R8, UR36 ;  /* 0x0000002400087c02 */ /* 0x000fe20009000f00 */
[----:B------:R-:W-:Y:S02]  /*11e0*/  UIMAD.WIDE.U32 UR44, UR11, UR11, UR44 ;  /* 0x0000000b0b2c72a5 */ /* 0x000fe4000f8e002c */
[----:B------:R-:W-:Y:S02]  /*11f0*/  UIMAD.WIDE.U32 UR60, UR10, UR30, UR60 ;  /* 0x0000001e0a3c72a5 */ /* 0x000fe4000f8e003c */
[----:B------:R-:W-:Y:S02]  /*1200*/  UIADD3.X UR47, UPT, UPT, URZ, URZ, URZ, UP5, !UPT ;  /* 0x000000ffff2f7290 */ /* 0x000fe4000affe4ff */
[----:B------:R-:W-:-:S02]  /*1210*/  UIADD3 UR54, UP6, UPT, UR54, UR45, URZ ;  /* 0x0000002d36367290 */ /* 0x000fc4000ffde0ff */
[----:B------:R-:W-:Y:S02]  /*1220*/  UIADD3 UR62, UP5, UPT, UR63, UR61, URZ ;  /* 0x0000003d3f3e7290 */ /* 0x000fe4000ffbe0ff */
[----:B------:R-:W-:Y:S02]  /*1230*/  UIMAD.WIDE.U32 UR46, UR9, UR28, UR46 ;  /* 0x0000001c092e72a5 */ /* 0x000fe4000f8e002e */
[----:B------:R-:W-:Y:S02]  /*1240*/  UIADD3.X UR63, UPT, UPT, URZ, URZ, URZ, UP5, !UPT ;  /* 0x000000ffff3f7290 */ /* 0x000fe4000affe4ff */
[----:B------:R-:W-:Y:S02]  /*1250*/  UIADD3.X UR55, UPT, UPT, URZ, URZ, URZ, UP6, !UPT ;  /* 0x000000ffff377290 */ /* 0x000fe4000b7fe4ff */
[----:B------:R-:W-:Y:S02]  /*1260*/  UIADD3 UR44, UP5, UPT, UR44, UR47, URZ ;  /* 0x0000002f2c2c7290 */ /* 0x000fe4000ffbe0ff */
[----:B------:R-:W-:-:S02]  /*1270*/  UIMAD.WIDE.U32 UR54, UR11, UR28, UR54 ;  /* 0x0000001c0b3672a5 */ /* 0x000fc4000f8e0036 */
[----:B------:R-:W-:Y:S02]  /*1280*/  UIADD3.X UR45, UPT, UPT, URZ, URZ, URZ, UP5, !UPT ;  /* 0x000000ffff2d7290 */ /* 0x000fe4000affe4ff */
[----:B------:R-:W-:Y:S02]  /*1290*/  UIADD3 UR60, UP5, UPT, UR60, UR55, URZ ;  /* 0x000000373c3c7290 */ /* 0x000fe4000ffbe0ff */
[----:B------:R-:W-:Y:S02]  /*12a0*/  UIMAD.WIDE.U32 UR44, UR10, UR28, UR44 ;  /* 0x0000001c0a2c72a5 */ /* 0x000fe4000f8e002c */
[----:B------:R-:W-:Y:S02]  /*12b0*/  UIMAD.WIDE.U32 UR24, UR17, UR17, UR24 ;  /* 0x00000011111872a5 */ /* 0x000fe4000f8e0018 */
[----:B------:R-:W-:Y:S02]  /*12c0*/  UIADD3.X UR61, UPT, UPT, URZ, URZ, URZ, UP5, !UPT ;  /* 0x000000ffff3d7290 */ /* 0x000fe4000affe4ff */
[----:B------:R-:W-:Y:S01]  /*12d0*/  UIADD3 UR54, UP5, UPT, UR54, UR45, URZ ;  /* 0x0000002d36367290 */ /* 0x000fe2000ffbe0ff */
[----:B------:R-:W-:Y:S01]  /*12e0*/  UMOV UR47, URZ ;  /* 0x000000ff002f7c82 */ /* 0x000fe20008000000 */
[----:B------:R-:W-:-:S02]  /*12f0*/  UIADD3 UR66, UP1, UPT, UR24, UR67, URZ ;  /* 0x0000004318427290 */ /* 0x000fc4000ff3e0ff */
[----:B------:R-:W-:Y:S02]  /*1300*/  UIMAD.WIDE.U32 UR50, UR8, UR29, UR46 ;  /* 0x0000001d083272a5 */ /* 0x000fe4000f8e002e */
[----:B------:R-:W-:Y:S02]  /*1310*/  UIMAD.WIDE.U32 UR62, UR10, UR31, UR62 ;  /* 0x0000001f0a3e72a5 */ /* 0x000fe4000f8e003e */
[----:B------:R-:W-:Y:S02]  /*1320*/  UIMAD.WIDE.U32 UR60, UR11, UR29, UR60 ;  /* 0x0000001d0b3c72a5 */ /* 0x000fe4000f8e003c */
[----:B------:R-:W-:Y:S01]  /*1330*/  UIADD3.X UR55, UPT, UPT, URZ, URZ, URZ, UP5, !UPT ;  /* 0x000000ffff377290 */ /* 0x000fe2000affe4ff */
[----:B------:R-:W-:Y:S01]  /*1340*/  IMAD.U32 R36, RZ, RZ, UR50 ;  /* 0x00000032ff247e24 */ /* 0x000fe2000f8e00ff */
[----:B------:R-:W-:Y:S01]  /*1350*/  UMOV UR70, UR68 ;  /* 0x0000004400467c82 */ /* 0x000fe20008000000 */
[----:B------:R-:W-:Y:S01]  /*1360*/  UIADD3.X UR67, UPT, UPT, URZ, URZ, URZ, UP1, !UPT ;  /* 0x000000ffff437290 */ /* 0x000fe20008ffe4ff */
[----:B------:R-:W-:Y:S01]  /*1370*/  IMAD.U32 R37, RZ, RZ, UR51 ;  /* 0x00000033ff257e24 */ /* 0x000fe2000f8e00ff */
[----:B------:R-:W-:Y:S01]  /*1380*/  UMOV UR38, UR39 ;  /* 0x0000002700267c82 */ /* 0x000fe20008000000 */
[----:B------:R-:W-:-:S02]  /*1390*/  UIADD3 UR44, UP5, UPT, UR44, UR51, URZ ;  /* 0x000000332c2c7290 */ /* 0x000fc4000ffbe0ff */
[----:B------:R-:W-:Y:S01]  /*13a0*/  UIADD3 UR68, UP1, UPT, UR62, UR61, URZ ;  /* 0x0000003d3e447290 */ /* 0x000fe2000ff3e0ff */
[----:B------:R-:W-:Y:S01]  /*13b0*/  UMOV UR39, URZ ;  /* 0x000000ff00277c82 */ /* 0x000fe20008000000 */
[----:B------:R-:W-:Y:S02]  /*13c0*/  UIMAD.WIDE.U32 UR54, UR11, UR28, UR54 ;  /* 0x0000001c0b3672a5 */ /* 0x000fe4000f8e0036 */
[----:B------:R-:W-:Y:S02]  /*13d0*/  UIADD3.X UR43, UPT, UPT, URZ, URZ, URZ, UP0, !UPT ;  /* 0x000000ffff2b7290 */ /* 0x000fe400087fe4ff */
[----:B------:R-:W-:Y:S02]  /*13e0*/  UIMAD.WIDE.U32 UR38, UR18, UR8, UR38 ;  /* 0x00000008122672a5 */ /* 0x000fe4000f8e0026 */
[----:B------:R-:W-:Y:S02]  /*13f0*/  UIMAD.WIDE.U32 UR76, UR16, UR9, UR76 ;  /* 0x00000009104c72a5 */ /* 0x000fe4000f8e004c */
[----:B------:R-:W-:-:S02]  /*1400*/  UIADD3.X UR45, UPT, UPT, URZ, URZ, URZ, UP5, !UPT ;  /* 0x000000ffff2d7290 */ /* 0x000fc4000affe4ff */
[----:B------:R-:W-:Y:S02]  /*1410*/  UIADD3.X UR69, UPT, UPT, URZ, URZ, URZ, UP1, !UPT ;  /* 0x000000ffff457290 */ /* 0x000fe40008ffe4ff */
[----:B------:R-:W-:Y:S02]  /*1420*/  UIADD3 UR60, UP5, UPT, UR60, UR55, URZ ;  /* 0x000000373c3c7290 */ /* 0x000fe4000ffbe0ff */
[----:B------:R-:W-:Y:S02]  /*1430*/  UIMAD.WIDE.U32 UR42, UR16, UR19, UR42 ;  /* 0x00000013102a72a5 */ /* 0x000fe4000f8e002a */
[----:B------:R-:W-:Y:S02]  /*1440*/  UIADD3 UR64, UP4, UPT, UR38, UR77, URZ ;  /* 0x0000004d26407290 */ /* 0x000fe4000ff9e0ff */
[----:B------:R-:W-:Y:S02]  /*1450*/  UIMAD.WIDE.U32 UR44, UR9, UR29, UR44 ;  /* 0x0000001d092c72a5 */ /* 0x000fe4000f8e002c */
[----:B------:R-:W-:-:S02]  /*1460*/  UIMAD.WIDE.U32 UR68, UR11, UR30, UR68 ;  /* 0x0000001e0b4472a5 */ /* 0x000fc4000f8e0044 */
[----:B------:R-:W-:Y:S02]  /*1470*/  UIADD3.X UR61, UPT, UPT, URZ, URZ, URZ, UP5, !UPT ;  /* 0x000000ffff3d7290 */ /* 0x000fe4000affe4ff */
[----:B------:R-:W-:Y:S02]  /*1480*/  UIADD3 UR24, UP0, UPT, UR42, UR25, URZ ;  /* 0x000000192a187290 */ /* 0x000fe4000ff1e0ff */
[----:B------:R-:W-:Y:S02]  /*1490*/  UIADD3.X UR65, UPT, UPT, URZ, URZ, URZ, UP4, !UPT ;  /* 0x000000ffff417290 */ /* 0x000fe4000a7fe4ff */
[----:B------:R-:W-:Y:S02]  /*14a0*/  UIMAD.WIDE.U32 UR72, UR34, UR10, UR72 ;  /* 0x0000000a224872a5 */ /* 0x000fe4000f8e0048 */
[----:B------:R-:W-:Y:S02]  /*14b0*/  UIADD3 UR54, UP1, UPT, UR54, UR45, URZ ;  /* 0x0000002d36367290 */ /* 0x000fe4000ff3e0ff */
[----:B------:R-:W-:Y:S01]  /*14c0*/  UIADD3 UR62, UP5, UPT, UR63, UR69, URZ ;  /* 0x000000453f3e7290 */ /* 0x000fe2000ffbe0ff */
[----:B------:R-:W-:Y:S01]  /*14d0*/  UMOV UR38, UR39 ;  /* 0x0000002700267c82 */ /* 0x000fe20008000000 */
[----:B------:R-:W-:-:S02]  /*14e0*/  UIMAD.WIDE.U32 UR70, UR32, UR11, UR70 ;  /* 0x0000000b204672a5 */ /* 0x000fc4000f8e0046 */
[----:B------:R-:W-:Y:S01]  /*14f0*/  UIMAD.WIDE.U32 UR60, UR28, UR28, UR60 ;  /* 0x0000001c1c3c72a5 */ /* 0x000fe2000f8e003c */
[----:B------:R-:W-:Y:S01]  /*1500*/  UMOV UR39, URZ ;  /* 0x000000ff00277c82 */ /* 0x000fe20008000000 */
[----:B------:R-:W-:Y:S02]  /*1510*/  UIADD3.X UR25, UPT, UPT, URZ, URZ, URZ, UP0, !UPT ;  /* 0x000000ffff197290 */ /* 0x000fe400087fe4ff */
[----:B------:R-:W-:Y:S01]  /*1520*/  MOV.SPILL R5, UR71 ;  /* 0x0000004700057c02 */ /* 0x000fe20009000f00 */
[----:B------:R-:W-:Y:S01]  /*1530*/  UIMAD.WIDE.U32 UR38, UR19, UR8, UR38 ;  /* 0x00000008132672a5 */ /* 0x000fe2000f8e0026 */
[----:B------:R-:W-:Y:S01]  /*1540*/  MOV.SPILL R6, UR70 ;  /* 0x0000004600067c02 */ /* 0x000fe20009000f00 */
[----:B------:R-:W-:Y:S02]  /*1550*/  UIMAD.WIDE.U32 UR64, UR17, UR9, UR64 ;  /* 0x00000009114072a5 */ /* 0x000fe4000f8e0040 */
[----:B------:R-:W-:Y:S02]  /*1560*/  UIADD3 UR76, UP0, UPT, UR76, UR73, URZ ;  /* 0x000000494c4c7290 */ /* 0x000fe4000ff1e0ff */
[----:B------:R-:W-:-:S02]  /*1570*/  UIADD3.X UR63, UPT, UPT, URZ, URZ, URZ, UP5, !UPT ;  /* 0x000000ffff3f7290 */ /* 0x000fc4000affe4ff */
[----:B------:R-:W-:Y:S02]  /*1580*/  UIADD3.X UR55, UPT, UPT, URZ, URZ, URZ, UP1, !UPT ;  /* 0x000000ffff377290 */ /* 0x000fe40008ffe4ff */
[----:B------:R-:W-:Y:S01]  /*1590*/  UIADD3 UR68, UP5, UPT, UR68, UR61, URZ ;  /* 0x0000003d44447290 */ /* 0x000fe2000ffbe0ff */
[----:B------:R-:W-:Y:S01]  /*15a0*/  UMOV UR45, URZ ;  /* 0x000000ff002d7c82 */ /* 0x000fe20008000000 */
[----:B------:R-:W-:Y:S02]  /*15b0*/  UIADD3 UR72, UP6, UPT, UR72, UR71, URZ ;  /* 0x0000004748487290 */ /* 0x000fe4000ffde0ff */
[----:B------:R-:W-:Y:S02]  /*15c0*/  UIMAD.WIDE.U32 UR66, UR16, UR18, UR66 ;  /* 0x00000012104272a5 */ /* 0x000fe4000f8e0042 */
[----:B------:R-:W-:Y:S02]  /*15d0*/  UIADD3 UR46, UP1, UPT, UR38, UR65, URZ ;  /* 0x00000041262e7290 */ /* 0x000fe4000ff3e0ff */
[----:B------:R-:W-:-:S02]  /*15e0*/  UIADD3.X UR77, UPT, UPT, URZ, URZ, URZ, UP0, !UPT ;  /* 0x000000ffff4d7290 */ /* 0x000fc400087fe4ff */
[----:B------:R-:W-:Y:S02]  /*15f0*/  UIMAD.WIDE.U32 UR54, UR10, UR29, UR54 ;  /* 0x0000001d0a3672a5 */ /* 0x000fe4000f8e0036 */
[----:B------:R-:W-:Y:S02]  /*1600*/  UIMAD.WIDE.U32 UR70, UR8, UR30, UR44 ;  /* 0x0000001e084672a5 */ /* 0x000fe4000f8e002c */
[----:B------:R-:W-:Y:S02]  /*1610*/  UIADD3.X UR69, UPT, UPT, URZ, URZ, URZ, UP5, !UPT ;  /* 0x000000ffff457290 */ /* 0x000fe4000affe4ff */
[----:B------:R-:W-:Y:S02]  /*1620*/  UIMAD.WIDE.U32 UR24, UR17, UR18, UR24 ;  /* 0x00000012111872a5 */ /* 0x000fe4000f8e0018 */
[----:B------:R-:W-:Y:S02]  /*1630*/  UIADD3 UR66, UP0, UPT, UR66, UR59, URZ ;  /* 0x0000003b42427290 */ /* 0x000fe4000ff1e0ff */
[----:B------:R-:W-:-:S02]  /*1640*/  UIADD3.X UR47, UPT, UPT, URZ, URZ, URZ, UP1, !UPT ;  /* 0x000000ffff2f7290 */ /* 0x000fc40008ffe4ff */
[----:B------:R-:W-:Y:S02]  /*1650*/  UIMAD.WIDE.U32 UR76, UR35, UR10, UR76 ;  /* 0x0000000a234c72a5 */ /* 0x000fe4000f8e004c */
[----:B------:R-:W-:Y:S02]  /*1660*/  UIADD3 UR54, UP1, UPT, UR54, UR71, URZ ;  /* 0x0000004736367290 */ /* 0x000fe4000ff3e0ff */
[----:B------:R-:W-:Y:S02]  /*1670*/  UIADD3.X UR73, UPT, UPT, URZ, URZ, URZ, UP6, !UPT ;  /* 0x000000ffff497290 */ /* 0x000fe4000b7fe4ff */
[----:B------:R-:W-:Y:S02]  /*1680*/  UIMAD.WIDE.U32 UR62, UR11, UR31, UR62 ;  /* 0x0000001f0b3e72a5 */ /* 0x000fe4000f8e003e */
[----:B------:R-:W-:Y:S02]  /*1690*/  UIMAD.WIDE.U32 UR68, UR28, UR29, UR68 ;  /* 0x0000001d1c4472a5 */ /* 0x000fe4000f8e0044 */
[----:B------:R-:W-:-:S02]  /*16a0*/  UIADD3 UR24, UP4, UPT, UR24, UR67, URZ ;  /* 0x0000004318187290 */ /* 0x000fc4000ff9e0ff */
[----:B------:R-:W-:Y:S02]  /*16b0*/  UIADD3 UR60, UP6, UPT, UR60, UR55, URZ ;  /* 0x000000373c3c7290 */ /* 0x000fe4000ffde0ff */
[----:B------:R-:W-:Y:S02]  /*16c0*/  UIADD3.X UR67, UPT, UPT, URZ, URZ, URZ, UP0, !UPT ;  /* 0x000000ffff437290 */ /* 0x000fe400087fe4ff */
[----:B------:R-:W-:Y:S02]  /*16d0*/  UIADD3 UR38, UP0, UPT, UR64, UR77, URZ ;  /* 0x0000004d40267290 */ /* 0x000fe4000ff1e0ff */
[----:B------:R-:W-:Y:S02]  /*16e0*/  UIADD3.X UR55, UPT, UPT, URZ, URZ, URZ, UP1, !UPT ;  /* 0x000000ffff377290 */ /* 0x000fe40008ffe4ff */
[----:B------:R-:W-:Y:S02]  /*16f0*/  UIMAD.WIDE.U32 UR72, UR33, UR11, UR72 ;  /* 0x0000000b214872a5 */ /* 0x000fe4000f8e0048 */
[----:B------:R-:W-:-:S02]  /*1700*/  UIADD3 UR64, UP1, UPT, UR62, UR69, URZ ;  /* 0x000000453e407290 */ /* 0x000fc4000ff3e0ff */
[----:B------:R-:W-:Y:S02]  /*1710*/  UIADD3.X UR61, UPT, UPT, URZ, URZ, URZ, UP6, !UPT ;  /* 0x000000ffff3d7290 */ /* 0x000fe4000b7fe4ff */
[----:B------:R-:W-:Y:S02]  /*1720*/  UIMAD.WIDE.U32 UR46, UR18, UR9, UR46 ;  /* 0x00000009122e72a5 */ /* 0x000fe4000f8e002e */
[----:B------:R-:W-:Y:S02]  /*1730*/  UIADD3 UR76, UP6, UPT, UR76, UR73, URZ ;  /* 0x000000494c4c7290 */ /* 0x000fe4000ffde0ff */
[----:B------:R-:W-:Y:S02]  /*1740*/  UIADD3.X UR65, UPT, UPT, URZ, URZ, URZ, UP1, !UPT ;  /* 0x000000ffff417290 */ /* 0x000fe40008ffe4ff */
[----:B------:R-:W-:Y:S02]  /*1750*/  UIADD3 UR44, UP1, UPT, UR39, UR47, URZ ;  /* 0x0000002f272c7290 */ /* 0x000fe4000ff3e0ff */
[----:B------:R-:W-:-:S02]  /*1760*/  UIMAD.WIDE.U32 UR60, UR11, UR29, UR60 ;  /* 0x0000001d0b3c72a5 */ /* 0x000fc4000f8e003c */
[----:B------:R-:W-:Y:S02]  /*1770*/  UIMAD.WIDE.U32 UR54, UR9, UR30, UR54 ;  /* 0x0000001e093672a5 */ /* 0x000fe4000f8e0036 */
[----:B------:R-:W-:Y:S02]  /*1780*/  UIADD3.X UR39, UPT, UPT, URZ, URZ, URZ, UP0, !UPT ;  /* 0x000000ffff277290 */ /* 0x000fe400087fe4ff */
[----:B------:R-:W-:Y:S02]  /*1790*/  UIADD3.X UR77, UPT, UPT, URZ, URZ, URZ, UP6, !UPT ;  /* 0x000000ffff4d7290 */ /* 0x000fe4000b7fe4ff */
[----:B------:R-:W-:Y:S02]  /*17a0*/  UIADD3 UR68, UP0, UPT, UR68, UR61, URZ ;  /* 0x0000003d44447290 */ /* 0x000fe4000ff1e0ff */
        /* <DEDUP_REMOVED lines=11> */
[----:B------:R-:W-:Y:S02]  /*1860*/  UIMAD.WIDE.U32 UR64, UR28, UR30, UR64 ;  /* 0x0000001e1c4072a5 */ /* 0x000fe4000f8e0040 */
[----:B------:R-:W-:Y:S02]  /*1870*/  UIADD3.X UR39, UPT, UPT, URZ, URZ, URZ, UP6, !UPT ;  /* 0x000000ffff277290 */ /* 0x000fe4000b7fe4ff */
[----:B------:R-:W-:-:S02]  /*1880*/  UIADD3 UR68, UP6, UPT, UR68, UR61, URZ ;  /* 0x0000003d44447290 */ /* 0x000fc4000ffde0ff */
[----:B------:R-:W-:Y:S02]  /*1890*/  UIMAD.WIDE.U32 UR44, UR19, UR9, UR44 ;  /* 0x00000009132c72a5 */ /* 0x000fe4000f8e002c */
[----:B------:R-:W-:Y:S02]  /*18a0*/  UIMAD.WIDE.U32 UR46, UR17, UR10, UR46 ;  /* 0x0000000a112e72a5 */ /* 0x000fe4000f8e002e */
[----:B------:R-:W-:Y:S02]  /*18b0*/  UIADD3 UR64, UP0, UPT, UR64, UR69, URZ ;  /* 0x0000004540407290 */ /* 0x000fe4000ff1e0ff */
[----:B------:R-:W-:Y:S02]  /*18c0*/  UIADD3.X UR69, UPT, UPT, URZ, URZ, URZ, UP6, !UPT ;  /* 0x000000ffff457290 */ /* 0x000fe4000b7fe4ff */
[----:B------:R-:W-:Y:S02]  /*18d0*/  UIADD3 UR74, UP6, UPT, UR44, UR47, URZ ;  /* 0x0000002f2c4a7290 */ /* 0x000fe4000ffde0ff */
[----:B------:R-:W-:-:S02]  /*18e0*/  UIMAD.WIDE.U32 UR38, UR35, UR11, UR38 ;  /* 0x0000000b232672a5 */ /* 0x000fc4000f8e0026 */
[----:B------:R-:W-:Y:S02]  /*18f0*/  UIADD3.X UR75, UPT, UPT, URZ, URZ, URZ, UP6, !UPT ;  /* 0x000000ffff4b7290 */ /* 0x000fe4000b7fe4ff */
[----:B------:R-:W-:Y:S02]  /*1900*/  UIADD3 UR46, UP6, UPT, UR46, UR39, URZ ;  /* 0x000000272e2e7290 */ /* 0x000fe4000ffde0ff */
[----:B------:R-:W-:Y:S02]  /*1910*/  UIMAD.WIDE.U32 UR74, UR18, UR10, UR74 ;  /* 0x0000000a124a72a5 */ /* 0x000fe4000f8e004a */
[----:B------:R-:W-:Y:S02]  /*1920*/  UIADD3.X UR47, UPT, UPT, URZ, URZ, URZ, UP6, !UPT ;  /* 0x000000ffff2f7290 */ /* 0x000fe4000b7fe4ff */
[----:B------:R-:W-:Y:S02]  /*1930*/  UIADD3 UR44, UP6, UPT, UR45, UR75, URZ ;  /* 0x0000004b2d2c7290 */ /* 0x000fe4000ffde0ff */
[----:B------:R-:W-:-:S02]  /*1940*/  UIMAD.WIDE.U32 UR46, UR16, UR11, UR46 ;  /* 0x0000000b102e72a5 */ /* 0x000fc4000f8e002e */
[----:B------:R-:W-:Y:S01]  /*1950*/  UIADD3.X UR45, UPT, UPT, URZ, URZ, URZ, UP6, !UPT ;  /* 0x000000ffff2d7290 */ /* 0x000fe2000b7fe4ff */
[----:B------:R-:W-:Y:S01]  /*1960*/  UMOV UR73, URZ ;  /* 0x000000ff00497c82 */ /* 0x000fe20008000000 */
[----:B------:R-:W-:Y:S02]  /*1970*/  UIADD3 UR74, UP6, UPT, UR74, UR47, URZ ;  /* 0x0000002f4a4a7290 */ /* 0x000fe4000ffde0ff */
[----:B------:R-:W-:Y:S02]  /*1980*/  UIMAD.WIDE.U32 UR72, UR32, UR28, UR72 ;  /* 0x0000001c204872a5 */ /* 0x000fe4000f8e0048 */
[----:B------:R-:W-:Y:S01]  /*1990*/  UIADD3.X UR75, UPT, UPT, URZ, URZ, URZ, UP6, !UPT ;  /* 0x000000ffff4b7290 */ /* 0x000fe2000b7fe4ff */
[----:B------:R-:W-:Y:S01]  /*19a0*/  UMOV UR55, URZ ;  /* 0x000000ff00377c82 */ /* 0x000fe20008000000 */
[----:B------:R-:W-:Y:S02]  /*19b0*/  UIADD3 UR76, UP6, UPT, UR76, UR73, URZ ;  /* 0x000000494c4c7290 */ /* 0x000fe4000ffde0ff */
[----:B------:R-:W-:-:S02]  /*19c0*/  UIMAD.WIDE.U32 UR50, UR8, UR31, UR54 ;  /* 0x0000001f083272a5 */ /* 0x000fc4000f8e0036 */
[----:B------:R-:W-:Y:S02]  /*19d0*/  UIADD3.X UR77, UPT, UPT, URZ, URZ, URZ, UP6, !UPT ;  /* 0x000000ffff4d7290 */ /* 0x000fe4000b7fe4ff */
[----:B------:R-:W-:Y:S02]  /*19e0*/  UIADD3 UR60, UP6, UPT, UR60, UR51, URZ ;  /* 0x000000333c3c7290 */ /* 0x000fe4000ffde0ff */
[----:B------:R-:W-:Y:S02]  /*19f0*/  UIMAD.WIDE.U32 UR44, UR19, UR10, UR44 ;  /* 0x0000000a132c72a5 */ /* 0x000fe4000f8e002c */
[----:B------:R-:W-:Y:S02]  /*1a00*/  UIMAD.WIDE.U32 UR74, UR17, UR11, UR74 ;  /* 0x0000000b114a72a5 */ /* 0x000fe4000f8e004a */
[----:B------:R-:W-:Y:S02]  /*1a10*/  UIADD3.X UR61, UPT, UPT, URZ, URZ, URZ, UP6, !UPT ;  /* 0x000000ffff3d7290 */ /* 0x000fe4000b7fe4ff */
[----:B------:R-:W-:-:S02]  /*1a20*/  UIADD3 UR54, UP6, UPT, UR44, UR75, URZ ;  /* 0x0000004b2c367290 */ /* 0x000fc4000ffde0ff */
[----:B------:R-:W-:Y:S02]  /*1a30*/  UIMAD.WIDE.U32 UR76, UR33, UR28, UR76 ;  /* 0x0000001c214c72a5 */ /* 0x000fe4000f8e004c */
[----:B------:R-:W-:Y:S02]  /*1a40*/  UIADD3.X UR55, UPT, UPT, URZ, URZ, URZ, UP6, !UPT ;  /* 0x000000ffff377290 */ /* 0x000fe4000b7fe4ff */
[----:B------:R-:W-:Y:S02]  /*1a50*/  UIADD3 UR38, UP6, UPT, UR38, UR77, URZ ;  /* 0x0000004d26267290 */ /* 0x000fe4000ffde0ff */
[----:B------:R-:W-:Y:S02]  /*1a60*/  UIMAD.WIDE.U32 UR54, UR18, UR11, UR54 ;  /* 0x0000000b123672a5 */ /* 0x000fe4000f8e0036 */
[----:B------:R-:W-:Y:S02]  /*1a70*/  UIADD3.X UR39, UPT, UPT, URZ, URZ, URZ, UP6, !UPT ;  /* 0x000000ffff277290 */ /* 0x000fe4000b7fe4ff */
[----:B------:R-:W-:-:S02]  /*1a80*/  UIADD3 UR44, UP6, UPT, UR45, UR55, URZ ;  /* 0x000000372d2c7290 */ /* 0x000fc4000ffde0ff */
[----:B------:R-:W-:Y:S02]  /*1a90*/  UIMAD.WIDE.U32 UR38, UR34, UR28, UR38 ;  /* 0x0000001c222672a5 */ /* 0x000fe4000f8e0026 */
[----:B------:R-:W-:Y:S01]  /*1aa0*/  UIADD3.X UR45, UPT, UPT, URZ, URZ, URZ, UP6, !UPT ;  /* 0x000000ffff2d7290 */ /* 0x000fe2000b7fe4ff */
[----:B------:R-:W-:Y:S01]  /*1ab0*/  UMOV UR77, URZ ;  /* 0x000000ff004d7c82 */ /* 0x000fe20008000000 */
[----:B------:R-:W-:Y:S02]  /*1ac0*/  UIADD3 UR46, UP6, UPT, UR46, UR39, URZ ;  /* 0x000000272e2e7290 */ /* 0x000fe4000ffde0ff */
        /* <DEDUP_REMOVED lines=13> */
[----:B------:R-:W-:Y:S01]  /*1ba0*/  UIADD3.X UR55, UPT, UPT, URZ, URZ, URZ, UP6, !UPT ;  /* 0x000000ffff377290 */ /* 0x000fe2000b7fe4ff */
[----:B------:R-:W-:Y:S01]  /*1bb0*/  UMOV UR39, URZ ;  /* 0x000000ff00277c82 */ /* 0x000fe20008000000 */
[----:B------:R-:W-:-:S02]  /*1bc0*/  UIADD3 UR74, UP6, UPT, UR74, UR47, URZ ;  /* 0x0000002f4a4a7290 */ /* 0x000fc4000ffde0ff */
[----:B------:R-:W-:Y:S02]  /*1bd0*/  UIMAD.WIDE.U32 UR36, UR32, UR30, UR38 ;  /* 0x0000001e202472a5 */ /* 0x000fe4000f8e0026 */
[----:B------:R-:W-:Y:S02]  /*1be0*/  UIADD3.X UR75, UPT, UPT, URZ, URZ, URZ, UP6, !UPT ;  /* 0x000000ffff4b7290 */ /* 0x000fe4000b7fe4ff */
[----:B------:R-:W-:Y:S02]  /*1bf0*/  UIADD3 UR46, UP6, UPT, UR46, UR37, URZ ;  /* 0x000000252e2e7290 */ /* 0x000fe4000ffde0ff */
[----:B------:R-:W-:Y:S02]  /*1c00*/  UIMAD.WIDE.U32 UR44, UR19, UR11, UR44 ;  /* 0x0000000b132c72a5 */ /* 0x000fe4000f8e002c */
[----:B------:R-:W-:Y:S02]  /*1c10*/  UIADD3.X UR47, UPT, UPT, URZ, URZ, URZ, UP6, !UPT ;  /* 0x000000ffff2f7290 */ /* 0x000fe4000b7fe4ff */
[----:B------:R-:W-:-:S02]  /*1c20*/  UIMAD.WIDE.U32 UR54, UR17, UR28, UR54 ;  /* 0x0000001c113672a5 */ /* 0x000fc4000f8e0036 */
[----:B------:R-:W-:Y:S02]  /*1c30*/  UIADD3 UR42, UP5, UPT, UR43, UR25, URZ ;  /* 0x000000192b2a7290 */ /* 0x000fe4000ffbe0ff */
[----:B------:R-:W-:Y:S02]  /*1c40*/  UIADD3.X UR25, UPT, UPT, URZ, URZ, URZ, UP4, !UPT ;  /* 0x000000ffff197290 */ /* 0x000fe4000a7fe4ff */
[----:B------:R-:W-:Y:S02]  /*1c50*/  UIMAD.WIDE.U32 UR46, UR33, UR30, UR46 ;  /* 0x0000001e212e72a5 */ /* 0x000fe4000f8e002e */
[----:B------:R-:W-:Y:S02]  /*1c60*/  UIADD3 UR38, UP4, UPT, UR44, UR55, URZ ;  /* 0x000000372c267290 */ /* 0x000fe4000ff9e0ff */
[----:B------:R-:W-:Y:S02]  /*1c70*/  UIMAD.WIDE.U32 UR74, UR35, UR29, UR74 ;  /* 0x0000001d234a72a5 */ /* 0x000fe4000f8e004a */
[----:B------:R-:W-:-:S02]  /*1c80*/  UIADD3.X UR39, UPT, UPT, URZ, URZ, URZ, UP4, !UPT ;  /* 0x000000ffff277290 */ /* 0x000fc4000a7fe4ff */
[----:B------:R-:W-:Y:S02]  /*1c90*/  UIADD3 UR74, UP4, UPT, UR74, UR47, URZ ;  /* 0x0000002f4a4a7290 */ /* 0x000fe4000ff9e0ff */
[----:B------:R-:W-:Y:S01]  /*1ca0*/  UIADD3 UR54, UP6, UPT, UR54, UR75, URZ ;  /* 0x0000004b36367290 */ /* 0x000fe2000ffde0ff */
[----:B------:R-:W-:Y:S01]  /*1cb0*/  UMOV UR47, URZ ;  /* 0x000000ff002f7c82 */ /* 0x000fe20008000000 */
[----:B------:R-:W-:Y:S02]  /*1cc0*/  UIADD3.X UR75, UPT, UPT, URZ, URZ, URZ, UP4, !UPT ;  /* 0x000000ffff4b7290 */ /* 0x000fe4000a7fe4ff */
[----:B------:R-:W-:Y:S02]  /*1cd0*/  UIMAD.WIDE.U32 UR46, UR32, UR31, UR46 ;  /* 0x0000001f202e72a5 */ /* 0x000fe4000f8e002e */
[----:B------:R-:W-:Y:S02]  /*1ce0*/  UIMAD.WIDE.U32 UR60, UR9, UR31, UR60 ;  /* 0x0000001f093c72a5 */ /* 0x000fe4000f8e003c */
[----:B------:R-:W-:-:S02]  /*1cf0*/  UIADD3.X UR55, UPT, UPT, URZ, URZ, URZ, UP6, !UPT ;  /* 0x000000ffff377290 */ /* 0x000fc4000b7fe4ff */
[----:B------:R-:W-:Y:S01]  /*1d00*/  UIMAD.WIDE.U32 UR74, UR34, UR30, UR74 ;  /* 0x0000001e224a72a5 */ /* 0x000fe2000f8e004a */
[----:B------:R-:W-:Y:S01]  /*1d10*/  UMOV UR8, UR46 ;  /* 0x0000002e00087c82 */ /* 0x000fe20008000000 */
[----:B------:R-:W-:Y:S01]  /*1d20*/  UMOV UR9, UR47 ;  /* 0x0000002f00097c82 */ /* 0x000fe20008000000 */
[----:B------:R-:W-:Y:S02]  /*1d30*/  UIMAD.WIDE.U32 UR46, UR60, 0x3d1, URZ ;  /* 0x000003d13c2e78a5 */ /* 0x000fe4000f8e00ff */
[----:B------:R-:W-:Y:S02]  /*1d40*/  UIADD3 UR62, UP1, UPT, UR63, UR65, URZ ;  /* 0x000000413f3e7290 */ /* 0x000fe4000ff3e0ff */
[----:B------:R-:W-:Y:S02]  /*1d50*/  UIMAD.WIDE.U32 UR54, UR16, UR29, UR54 ;  /* 0x0000001d103672a5 */ /* 0x000fe4000f8e0036 */
[----:B------:R-:W-:Y:S02]  /*1d60*/  UIADD3.X UR65, UPT, UPT, URZ, URZ, URZ, UP0, !UPT ;  /* 0x000000ffff417290 */ /* 0x000fe400087fe4ff */
[----:B------:R-:W-:-:S02]  /*1d70*/  UIADD3 UR74, UP0, UPT, UR74, UR9, URZ ;  /* 0x000000094a4a7290 */ /* 0x000fc4000ff1e0ff */
[----:B------:R-:W-:Y:S02]  /*1d80*/  UIADD3 UR5, UPT, UPT, UR26, UR46, URZ ;  /* 0x0000002e1a057290 */ /* 0x000fe4000fffe0ff */
[----:B------:R-:W-:Y:S02]  /*1d90*/  UIADD3.X UR63, UPT, UPT, URZ, URZ, URZ, UP1, !UPT ;  /* 0x000000ffff3f7290 */ /* 0x000fe40008ffe4ff */
[----:B------:R-:W-:Y:S02]  /*1da0*/  UIADD3 UR54, UP1, UPT, UR54, UR75, URZ ;  /* 0x0000004b36367290 */ /* 0x000fe4000ff3e0ff */
[----:B------:R-:W-:Y:S02]  /*1db0*/  UIADD3.X UR75, UPT, UPT, URZ, URZ, URZ, UP0, !UPT ;  /* 0x000000ffff4b7290 */ /* 0x000fe400087fe4ff */
[----:B------:R-:W-:Y:S02]  /*1dc0*/  UISETP.GE.U32.AND UP0, UPT, UR5, UR26, UPT ;  /* 0x0000001a0500728c */ /* 0x000fe4000bf06070 */
[----:B------:R-:W-:-:S02]  /*1dd0*/  UIMAD.WIDE.U32 UR26, UR35, UR19, UR66 ;  /* 0x00000013231a72a5 */ /* 0x000fc4000f8e0042 */
[----:B------:R-:W-:Y:S01]  /*1de0*/  UIMAD.WIDE.U32 UR24, UR17, UR18, UR24 ;  /* 0x00000012111872a5 */ /* 0x000fe2000f8e0018 */
[----:B------:R-:W-:Y:S01]  /*1df0*/  UMOV UR7, URZ ;  /* 0x000000ff00077c82 */ /* 0x000fe20008000000 */
[----:B------:R-:W-:Y:S01]  /*1e00*/  UMOV UR66, UR8 ;  /* 0x0000000800427c82 */ /* 0x000fe20008000000 */
[----:B------:R-:W-:Y:S01]  /*1e10*/  UMOV UR67, UR9 ;  /* 0x0000000900437c82 */ /* 0x000fe20008000000 */
[----:B------:R-:W-:Y:S02]  /*1e20*/  UIMAD.WIDE.U32 UR8, UR26, 0x3d1, UR6 ;  /* 0x000003d11a0878a5 */ /* 0x000fe4000f8e0006 */
[----:B------:R-:W-:Y:S01]  /*1e30*/  UIADD3.X UR23, UPT, UPT, URZ, URZ, URZ, UP2, UP3 ;  /* 0x000000ffff177290 */ /* 0x000fe200097e64ff */
[----:B------:R-:W-:Y:S01]  /*1e40*/  UMOV UR6, UR66 ;  /* 0x0000004200067c82 */ /* 0x000fe20008000000 */
[----:B------:R-:W-:Y:S01]  /*1e50*/  UIADD3 UR66, UP2, UPT, UR24, UR27, URZ ;  /* 0x0000001b18427290 */ /* 0x000fe2000ff5e0ff */
[----:B------:R-:W-:Y:S01]  /*1e60*/  UMOV UR7, UR67 ;  /* 0x0000004300077c82 */ /* 0x000fe20008000000 */
[----:B------:R-:W-:-:S02]  /*1e70*/  UIMAD.WIDE.U32 UR68, UR11, UR30, UR68 ;  /* 0x0000001e0b4472a5 */ /* 0x000fc4000f8e0044 */
[----:B------:R-:W-:Y:S02]  /*1e80*/  UIADD3.X UR67, UPT, UPT, URZ, URZ, URZ, UP2, !UPT ;  /* 0x000000ffff437290 */ /* 0x000fe400097fe4ff */
[----:B------:R-:W-:Y:S02]  /*1e90*/  UIADD3 UR23, UP2, UP3, UR8, UR23, UR48 ;  /* 0x0000001708177290 */ /* 0x000fe4000fb5e030 */
[----:B------:R-:W-:Y:S02]  /*1ea0*/  UIMAD.WIDE.U32 UR48, UR33, UR31, UR74 ;  /* 0x0000001f213072a5 */ /* 0x000fe4000f8e004a */
[----:B------:R-:W-:Y:S02]  /*1eb0*/  UIMAD.WIDE.U32 UR32, UR29, UR29, UR64 ;  /* 0x0000001d1d2072a5 */ /* 0x000fe4000f8e0040 */
[----:B------:R-:W-:Y:S01]  /*1ec0*/  UIADD3.X UR15, UPT, UPT, URZ, URZ, URZ, UP2, UP3 ;  /* 0x000000ffff0f7290 */ /* 0x000fe200097e64ff */
[----:B------:R-:W-:Y:S01]  /*1ed0*/  UMOV UR74, UR6 ;  /* 0x00000006004a7c82 */ /* 0x000fe20008000000 */
[----:B------:R-:W-:Y:S01]  /*1ee0*/  UMOV UR75, UR7 ;  /* 0x00000007004b7c82 */ /* 0x000fe20008000000 */
[----:B------:R-:W-:-:S02]  /*1ef0*/  UIADD3 UR64, UP2, UPT, UR68, UR61, URZ ;  /* 0x0000003d44407290 */ /* 0x000fc4000ff5e0ff */
[----:B------:R-:W-:Y:S02]  /*1f00*/  UIMAD.WIDE.U32 UR6, UR28, UR31, UR62 ;  /* 0x0000001f1c0672a5 */ /* 0x000fe4000f8e003e */
[----:B------:R-:W-:Y:S02]  /*1f10*/  UIADD3 UR32, UP3, UPT, UR32, UR69, URZ ;  /* 0x0000004520207290 */ /* 0x000fe4000ff7e0ff */
[----:B------:R-:W-:Y:S02]  /*1f20*/  UIADD3.X UR65, UPT, UPT, URZ, URZ, URZ, UP2, !UPT ;  /* 0x000000ffff417290 */ /* 0x000fe400097fe4ff */
[----:B------:R-:W-:Y:S02]  /*1f30*/  UIADD3 UR62, UP2, UPT, UR6, UR33, URZ ;  /* 0x00000021063e7290 */ /* 0x000fe4000ff5e0ff */
[----:B------:R-:W-:Y:S02]  /*1f40*/  UIMAD.WIDE.U32 UR68, UR48, 0x3d1, URZ ;  /* 0x000003d1304478a5 */ /* 0x000fe4000f8e00ff */
[----:B------:R-:W-:-:S02]  /*1f50*/  UIADD3.X UR63, UPT, UPT, URZ, URZ, URZ, UP2, !UPT ;  /* 0x000000ffff3f7290 */ /* 0x000fc400097fe4ff */
[----:B------:R-:W-:Y:S02]  /*1f60*/  UIADD3 UR6, UPT, UPT, UR52, UR68, URZ ;  /* 0x0000004434067290 */ /* 0x000fe4000fffe0ff */
[----:B------:R-:W-:Y:S02]  /*1f70*/  UIADD3.X UR33, UPT, UPT, URZ, URZ, URZ, UP3, !UPT ;  /* 0x000000ffff217290 */ /* 0x000fe40009ffe4ff */
[----:B------:R-:W-:Y:S02]  /*1f80*/  UIMAD.WIDE.U32 UR38, UR18, UR28, UR38 ;  /* 0x0000001c122672a5 */ /* 0x000fe4000f8e0026 */
[----:B------:R-:W-:Y:S02]  /*1f90*/  UISETP.GE.U32.AND UP2, UPT, UR6, UR52, UPT ;  /* 0x000000340600728c */ /* 0x000fe4000bf46070 */
[----:B------:R-:W-:Y:S02]  /*1fa0*/  UIMAD.WIDE.U32 UR62, UR29, UR30, UR62 ;  /* 0x0000001e1d3e72a5 */ /* 0x000fe4000f8e003e */
[----:B------:R-:W-:-:S02]  /*1fb0*/  UIMAD.WIDE.U32 UR32, UR28, UR30, UR32 ;  /* 0x0000001e1c2072a5 */ /* 0x000fc4000f8e0020 */
[----:B------:R-:W-:Y:S02]  /*1fc0*/  UIADD3 UR38, UP4, UPT, UR38, UR55, URZ ;  /* 0x0000003726267290 */ /* 0x000fe4000ff9e0ff */
[----:B------:R-:W-:Y:S02]  /*1fd0*/  UIMAD.WIDE.U32 UR52, UR10, UR31, UR64 ;  /* 0x0000001f0a3472a5 */ /* 0x000fe4000f8e0040 */
[----:B------:R-:W-:Y:S02]  /*1fe0*/  UIADD3.X UR55, UPT, UPT, URZ, URZ, URZ, UP1, !UPT ;  /* 0x000000ffff377290 */ /* 0x000fe40008ffe4ff */
[----:B------:R-:W-:Y:S02]  /*1ff0*/  USEL UR13, URZ, 0x1, UP0 ;  /* 0x00000001ff0d7887 */ /* 0x000fe40008000000 */
[----:B------:R-:W-:Y:S02]  /*2000*/  UIADD3 UR46, UP0, UPT, UR62, UR33, URZ ;  /* 0x000000213e2e7290 */ /* 0x000fe4000ff1e0ff */
[----:B------:R-:W-:-:S02]  /*2010*/  UIADD3 UR62, UP1, UPT, UR32, UR53, URZ ;  /* 0x00000035203e7290 */ /* 0x000fc4000ff3e0ff */
[----:B------:R-:W-:Y:S01]  /*2020*/  UIMAD.WIDE.U32 UR54, UR35, UR30, UR54 ;  /* 0x0000001e233672a5 */ /* 0x000fe2000f8e0036 */
[----:B------:R-:W-:Y:S01]  /*2030*/  UMOV UR64, UR50 ;  /* 0x0000003200407c82 */ /* 0x000fe20008000000 */
[----:B------:R-:W-:Y:S01]  /*2040*/  UIADD3 UR24, UP3, UPT, UR7, UR63, URZ ;  /* 0x0000003f07187290 */ /* 0x000fe2000ff7e0ff */
[----:B------:R-:W-:Y:S01]  /*2050*/  R2UR.FILL UR50, R2 ;  /* 0x00000000023272ca */ /* 0x000fe200004e0000 */
[----:B------:R-:W-:Y:S01]  /*2060*/  UMOV UR32, UR64 ;  /* 0x0000004000207c82 */ /* 0x000fe20008000000 */
[----:B------:R-:W-:Y:S02]  /*2070*/  UIADD3.X UR63, UPT, UPT, URZ, URZ, URZ, UP1, !UPT ;  /* 0x000000ffff3f7290 */ /* 0x000fe40008ffe4ff */
[----:B------:R-:W-:Y:S01]  /*2080*/  UIADD3 UR64, UP1, UPT, UR54, UR49, URZ ;  /* 0x0000003136407290 */ /* 0x000fe2000ff3e0ff */
[----:B------:R-:W-:Y:S01]  /*2090*/  UMOV UR65, UR51 ;  /* 0x0000003300417c82 */ /* 0x000fe20008000000 */
[----:B------:R-:W-:Y:S01]  /*20a0*/  UMOV UR8, URZ ;  /* 0x000000ff00087c82 */ /* 0x000fe20008000000 */
[----:B------:R-:W-:Y:S01]  /*20b0*/  UMOV UR33, UR65 ;  /* 0x0000004100217c82 */ /* 0x000fe20008000000 */
[----:B------:R-:W-:Y:S01]  /*20c0*/  UIADD3.X UR65, UPT, UPT, URZ, URZ, URZ, UP1, !UPT ;  /* 0x000000ffff417290 */ /* 0x000fe20008ffe4ff */
[----:B------:R-:W-:Y:S01]  /*20d0*/  R2UR.FILL UR51, R0 ;  /* 0x00000000003372ca */ /* 0x000fe200004e0000 */
[----:B------:R-:W-:Y:S01]  /*20e0*/  UIADD3 UR7, UP1, UPT, UR20, UR21, URZ ;  /* 0x0000001514077290 */ /* 0x000fe2000ff3e0ff */
[----:B------:R-:W-:Y:S01]  /*20f0*/  R2UR UR51, R13 ;  /* 0x000000000d3372ca */ /* 0x000fe200000e0000 */
[----:B------:R-:W-:Y:S01]  /*2100*/  UIADD3 UR8, UPT, UPT, UR9, UR8, URZ ;  /* 0x0000000809087290 */ /* 0x000fe2000fffe0ff */
[----:B------:R-:W0:Y:S01]  /*2110*/  LDC R0, c[0x0][0x360] ;  /* 0x0000d800ff007b82 */ /* 0x000e220000000800 */
[----:B------:R-:W-:Y:S01]  /*2120*/  UIMAD.WIDE.U32 UR20, UR16, UR19, UR66 ;  /* 0x00000013101472a5 */ /* 0x000fe2000f8e0042 */
[----:B------:R-:W-:-:S02]  /*2130*/  UMOV UR9, URZ ;  /* 0x000000ff00097c82 */ /* 0x000fc40008000000 */
[----:B------:R-:W-:Y:S01]  /*2140*/  UMOV UR66, UR32 ;  /* 0x0000002000427c82 */ /* 0x000fe20008000000 */
[----:B------:R-:W-:Y:S01]  /*2150*/  UMOV UR67, UR33 ;  /* 0x0000002100437c82 */ /* 0x000fe20008000000 */
[----:B------:R-:W-:Y:S02]  /*2160*/  UIMAD.WIDE.U32 UR32, UR20, 0x3d1, UR8 ;  /* 0x000003d1142078a5 */ /* 0x000fe4000f8e0008 */
[----:B------:R-:W-:Y:S02]  /*2170*/  USEL UR9, URZ, 0x1, UP2 ;  /* 0x00000001ff097887 */ /* 0x000fe40009000000 */
[----:B------:R-:W-:Y:S02]  /*2180*/  UIADD3.X UR8, UPT, UPT, URZ, URZ, URZ, UP1, !UPT ;  /* 0x000000ffff087290 */ /* 0x000fe40008ffe4ff */
[----:B------:R-:W-:Y:S01]  /*2190*/  UIADD3 UR59, UP1, UP2, UR32, UR15, UR56 ;  /* 0x0000000f203b7290 */ /* 0x000fe2000fa3e038 */
[----:B------:R-:W-:Y:S02]  /*21a0*/  UMOV UR57, URZ ;  /* 0x000000ff00397c82 */ /* 0x000fe40008000000 */
[----:B------:R-:W-:Y:S01]  /*21b0*/  UMOV UR56, URZ ;  /* 0x000000ff00387c82 */ /* 0x000fe20008000000 */
[----:B------:R-:W-:-:S02]  /*21c0*/  UIADD3.X UR61, UPT, UPT, URZ, URZ, URZ, UP1, UP2 ;  /* 0x000000ffff3d7290 */ /* 0x000fc40008fe44ff */
[----:B------:R-:W-:Y:S02]  /*21d0*/  UIADD3 UR56, UPT, UPT, UR47, UR56, URZ ;  /* 0x000000382f387290 */ /* 0x000fe4000fffe0ff */
[----:B------:R-:W-:Y:S02]  /*21e0*/  UIADD3 UR8, UP1, UP2, UR58, UR8, UR23 ;  /* 0x000000083a087290 */ /* 0x000fe4000fa3e017 */
[----:B------:R-:W-:Y:S02]  /*21f0*/  UIMAD.WIDE.U32 UR56, UR52, 0x3d1, UR56 ;  /* 0x000003d1343878a5 */ /* 0x000fe4000f8e0038 */
[----:B------:R-:W-:Y:S02]  /*2200*/  UIADD3.X UR32, UPT, UPT, URZ, URZ, URZ, UP1, UP2 ;  /* 0x000000ffff207290 */ /* 0x000fe40008fe44ff */
[----:B------:R-:W-:Y:S01]  /*2210*/  UIADD3 UR13, UP1, UP2, UR56, UR50, UR13 ;  /* 0x00000032380d7290 */ /* 0x000fe2000fa3e00d */
[----:B------:R-:W-:Y:S01]  /*2220*/  R2UR UR50, R12 ;  /* 0x000000000c3272ca */ /* 0x000fe200000e0000 */
[----:B------:R-:W-:Y:S01]  /*2230*/  UMOV UR68, URZ ;  /* 0x000000ff00447c82 */ /* 0x000fe20008000000 */
[----:B------:R-:W-:Y:S01]  /*2240*/  UMOV UR10, URZ ;  /* 0x000000ff000a7c82 */ /* 0x000fe20008000000 */
[----:B------:R-:W-:Y:S01]  /*2250*/  UIADD3 UR68, UPT, UPT, UR69, UR68, URZ ;  /* 0x0000004445447290 */ /* 0x000fe2000fffe0ff */
[----:B------:R-:W1:Y:S01]  /*2260*/  LDC.64 R12, c[0x0][0x380] ;  /* 0x0000e000ff0c7b82 */ /* 0x000e620000000a00 */
[----:B------:R-:W-:-:S02]  /*2270*/  UIMAD.WIDE.U32 UR64, UR34, UR31, UR64 ;  /* 0x0000001f224072a5 */ /* 0x000fc4000f8e0040 */
[----:B------:R-:W-:Y:S01]  /*2280*/  UIADD3 UR10, UPT, UPT, UR57, UR10, URZ ;  /* 0x0000000a390a7290 */ /* 0x000fe2000fffe0ff */
[----:B------:R-:W-:Y:S02]  /*2290*/  UMOV UR69, URZ ;  /* 0x000000ff00457c82 */ /* 0x000fe40008000000 */
[----:B------:R-:W-:Y:S01]  /*22a0*/  UMOV UR57, UR51 ;  /* 0x0000003300397c82 */ /* 0x000fe20008000000 */
[----:B------:R-:W-:Y:S02]  /*22b0*/  UIADD3 UR44, UP6, UPT, UR45, UR39, URZ ;  /* 0x000000272d2c7290 */ /* 0x000fe4000ffde0ff */
[----:B------:R-:W-:Y:S01]  /*22c0*/  UMOV UR56, UR50 ;  /* 0x0000003200387c82 */ /* 0x000fe20008000000 */
[----:B------:R-:W-:Y:S02]  /*22d0*/  UIMAD.WIDE.U32 UR50, UR64, 0x3d1, UR68 ;  /* 0x000003d1403278a5 */ /* 0x000fe4000f8e0044 */
[----:B------:R-:W-:Y:S01]  /*22e0*/  UIADD3.X UR23, UPT, UPT, URZ, URZ, URZ, UP1, UP2 ;  /* 0x000000ffff177290 */ /* 0x000fe20008fe44ff */
[----:B------:R-:W-:Y:S01]  /*22f0*/  UMOV UR68, UR40 ;  /* 0x0000002800447c82 */ /* 0x000fe20008000000 */
[----:B------:R-:W-:Y:S01]  /*2300*/  R2UR.FILL UR40, R4 ;  /* 0x00000000042872ca */ /* 0x000fe200004e0000 */
[----:B------:R-:W-:-:S02]  /*2310*/  UIADD3.X UR39, UPT, UPT, URZ, URZ, URZ, UP4, !UPT ;  /* 0x000000ffff277290 */ /* 0x000fc4000a7fe4ff */
[----:B------:R-:W-:Y:S01]  /*2320*/  UIADD3 UR27, UP1, UP2, UR50, UR14, UR9 ;  /* 0x0000000e321b7290 */ /* 0x000fe2000fa3e009 */
[----:B------:R-:W-:Y:S01]  /*2330*/  UMOV UR69, UR41 ;  /* 0x0000002900457c82 */ /* 0x000fe20008000000 */
[----:B------:R-:W-:Y:S01]  /*2340*/  UIMAD.WIDE.U32 UR14, UR11, UR31, UR62 ;  /* 0x0000001f0b0e72a5 */ /* 0x000fe2000f8e003e */
[----:B------:R-:W-:Y:S01]  /*2350*/  R2UR.FILL UR41, R3 ;  /* 0x00000000032972ca */ /* 0x000fe200004e0000 */
[----:B------:R-:W-:Y:S01]  /*2360*/  UIADD3.X UR45, UPT, UPT, URZ, URZ, URZ, UP6, !UPT ;  /* 0x000000ffff2d7290 */ /* 0x000fe2000b7fe4ff */
[----:B------:R-:W0:Y:S01]  /*2370*/  S2R R3, SR_TID.X ;  /* 0x0000000000037919 */ /* 0x000e220000002100 */
[----:B------:R-:W-:Y:S01]  /*2380*/  UMOV UR62, UR68 ;  /* 0x00000044003e7c82 */ /* 0x000fe20008000000 */
[----:B------:R-:W-:Y:S01]  /*2390*/  UMOV UR63, UR69 ;  /* 0x00000045003f7c82 */ /* 0x000fe20008000000 */
[----:B------:R-:W-:Y:S01]  /*23a0*/  UMOV UR11, URZ ;  /* 0x000000ff000b7c82 */ /* 0x000fe20008000000 */
[----:B------:R-:W-:Y:S01]  /*23b0*/  UIMAD.WIDE.U32 UR38, UR17, UR29, UR38 ;  /* 0x0000001d112672a5 */ /* 0x000fe2000f8e0026 */
[----:B------:R-:W-:Y:S01]  /*23c0*/  UMOV UR68, UR56 ;  /* 0x0000003800447c82 */ /* 0x000fe20008000000 */
[----:B------:R-:W-:Y:S01]  /*23d0*/  UMOV UR69, UR57 ;  /* 0x0000003900457c82 */ /* 0x000fe20008000000 */
[----:B------:R-:W-:-:S02]  /*23e0*/  UIADD3.X UR43, UPT, UPT, URZ, URZ, URZ, UP5, !UPT ;  /* 0x000000ffff2b7290 */ /* 0x000fc4000affe4ff */
[----:B------:R-:W-:Y:S02]  /*23f0*/  UIMAD.WIDE.U32 UR56, UR14, 0x3d1, UR10 ;  /* 0x000003d10e3878a5 */ /* 0x000fe4000f8e000a */
[----:B------:R-:W-:Y:S02]  /*2400*/  UIMAD.WIDE.U32 UR44, UR19, UR28, UR44 ;  /* 0x0000001c132c72a5 */ /* 0x000fe4000f8e002c */
[----:B------:R-:W-:Y:S02]  /*2410*/  UIADD3 UR9, UP4, UPT, UR60, UR13, URZ ;  /* 0x0000000d3c097290 */ /* 0x000fe4000ff9e0ff */
[----:B------:R-:W-:Y:S02]  /*2420*/  UIADD3 UR54, UP6, UPT, UR38, UR55, URZ ;  /* 0x0000003726367290 */ /* 0x000fe4000ffde0ff */
[----:B------:R-:W-:Y:S02]  /*2430*/  UIADD3.X UR13, UPT, UPT, URZ, URZ, URZ, UP1, UP2 ;  /* 0x000000ffff0d7290 */ /* 0x000fe40008fe44ff */
[----:B------:R-:W-:-:S02]  /*2440*/  UIMAD.WIDE.U32 UR42, UR17, UR19, UR42 ;  /* 0x00000013112a72a5 */ /* 0x000fc4000f8e002a */
[----:B------:R-:W-:Y:S02]  /*2450*/  UIADD3 UR10, UP1, UP2, UR56, UR23, UR40 ;  /* 0x00000017380a7290 */ /* 0x000fe4000fa3e028 */
[----:B------:R-:W-:Y:S02]  /*2460*/  UIADD3 UR40, UP5, UPT, UR44, UR39, URZ ;  /* 0x000000272c287290 */ /* 0x000fe4000ffbe0ff */
[----:B------:R-:W-:Y:S02]  /*2470*/  UIADD3.X UR11, UPT, UPT, URZ, URZ, URZ, UP4, !UPT ;  /* 0x000000ffff0b7290 */ /* 0x000fe4000a7fe4ff */
[----:B------:R-:W-:Y:S02]  /*2480*/  UIADD3.X UR55, UPT, UPT, URZ, URZ, URZ, UP6, !UPT ;  /* 0x000000ffff377290 */ /* 0x000fe4000b7fe4ff */
[----:B------:R-:W-:Y:S02]  /*2490*/  UIADD3 UR38, UP4, UPT, UR42, UR25, URZ ;  /* 0x000000192a267290 */ /* 0x000fe4000ff9e0ff */
[----:B------:R-:W-:-:S02]  /*24a0*/  UIADD3.X UR41, UPT, UPT, URZ, URZ, URZ, UP5, !UPT ;  /* 0x000000ffff297290 */ /* 0x000fc4000affe4ff */
[----:B------:R-:W-:Y:S02]  /*24b0*/  UIMAD.WIDE.U32 UR54, UR16, UR30, UR54 ;  /* 0x0000001e103672a5 */ /* 0x000fe4000f8e0036 */
[----:B------:R-:W-:Y:S02]  /*24c0*/  UIADD3.X UR39, UPT, UPT, URZ, URZ, URZ, UP4, !UPT ;  /* 0x000000ffff277290 */ /* 0x000fe4000a7fe4ff */
[----:B------:R-:W-:Y:S02]  /*24d0*/  UIADD3 UR10, UP5, UP4, UR52, UR11, UR10 ;  /* 0x0000000b340a7290 */ /* 0x000fe4000fcbe00a */
[----:B------:R-:W-:Y:S02]  /*24e0*/  UIMAD.WIDE.U32 UR52, UR18, UR29, UR40 ;  /* 0x0000001d123472a5 */ /* 0x000fe4000f8e0028 */
[----:B------:R-:W-:Y:S02]  /*24f0*/  UIADD3.X UR25, UPT, UPT, URZ, URZ, URZ, UP3, !UPT ;  /* 0x000000ffff197290 */ /* 0x000fe40009ffe4ff */
[----:B------:R-:W-:-:S02]  /*2500*/  UIADD3 UR54, UP3, UPT, UR54, UR65, URZ ;  /* 0x0000004136367290 */ /* 0x000fc4000ff7e0ff */
[----:B------:R-:W-:Y:S02]  /*2510*/  UIADD3.X UR47, UPT, UPT, URZ, URZ, URZ, UP0, !UPT ;  /* 0x000000ffff2f7290 */ /* 0x000fe400087fe4ff */
[----:B------:R-:W-:Y:S02]  /*2520*/  UIADD3 UR44, UP0, UPT, UR52, UR55, URZ ;  /* 0x00000037342c7290 */ /* 0x000fe4000ff1e0ff */
[----:B------:R-:W-:Y:S02]  /*2530*/  UIADD3.X UR55, UPT, UPT, URZ, URZ, URZ, UP3, !UPT ;  /* 0x000000ffff377290 */ /* 0x000fe40009ffe4ff */
[----:B------:R-:W-:Y:S01]  /*2540*/  UIADD3 UR40, UP6, UPT, UR45, UR53, URZ ;  /* 0x000000352d287290 */ /* 0x000fe2000ffde0ff */
[----:B------:R-:W-:Y:S01]  /*2550*/  UMOV UR50, URZ ;  /* 0x000000ff00327c82 */ /* 0x000fe20008000000 */
[----:B------:R-:W-:Y:S02]  /*2560*/  UIADD3 UR11, UP3, UPT, UR48, UR27, URZ ;  /* 0x0000001b300b7290 */ /* 0x000fe4000ff7e0ff */
[----:B------:R-:W-:Y:S01]  /*2570*/  UIMAD.WIDE.U32 UR46, UR29, UR30, UR46 ;  /* 0x0000001e1d2e72a5 */ /* 0x000fe2000f8e002e */
[----:B------:R-:W-:Y:S01]  /*2580*/  UMOV UR48, UR36 ;  /* 0x0000002400307c82 */ /* 0x000fe20008000000 */
[----:B------:R-:W-:Y:S01]  /*2590*/  UIADD3 UR50, UPT, UPT, UR51, UR50, URZ ;  /* 0x0000003233327290 */ /* 0x000fe2000fffe0ff */
[----:B------:R-:W-:Y:S01]  /*25a0*/  R2UR.FILL UR36, R8 ;  /* 0x00000000082472ca */ /* 0x000fe200004e0000 */
[----:B------:R-:W-:-:S02]  /*25b0*/  UIMAD.WIDE.U32 UR34, UR35, UR31, UR54 ;  /* 0x0000001f232272a5 */ /* 0x000fc4000f8e0036 */
[----:B------:R-:W-:Y:S01]  /*25c0*/  UIADD3.X UR41, UPT, UPT, URZ, URZ, URZ, UP6, !UPT ;  /* 0x000000ffff297290 */ /* 0x000fe2000b7fe4ff */
[----:B------:R-:W-:Y:S01]  /*25d0*/  UMOV UR54, UR48 ;  /* 0x0000003000367c82 */ /* 0x000fe20008000000 */
[----:B------:R-:W-:Y:S01]  /*25e0*/  UMOV UR51, URZ ;  /* 0x000000ff00337c82 */ /* 0x000fe20008000000 */
[----:B------:R-:W-:Y:S01]  /*25f0*/  UIADD3 UR48, UP6, UPT, UR46, UR15, URZ ;  /* 0x0000000f2e307290 */ /* 0x000fe2000ffde0ff */
[----:B------:R-:W-:Y:S01]  /*2600*/  UMOV UR49, UR37 ;  /* 0x0000002500317c82 */ /* 0x000fe20008000000 */
[----:B------:R-:W-:Y:S01]  /*2610*/  UIMAD.WIDE.U32 UR50, UR34, 0x3d1, UR50 ;  /* 0x000003d1223278a5 */ /* 0x000fe2000f8e0032 */
[----:B------:R-:W-:Y:S01]  /*2620*/  R2UR.FILL UR37, R7 ;  /* 0x00000000072572ca */ /* 0x000fe200004e0000 */
[----:B------:R-:W-:Y:S01]  /*2630*/  UMOV UR55, UR49 ;  /* 0x0000003100377c82 */ /* 0x000fe20008000000 */
[----:B------:R-:W-:Y:S02]  /*2640*/  UIADD3.X UR49, UPT, UPT, URZ, URZ, URZ, UP6, !UPT ;  /* 0x000000ffff317290 */ /* 0x000fe4000b7fe4ff */
[----:B------:R-:W-:-:S02]  /*2650*/  UIADD3.X UR23, UPT, UPT, URZ, URZ, URZ, UP3, !UPT ;  /* 0x000000ffff177290 */ /* 0x000fc40009ffe4ff */
[----:B------:R-:W-:Y:S02]  /*2660*/  UIADD3 UR12, UP6, UP3, UR50, UR13, UR12 ;  /* 0x0000000d320c7290 */ /* 0x000fe4000fbde00c */
[----:B------:R-:W-:Y:S01]  /*2670*/  UIADD3.X UR58, UPT, UPT, URZ, URZ, URZ, UP5, UP4 ;  /* 0x000000ffff3a7290 */ /* 0x000fe2000afe84ff */
[----:B------:R-:W-:Y:S01]  /*2680*/  UMOV UR56, URZ ;  /* 0x000000ff00387c82 */ /* 0x000fe20008000000 */
[----:B------:R-:W-:Y:S02]  /*2690*/  UIADD3 UR13, UP4, UP5, UR26, UR32, UR59 ;  /* 0x000000201a0d7290 */ /* 0x000fe4000fd9e03b */
[----:B------:R-:W-:Y:S02]  /*26a0*/  UIADD3 UR56, UPT, UPT, UR57, UR56, URZ ;  /* 0x0000003839387290 */ /* 0x000fe4000fffe0ff */
[----:B------:R-:W-:Y:S01]  /*26b0*/  UIMAD.WIDE.U32 UR26, UR28, UR31, UR48 ;  /* 0x0000001f1c1a72a5 */ /* 0x000fe2000f8e0030 */
[----:B------:R-:W-:Y:S01]  /*26c0*/  UMOV UR57, URZ ;  /* 0x000000ff00397c82 */ /* 0x000fe20008000000 */
[----:B------:R-:W-:-:S02]  /*26d0*/  UIADD3.X UR45, UPT, UPT, URZ, URZ, URZ, UP0, !UPT ;  /* 0x000000ffff2d7290 */ /* 0x000fc400087fe4ff */
[----:B------:R-:W-:Y:S02]  /*26e0*/  UIADD3.X UR15, UPT, UPT, URZ, URZ, URZ, UP1, UP2 ;  /* 0x000000ffff0f7290 */ /* 0x000fe40008fe44ff */
[----:B------:R-:W-:Y:S01]  /*26f0*/  UIMAD.WIDE.U32 UR48, UR26, 0x3d1, UR56 ;  /* 0x000003d11a3078a5 */ /* 0x000fe2000f8e0038 */
[----:B------:R-:W-:Y:S01]  /*2700*/  UMOV UR32, URZ ;  /* 0x000000ff00207c82 */ /* 0x000fe20008000000 */
[----:B------:R-:W-:Y:S02]  /*2710*/  UIADD3 UR12, UP1, UP2, UR64, UR23, UR12 ;  /* 0x00000017400c7290 */ /* 0x000fe4000fa3e00c */
[----:B------:R-:W-:Y:S02]  /*2720*/  UIADD3 UR32, UPT, UPT, UR33, UR32, URZ ;  /* 0x0000002021207290 */ /* 0x000fe4000fffe0ff */
[----:B------:R-:W-:Y:S02]  /*2730*/  UIADD3.X UR28, UPT, UPT, URZ, URZ, URZ, UP6, UP3 ;  /* 0x000000ffff1c7290 */ /* 0x000fe4000b7e64ff */
[----:B------:R-:W-:-:S02]  /*2740*/  UIMAD.WIDE.U32 UR40, UR19, UR29, UR40 ;  /* 0x0000001d132872a5 */ /* 0x000fc4000f8e0028 */
[----:B------:R-:W-:Y:S02]  /*2750*/  UIMAD.WIDE.U32 UR44, UR17, UR30, UR44 ;  /* 0x0000001e112c72a5 */ /* 0x000fe4000f8e002c */
[----:B------:R-:W-:Y:S02]  /*2760*/  UIADD3 UR33, UP6, UP3, UR48, UR15, UR22 ;  /* 0x0000000f30217290 */ /* 0x000fe4000fbde016 */
[----:B------:R-:W-:Y:S02]  /*2770*/  UIMAD.WIDE.U32 UR22, UR29, UR31, UR24 ;  /* 0x0000001f1d1672a5 */ /* 0x000fe4000f8e0018 */
[----:B------:R-:W-:Y:S02]  /*2780*/  UIMAD.WIDE.U32 UR38, UR18, UR18, UR38 ;  /* 0x00000012122672a5 */ /* 0x000fe4000f8e0026 */
[----:B------:R-:W-:Y:S02]  /*2790*/  UIADD3.X UR15, UPT, UPT, URZ, URZ, URZ, UP1, UP2 ;  /* 0x000000ffff0f7290 */ /* 0x000fe40008fe44ff */
[----:B------:R-:W-:-:S02]  /*27a0*/  UIADD3 UR42, UP2, UPT, UR40, UR45, URZ ;  /* 0x0000002d282a7290 */ /* 0x000fc4000ff5e0ff */
[----:B------:R-:W-:Y:S02]  /*27b0*/  UIADD3 UR46, UP0, UPT, UR22, UR47, URZ ;  /* 0x0000002f162e7290 */ /* 0x000fe4000ff1e0ff */
[----:B------:R-:W-:Y:S02]  /*27c0*/  UIADD3 UR50, UP1, UPT, UR43, UR39, URZ ;  /* 0x000000272b327290 */ /* 0x000fe4000ff3e0ff */
[----:B------:R-:W-:Y:S02]  /*27d0*/  UIADD3.X UR43, UPT, UPT, URZ, URZ, URZ, UP2, !UPT ;  /* 0x000000ffff2b7290 */ /* 0x000fe400097fe4ff */
[----:B------:R-:W-:Y:S02]  /*27e0*/  UIADD3 UR24, UP2, UPT, UR44, UR35, URZ ;  /* 0x000000232c187290 */ /* 0x000fe4000ff5e0ff */
[----:B------:R-:W-:Y:S02]  /*27f0*/  UIADD3.X UR47, UPT, UPT, URZ, URZ, URZ, UP0, !UPT ;  /* 0x000000ffff2f7290 */ /* 0x000fe400087fe4ff */
[----:B------:R-:W-:-:S02]  /*2800*/  UIADD3 UR38, UP0, UPT, UR38, UR21, URZ ;  /* 0x0000001526267290 */ /* 0x000fc4000ff1e0ff */
[----:B------:R-:W-:Y:S01]  /*2810*/  UIMAD.WIDE.U32 UR44, UR18, UR30, UR42 ;  /* 0x0000001e122c72a5 */ /* 0x000fe2000f8e002a */
[----:B------:R-:W-:Y:S01]  /*2820*/  UMOV UR52, UR70 ;  /* 0x0000004600347c82 */ /* 0x000fe20008000000 */
[----:B------:R-:W-:Y:S01]  /*2830*/  UIADD3.X UR25, UPT, UPT, URZ, URZ, URZ, UP2, !UPT ;  /* 0x000000ffff197290 */ /* 0x000fe200097fe4ff */
[----:B------:R-:W-:Y:S01]  /*2840*/  R2UR.FILL UR70, R6 ;  /* 0x00000000064672ca */ /* 0x000fe200004e0000 */
[----:B------:R-:W-:Y:S01]  /*2850*/  UMOV UR64, UR54 ;  /* 0x0000003600407c82 */ /* 0x000fe20008000000 */
[----:B------:R-:W-:Y:S01]  /*2860*/  UMOV UR54, UR52 ;  /* 0x0000003400367c82 */ /* 0x000fe20008000000 */
[----:B------:R-:W-:Y:S01]  /*2870*/  UIADD3.X UR39, UPT, UPT, URZ, URZ, URZ, UP0, !UPT ;  /* 0x000000ffff277290 */ /* 0x000fe200087fe4ff */
[----:B------:R-:W2:Y:S01]  /*2880*/  LDC.64 R6, c[0x0][0x388] ;  /* 0x0000e200ff067b82 */ /* 0x000ea20000000a00 */
[----:B------:R-:W-:Y:S01]  /*2890*/  UIADD3 UR52, UP0, UPT, UR41, UR45, URZ ;  /* 0x0000002d29347290 */ /* 0x000fe2000ff1e0ff */
[----:B------:R-:W-:Y:S01]  /*28a0*/  UMOV UR53, UR71 ;  /* 0x0000004700357c82 */ /* 0x000fe20008000000 */
[----:B------:R-:W-:Y:S01]  /*28b0*/  UIMAD.WIDE.U32 UR24, UR16, UR31, UR24 ;  /* 0x0000001f101872a5 */ /* 0x000fe2000f8e0018 */
[----:B------:R-:W-:Y:S01]  /*28c0*/  R2UR.FILL UR71, R5 ;  /* 0x00000000054772ca */ /* 0x000fe200004e0000 */
[----:B------:R-:W-:Y:S01]  /*28d0*/  UMOV UR65, UR55 ;  /* 0x0000003700417c82 */ /* 0x000fe20008000000 */
[----:B------:R-:W-:Y:S01]  /*28e0*/  UMOV UR55, UR53 ;  /* 0x0000003500377c82 */ /* 0x000fe20008000000 */
[----:B------:R-:W-:Y:S01]  /*28f0*/  UIADD3.X UR53, UPT, UPT, URZ, URZ, URZ, UP0, !UPT ;  /* 0x000000ffff357290 */ /* 0x000fe200087fe4ff */
[----:B------:R-:W-:Y:S01]  /*2900*/  IMAD.MOV.U32 R5, RZ, RZ, RZ ;  /* 0x000000ffff057224 */ /* 0x000fe200078e00ff */
[----:B------:R-:W-:Y:S01]  /*2910*/  UMOV UR22, URZ ;  /* 0x000000ff00167c82 */ /* 0x000fe20008000000 */
[----:B------:R-:W-:-:S02]  /*2920*/  UIADD3 UR40, UP0, UPT, UR44, UR25, URZ ;  /* 0x000000192c287290 */ /* 0x000fc4000ff1e0ff */
[----:B------:R-:W-:Y:S02]  /*2930*/  UIADD3 UR22, UPT, UPT, UR51, UR22, URZ ;  /* 0x0000001633167290 */ /* 0x000fe4000fffe0ff */
[----:B------:R-:W-:Y:S02]  /*2940*/  UIADD3.X UR51, UPT, UPT, URZ, URZ, URZ, UP1, !UPT ;  /* 0x000000ffff337290 */ /* 0x000fe40008ffe4ff */
[----:B------:R-:W-:Y:S02]  /*2950*/  UIADD3.X UR41, UPT, UPT, URZ, URZ, URZ, UP0, !UPT ;  /* 0x000000ffff297290 */ /* 0x000fe400087fe4ff */
[----:B------:R-:W-:Y:S02]  /*2960*/  UIMAD.WIDE.U32 UR46, UR30, UR30, UR46 ;  /* 0x0000001e1e2e72a5 */ /* 0x000fe4000f8e002e */
[----:B------:R-:W-:Y:S02]  /*2970*/  UIMAD.WIDE.U32 UR38, UR17, UR19, UR38 ;  /* 0x00000013112672a5 */ /* 0x000fe4000f8e0026 */
[----:B------:R-:W-:-:S02]  /*2980*/  UIMAD.WIDE.U32 UR50, UR18, UR19, UR50 ;  /* 0x00000013123272a5 */ /* 0x000fc4000f8e0032 */
[----:B------:R-:W-:Y:S01]  /*2990*/  UIMAD.WIDE.U32 UR40, UR17, UR31, UR40 ;  /* 0x0000001f112872a5 */ /* 0x000fe2000f8e0028 */
[----:B------:R-:W0:Y:S01]  /*29a0*/  S2UR UR17, SR_CTAID.X ;  /* 0x00000000001179c3 */ /* 0x000e220000002500 */
[----:B------:R-:W-:Y:S02]  /*29b0*/  UIADD3 UR48, UP1, UPT, UR46, UR27, URZ ;  /* 0x0000001b2e307290 */ /* 0x000fe4000ff3e0ff */
[----:B------:R-:W-:Y:S02]  /*29c0*/  UIADD3 UR46, UP0, UPT, UR50, UR39, URZ ;  /* 0x00000027322e7290 */ /* 0x000fe4000ff1e0ff */
[----:B------:R-:W-:Y:S02]  /*29d0*/  UIMAD.WIDE.U32 UR52, UR19, UR30, UR52 ;  /* 0x0000001e133472a5 */ /* 0x000fe4000f8e0034 */
[----:B------:R-:W-:Y:S02]  /*29e0*/  UIADD3 UR42, UP2, UPT, UR23, UR47, URZ ;  /* 0x0000002f172a7290 */ /* 0x000fe4000ff5e0ff */
[----:B------:R-:W-:Y:S01]  /*29f0*/  UIADD3.X UR47, UPT, UPT, URZ, URZ, URZ, UP0, !UPT ;  /* 0x000000ffff2f7290 */ /* 0x000fe200087fe4ff */
[----:B------:R-:W-:Y:S01]  /*2a00*/  UMOV UR23, URZ ;  /* 0x000000ff00177c82 */ /* 0x000fe20008000000 */
[----:B------:R-:W-:Y:S01]  /*2a10*/  UIADD3 UR44, UP0, UPT, UR52, UR41, URZ ;  /* 0x00000029342c7290 */ /* 0x000fe2000ff1e0ff */
[----:B------:R-:W-:Y:S01]  /*2a20*/  UMOV UR16, URZ ;  /* 0x000000ff00107c82 */ /* 0x000fe20008000000 */
[----:B------:R-:W-:-:S02]  /*2a30*/  UIMAD.WIDE.U32 UR22, UR24, 0x3d1, UR22 ;  /* 0x000003d1181678a5 */ /* 0x000fc4000f8e0016 */
[----:B------:R-:W-:Y:S02]  /*2a40*/  UIADD3 UR16, UPT, UPT, UR49, UR16, URZ ;  /* 0x0000001031107290 */ /* 0x000fe4000fffe0ff */
[----:B------:R-:W-:Y:S02]  /*2a50*/  UIADD3.X UR49, UPT, UPT, URZ, URZ, URZ, UP1, !UPT ;  /* 0x000000ffff317290 */ /* 0x000fe40008ffe4ff */
[----:B------:R-:W-:Y:S02]  /*2a60*/  UIADD3.X UR45, UPT, UPT, URZ, URZ, URZ, UP0, !UPT ;  /* 0x000000ffff2d7290 */ /* 0x000fe400087fe4ff */
[----:B------:R-:W-:Y:S01]  /*2a70*/  UIADD3 UR28, UP0, UP1, UR22, UR28, UR70 ;  /* 0x0000001c161c7290 */ /* 0x000fe2000f91e046 */
[----:B0-----:R-:W-:Y:S01]  /*2a80*/  IMAD R0, R0, UR17, R3 ;  /* 0x0000001100007c24 */ /* 0x001fe2000f8e0203 */
[----:B------:R-:W-:Y:S01]  /*2a90*/  UMOV UR71, UR55 ;  /* 0x0000003700477c82 */ /* 0x000fe20008000000 */
[----:B------:R-:W-:Y:S01]  /*2aa0*/  UMOV UR70, UR54 ;  /* 0x0000003600467c82 */ /* 0x000fe20008000000 */
[----:B------:R-:W0:Y:S01]  /*2ab0*/  LDCU.64 UR54, c[0x0][0x400] ;  /* 0x00008000ff3677ac */ /* 0x000e220008000a00 */
[----:B-1----:R-:W-:Y:S01]  /*2ac0*/  IMAD.WIDE.U32 R2, R12, R12, RZ ;  /* 0x0000000c0c027225 */ /* 0x002fe200078e00ff */
[----:B------:R-:W-:-:S03]  /*2ad0*/  UIMAD.WIDE.U32 UR46, UR18, UR19, UR46 ;  /* 0x00000013122e72a5 */ /* 0x000fc6000f8e002e */
[----:B------:R-:W-:Y:S01]  /*2ae0*/  IMAD.MOV.U32 R4, RZ, RZ, R3 ;  /* 0x000000ffff047224 */ /* 0x000fe200078e0003 */
[----:B------:R-:W-:Y:S02]  /*2af0*/  UIADD3.X UR43, UPT, UPT, URZ, URZ, URZ, UP2, !UPT ;  /* 0x000000ffff2b7290 */ /* 0x000fe400097fe4ff */
[----:B------:R-:W-:Y:S01]  /*2b00*/  UIADD3 UR50, UP2, UPT, UR51, UR47, URZ ;  /* 0x0000002f33327290 */ /* 0x000fe2000ff5e0ff */
[----:B------:R-:W-:Y:S01]  /*2b10*/  IMAD.WIDE.U32 R4, R12, R13, R4 ;  /* 0x0000000d0c047225 */ /* 0x000fe200078e0004 */
[----:B------:R-:W-:Y:S02]  /*2b20*/  UIMAD.WIDE.U32 UR48, UR29, UR31, UR48 ;  /* 0x0000001f1d3072a5 */ /* 0x000fe4000f8e0030 */
[----:B------:R-:W-:Y:S02]  /*2b30*/  UIMAD.WIDE.U32 UR56, UR30, UR31, UR42 ;  /* 0x0000001f1e3872a5 */ /* 0x000fe4000f8e002a */
[----:B------:R-:W-:Y:S01]  /*2b40*/  MOV R8, R5 ;  /* 0x0000000500087202 */ /* 0x000fe20000000f00 */
[----:B------:R-:W-:-:S02]  /*2b50*/  UIADD3.X UR51, UPT, UPT, URZ, URZ, URZ, UP2, !UPT ;  /* 0x000000ffff337290 */ /* 0x000fc400097fe4ff */
[----:B------:R-:W-:Y:S01]  /*2b60*/  UIADD3 UR42, UP2, UPT, UR56, UR49, URZ ;  /* 0x00000031382a7290 */ /* 0x000fe2000ff5e0ff */
[----:B0-----:R-:W-:Y:S01]  /*2b70*/  IADD3 R34, P0, PT, R0, UR54, RZ ;  /* 0x0000003600227c10 */ /* 0x001fe2000ff1e0ff */
[----:B------:R-:W-:Y:S01]  /*2b80*/  UMOV UR54, UR36 ;  /* 0x0000002400367c82 */ /* 0x000fe20008000000 */
[----:B------:R-:W-:Y:S01]  /*2b90*/  R2UR.FILL UR36, R10 ;  /* 0x000000000a2472ca */ /* 0x000fe200004e0000 */
[----:B------:R-:W-:Y:S01]  /*2ba0*/  IMAD.MOV.U32 R10, RZ, RZ, R4 ;  /* 0x000000ffff0a7224 */ /* 0x000fe200078e0004 */
[----:B------:R-:W-:Y:S01]  /*2bb0*/  LEA.HI.X.SX32 R35, R0, UR55, 0x1, P0 ;  /* 0x0000003700237c11 */ /* 0x000fe200080f0eff */
[----:B------:R-:W-:Y:S01]  /*2bc0*/  UMOV UR55, UR37 ;  /* 0x0000002500377c82 */ /* 0x000fe20008000000 */
[----:B------:R-:W-:Y:S01]  /*2bd0*/  R2UR.FILL UR37, R9 ;  /* 0x00000000092572ca */ /* 0x000fe200004e0000 */
[----:B------:R-:W-:Y:S01]  /*2be0*/  IMAD.MOV.U32 R9, RZ, RZ, RZ ;  /* 0x000000ffff097224 */ /* 0x000fe200078e00ff */
[----:B------:R-:W0:Y:S01]  /*2bf0*/  LDC.64 R4, c[0x0][0x390] ;  /* 0x0000e400ff047b82 */ /* 0x000e220000000a00 */
[----:B------:R-:W-:Y:S01]  /*2c00*/  IMAD.WIDE.U32 R10, R12, R13, R10 ;  /* 0x0000000d0c0a7225 */ /* 0x000fe200078e000a */
[----:B------:R-:W-:Y:S01]  /*2c10*/  UIMAD.WIDE.U32 UR44, UR18, UR31, UR44 ;  /* 0x0000001f122c72a5 */ /* 0x000fe2000f8e002c */
[----:B------:R-:W-:Y:S01]  /*2c20*/  R2UR UR18, R40 ;  /* 0x00000000281272ca */ /* 0x000fe200000e0000 */
[----:B------:R-:W-:Y:S01]  /*2c30*/  UIADD3.X UR43, UPT, UPT, URZ, URZ, URZ, UP2, !UPT ;  /* 0x000000ffff2b7290 */ /* 0x000fe200097fe4ff */
[----:B--2---:R-:W-:Y:S01]  /*2c40*/  IMAD.WIDE.U32 R8, R12, R6, R8 ;  /* 0x000000060c087225 */ /* 0x004fe200078e0008 */
[----:B------:R-:W-:Y:S01]  /*2c50*/  UIADD3 UR52, UP2, UPT, UR53, UR45, URZ ;  /* 0x0000002d35347290 */ /* 0x000fe2000ff5e0ff */
[----:B------:R-:W-:Y:S01]  /*2c60*/  R2UR.FILL UR37, R38 ;  /* 0x00000000262572ca */ /* 0x000fe200004e0000 */
[----:B------:R-:W-:Y:S01]  /*2c70*/  UIMAD.WIDE.U32 UR42, UR30, UR31, UR42 ;  /* 0x0000001f1e2a72a5 */ /* 0x000fe2000f8e002a */
[----:B------:R-:W-:Y:S01]  /*2c80*/  IADD3 R14, P0, PT, R8, R11, RZ ;  /* 0x0000000b080e7210 */ /* 0x000fe20007f1e0ff */
[----:B------:R-:W-:Y:S01]  /*2c90*/  UIADD3.X UR53, UPT, UPT, URZ, URZ, URZ, UP2, !UPT ;  /* 0x000000ffff357290 */ /* 0x000fe200097fe4ff */
[----:B------:R-:W-:Y:S01]  /*2ca0*/  MOV R8, R9 ;  /* 0x0000000900087202 */ /* 0x000fe20000000f00 */
[----:B------:R-:W-:Y:S01]  /*2cb0*/  IMAD.MOV.U32 R9, RZ, RZ, RZ ;  /* 0x000000ffff097224 */ /* 0x000fe200078e00ff */
[----:B------:R-:W-:Y:S01]  /*2cc0*/  UIADD3 UR56, UP2, UPT, UR57, UR43, URZ ;  /* 0x0000002b39387290 */ /* 0x000fe2000ff5e0ff */
[----:B------:R-:W-:Y:S01]  /*2cd0*/  IMAD.X R15, RZ, RZ, RZ, P0 ;  /* 0x000000ffff0f7224 */ /* 0x000fe200000e06ff */
[----:B------:R-:W-:Y:S01]  /*2ce0*/  UIMAD.WIDE.U32 UR50, UR19, UR19, UR50 ;  /* 0x00000013133272a5 */ /* 0x000fe2000f8e0032 */
[----:B------:R-:W-:Y:S01]  /*2cf0*/  IMAD.WIDE.U32 R8, R12, R7, R8 ;  /* 0x000000070c087225 */ /* 0x000fe200078e0008 */
[----:B------:R-:W-:-:S02]  /*2d00*/  UIADD3.X UR57, UPT, UPT, URZ, URZ, URZ, UP2, !UPT ;  /* 0x000000ffff397290 */ /* 0x000fc400097fe4ff */
[----:B------:R-:W-:Y:S01]  /*2d10*/  UIMAD.WIDE.U32 UR52, UR19, UR31, UR52 ;  /* 0x0000001f133472a5 */ /* 0x000fe2000f8e0034 */
[----:B------:R-:W-:Y:S01]  /*2d20*/  IMAD.WIDE.U32 R14, R13, R13, R14 ;  /* 0x0000000d0d0e7225 */ /* 0x000fe200078e000e */
[----:B------:R-:W-:Y:S01]  /*2d30*/  R2UR UR19, R41 ;  /* 0x00000000291372ca */ /* 0x000fe200000e0000 */
[----:B------:R-:W-:Y:S02]  /*2d40*/  UIMAD.WIDE.U32 UR30, UR31, UR31, UR56 ;  /* 0x0000001f1f1e72a5 */ /* 0x000fe4000f8e0038 */
[----:B------:R-:W-:Y:S01]  /*2d50*/  IMAD.MOV.U32 R16, RZ, RZ, R9 ;  /* 0x000000ffff107224 */ /* 0x000fe200078e0009 */
[----:B------:R-:W-:Y:S01]  /*2d60*/  IADD3 R18, P0, PT, R8, R15, RZ ;  /* 0x0000000f08127210 */ /* 0x000fe20007f1e0ff */
[----:B------:R-:W-:Y:S01]  /*2d70*/  HFMA2 R15, -RZ, RZ, 0, 0 ;  /* 0x00000000ff0f7431 */ /* 0x000fe200000001ff */
[----:B------:R-:W-:Y:S01]  /*2d80*/  UMOV UR56, UR18 ;  /* 0x0000001200387c82 */ /* 0x000fe20008000000 */
[----:B0-----:R-:W-:Y:S01]  /*2d90*/  IMAD.WIDE.U32 R16, R12, R4, R16 ;  /* 0x000000040c107225 */ /* 0x001fe200078e0010 */
[----:B------:R-:W-:-:S02]  /*2da0*/  UIADD3.X UR18, UPT, UPT, URZ, URZ, URZ, UP6, UP3 ;  /* 0x000000ffff127290 */ /* 0x000fc4000b7e64ff */
[----:B------:R-:W-:Y:S01]  /*2db0*/  UIADD3 UR14, UP2, UP3, UR14, UR58, UR33 ;  /* 0x0000003a0e0e7290 */ /* 0x000fe2000fb5e021 */
[----:B------:R-:W-:Y:S01]  /*2dc0*/  IMAD.X R19, RZ, RZ, RZ, P0 ;  /* 0x000000ffff137224 */ /* 0x000fe200000e06ff */
[----:B------:R-:W-:Y:S01]  /*2dd0*/  UMOV UR17, URZ ;  /* 0x000000ff00117c82 */ /* 0x000fe20008000000 */
[----:B------:R-:W-:Y:S01]  /*2de0*/  UMOV UR33, URZ ;  /* 0x000000ff00217c82 */ /* 0x000fe20008000000 */
[----:B------:R-:W-:Y:S01]  /*2df0*/  UIADD3.X UR21, UPT, UPT, URZ, URZ, URZ, UP4, UP5 ;  /* 0x000000ffff157290 */ /* 0x000fe2000a7ea4ff */
[-C--:B------:R-:W-:Y:S01]  /*2e00*/  IMAD.WIDE.U32 R14, R12, R6.reuse, R14 ;  /* 0x000000060c0e7225 */ /* 0x080fe200078e000e */
[----:B------:R-:W-:Y:S01]  /*2e10*/  UIMAD.WIDE.U32 UR32, UR38, 0x3d1, UR32 ;  /* 0x000003d1262078a5 */ /* 0x000fe2000f8e0020 */
[----:B------:R-:W-:Y:S02]  /*2e20*/  UMOV UR57, UR19 ;  /* 0x0000001300397c82 */ /* 0x000fe40008000000 */
[----:B------:R-:W-:Y:S01]  /*2e30*/  IMAD.WIDE.U32 R8, R13, R6, R18 ;  /* 0x000000060d087225 */ /* 0x000fe200078e0012 */
[----:B------:R-:W-:-:S02]  /*2e40*/  UIADD3 UR27, UP5, UP4, UR32, UR61, UR56 ;  /* 0x0000003d201b7290 */ /* 0x000fc4000fcbe038 */
[----:B------:R-:W-:Y:S01]  /*2e50*/  UIADD3 UR32, UPT, UPT, UR33, UR17, URZ ;  /* 0x0000001121207290 */ /* 0x000fe2000fffe0ff */
[----:B------:R-:W-:Y:S02]  /*2e60*/  IADD3 R20, P1, PT, R8, R15, RZ ;  /* 0x0000000f08147210 */ /* 0x000fe40007f3e0ff */
[----:B------:R-:W-:Y:S01]  /*2e70*/  UMOV UR17, URZ ;  /* 0x000000ff00117c82 */ /* 0x000fe20008000000 */
[----:B------:R-:W-:Y:S01]  /*2e80*/  IADD3 R18, P0, PT, R16, R9, RZ ;  /* 0x0000000910127210 */ /* 0x000fe20007f1e0ff */
[----:B------:R-:W-:Y:S01]  /*2e90*/  IMAD.MOV.U32 R16, RZ, RZ, R17 ;  /* 0x000000ffff107224 */ /* 0x000fe200078e0011 */
[----:B------:R-:W0:Y:S01]  /*2ea0*/  LDC.64 R8, c[0x0][0x398] ;  /* 0x0000e600ff087b82 */ /* 0x000e220000000a00 */
[----:B------:R-:W-:Y:S01]  /*2eb0*/  IMAD.MOV.U32 R17, RZ, RZ, RZ ;  /* 0x000000ffff117224 */ /* 0x000fe200078e00ff */
[----:B------:R-:W-:Y:S01]  /*2ec0*/  UIADD3.X UR19, UPT, UPT, URZ, URZ, URZ, UP0, UP1 ;  /* 0x000000ffff137290 */ /* 0x000fe200087e24ff */
[----:B------:R-:W-:Y:S01]  /*2ed0*/  IMAD.X R19, RZ, RZ, RZ, P0 ;  /* 0x000000ffff137224 */ /* 0x000fe200000e06ff */
[----:B------:R-:W-:Y:S01]  /*2ee0*/  UIMAD.WIDE.U32 UR16, UR48, 0x3d1, UR16 ;  /* 0x000003d1301078a5 */ /* 0x000fe2000f8e0010 */
[----:B------:R-:W-:Y:S01]  /*2ef0*/  IMAD.X R21, RZ, RZ, RZ, P1 ;  /* 0x000000ffff157224 */ /* 0x000fe200008e06ff */
[----:B------:R-:W-:Y:S01]  /*2f00*/  UIADD3 UR15, UP1, UP0, UR34, UR15, UR28 ;  /* 0x0000000f220f7290 */ /* 0x000fe2000f83e01c */
[----:B------:R-:W-:Y:S01]  /*2f10*/  IMAD.WIDE.U32 R16, R12, R5, R16 ;  /* 0x000000050c107225 */ /* 0x000fe200078e0010 */
[----:B------:R-:W-:-:S02]  /*2f20*/  UIADD3.X UR28, UPT, UPT, URZ, URZ, URZ, UP2, UP3 ;  /* 0x000000ffff1c7290 */ /* 0x000fc400097e64ff */
[----:B------:R-:W-:Y:S01]  /*2f30*/  UIADD3 UR18, UP2, UP3, UR16, UR18, UR54 ;  /* 0x0000001210127290 */ /* 0x000fe2000fb5e036 */
[C---:B------:R-:W-:Y:S01]  /*2f40*/  IMAD.WIDE.U32 R18, R13.reuse, R7, R18 ;  /* 0x000000070d127225 */ /* 0x040fe200078e0012 */
[----:B------:R-:W-:Y:S01]  /*2f50*/  UMOV UR22, URZ ;  /* 0x000000ff00167c82 */ /* 0x000fe20008000000 */
[----:B------:R-:W-:Y:S02]  /*2f60*/  UIADD3.X UR25, UPT, UPT, URZ, URZ, URZ, UP1, UP0 ;  /* 0x000000ffff197290 */ /* 0x000fe40008fe04ff */
[----:B------:R-:W-:Y:S01]  /*2f70*/  IMAD.WIDE.U32 R20, R13, R6, R20 ;  /* 0x000000060d147225 */ /* 0x000fe200078e0014 */
[----:B------:R-:W-:Y:S01]  /*2f80*/  IADD3 R22, P0, PT, R16, R19, RZ ;  /* 0x0000001310167210 */ /* 0x000fe20007f1e0ff */
[----:B------:R-:W-:Y:S02]  /*2f90*/  UIADD3 UR16, UP0, UP1, UR20, UR21, UR27 ;  /* 0x0000001514107290 */ /* 0x000fe4000f91e01b */
[----:B------:R-:W-:Y:S01]  /*2fa0*/  IMAD.MOV.U32 R19, RZ, RZ, RZ ;  /* 0x000000ffff137224 */ /* 0x000fe200078e00ff */
[----:B------:R-:W-:Y:S01]  /*2fb0*/  IADD3 R24, P1, PT, R18, R21, RZ ;  /* 0x0000001512187210 */ /* 0x000fe20007f3e0ff */
[----:B------:R-:W-:Y:S01]  /*2fc0*/  IMAD.MOV.U32 R18, RZ, RZ, R17 ;  /* 0x000000ffff127224 */ /* 0x000fe200078e0011 */
[----:B------:R-:W-:Y:S01]  /*2fd0*/  IADD3.X R23, PT, PT, RZ, RZ, RZ, P0, !PT ;  /* 0x000000ffff177210 */ /* 0x000fe200007fe4ff */
[----:B------:R-:W-:-:S02]  /*2fe0*/  UIADD3 UR22, UPT, UPT, UR17, UR22, URZ ;  /* 0x0000001611167290 */ /* 0x000fc4000fffe0ff */
[----:B------:R-:W-:Y:S01]  /*2ff0*/  IMAD.X R25, RZ, RZ, RZ, P1 ;  /* 0x000000ffff197224 */ /* 0x000fe200008e06ff */
[----:B------:R-:W-:Y:S01]  /*3000*/  UMOV UR29, URZ ;  /* 0x000000ff001d7c82 */ /* 0x000fe20008000000 */
[----:B------:R-:W-:Y:S01]  /*3010*/  IMAD.WIDE.U32 R16, R13, R4, R22 ;  /* 0x000000040d107225 */ /* 0x000fe200078e0016 */
[----:B------:R-:W-:Y:S02]  /*3020*/  UIADD3.X UR27, UPT, UPT, URZ, URZ, URZ, UP5, UP4 ;  /* 0x000000ffff1b7290 */ /* 0x000fe4000afe84ff */
[----:B------:R-:W-:Y:S01]  /*3030*/  UIADD3 UR17, UP5, UP4, UR26, UR28, UR18 ;  /* 0x0000001c1a117290 */ /* 0x000fe2000fcbe012 */
[----:B0-----:R-:W-:Y:S01]  /*3040*/  IMAD.WIDE.U32 R18, R12, R8, R18 ;  /* 0x000000080c127225 */ /* 0x001fe200078e0012 */
[----:B------:R-:W-:Y:S02]  /*3050*/  UIADD3 UR28, UPT, UPT, UR23, UR29, URZ ;  /* 0x0000001d171c7290 */ /* 0x000fe4000fffe0ff */
[----:B------:R-:W-:Y:S01]  /*3060*/  UIADD3.X UR21, UPT, UPT, URZ, URZ, URZ, UP2, UP3 ;  /* 0x000000ffff157290 */ /* 0x000fe200097e64ff */
[----:B------:R-:W-:Y:S01]  /*3070*/  IMAD.WIDE.U32 R22, R6, R6, R24 ;  /* 0x0000000606167225 */ /* 0x000fe200078e0018 */
[----:B------:R-:W-:Y:S01]  /*3080*/  IADD3 R24, P0, PT, R18, R17, RZ ;  /* 0x0000001112187210 */ /* 0x000fe20007f1e0ff */
[----:B------:R-:W-:Y:S01]  /*3090*/  UMOV UR29, URZ ;  /* 0x000000ff001d7c82 */ /* 0x000fe20008000000 */
[----:B------:R-:W-:Y:S01]  /*30a0*/  MOV R17, RZ ;  /* 0x000000ff00117202 */ /* 0x000fe20000000f00 */
[----:B------:R-:W-:Y:S01]  /*30b0*/  IMAD.MOV.U32 R18, RZ, RZ, R19 ;  /* 0x000000ffff127224 */ /* 0x000fe200078e0013 */
[----:B------:R-:W-:Y:S01]  /*30c0*/  IADD3 R26, P1, PT, R16, R23, RZ ;  /* 0x00000017101a7210 */ /* 0x000fe20007f3e0ff */
[----:B------:R-:W-:Y:S01]  /*30d0*/  IMAD.MOV.U32 R16, RZ, RZ, R20 ;  /* 0x000000ffff107224 */ /* 0x000fe200078e0014 */
[----:B------:R-:W-:Y:S01]  /*30e0*/  UIMAD.WIDE.U32 UR28, UR40, 0x3d1, UR28 ;  /* 0x000003d1281c78a5 */ /* 0x000fe2000f8e001c */
[----:B------:R-:W-:Y:S01]  /*30f0*/  IMAD.X R25, RZ, RZ, RZ, P0 ;  /* 0x000000ffff197224 */ /* 0x000fe200000e06ff */
[----:B------:R-:W-:Y:S01]  /*3100*/  UMOV UR33, URZ ;  /* 0x000000ff00217c82 */ /* 0x000fe20008000000 */
[----:B------:R-:W-:Y:S01]  /*3110*/  IMAD.WIDE.U32 R16, R12, R7, R16 ;  /* 0x000000070c107225 */ /* 0x000fe200078e0010 */
[----:B------:R-:W-:Y:S01]  /*3120*/  UIADD3 UR19, UP2, UP3, UR28, UR19, UR72 ;  /* 0x000000131c137290 */ /* 0x000fe2000fb5e048 */
[----:B------:R-:W-:-:S02]  /*3130*/  UMOV UR23, URZ ;  /* 0x000000ff00177c82 */ /* 0x000fc40008000000 */
[----:B------:R-:W-:Y:S01]  /*3140*/  IMAD.MOV.U32 R19, RZ, RZ, RZ ;  /* 0x000000ffff137224 */ /* 0x000fe200078e00ff */
[----:B------:R-:W-:Y:S01]  /*3150*/  IADD3 R30, P0, PT, R22, R17, RZ ;  /* 0x00000011161e7210 */ /* 0x000fe20007f1e0ff */
[----:B------:R-:W-:Y:S01]  /*3160*/  IMAD.X R27, RZ, RZ, RZ, P1 ;  /* 0x000000ffff1b7224 */ /* 0x000fe200008e06ff */
[----:B------:R-:W-:Y:S01]  /*3170*/  UIADD3.X UR20, UPT, UPT, URZ, URZ, URZ, UP2, UP3 ;  /* 0x000000ffff147290 */ /* 0x000fe200097e64ff */
[----:B------:R-:W-:Y:S01]  /*3180*/  IMAD.WIDE.U32 R18, R12, R9, R18 ;  /* 0x000000090c127225 */ /* 0x000fe200078e0012 */
[----:B------:R-:W-:Y:S01]  /*3190*/  IADD3.X R31, PT, PT, RZ, RZ, RZ, P0, !PT ;  /* 0x000000ffff1f7210 */ /* 0x000fe200007fe4ff */
[----:B------:R-:W-:Y:S01]  /*31a0*/  UIADD3 UR19, UP3, UP2, UR24, UR25, UR19 ;  /* 0x0000001918137290 */ /* 0x000fe2000fa7e013 */
[----:B------:R-:W-:Y:S01]  /*31b0*/  IADD3 R0, P0, PT, R34, 0x7f4a7c15, RZ ;  /* 0x7f4a7c1522007810 */ /* 0x000fe20007f1e0ff */
[----:B------:R-:W-:Y:S01]  /*31c0*/  IMAD.WIDE.U32 R20, R13, R5, R24 ;  /* 0x000000050d147225 */ /* 0x000fe200078e0018 */
[----:B------:R-:W-:Y:S01]  /*31d0*/  UIMAD.WIDE.U32 UR24, UR46, 0x3d1, UR32 ;  /* 0x000003d12e1878a5 */ /* 0x000fe2000f8e0020 */
[----:B------:R-:W-:Y:S01]  /*31e0*/  R2UR UR32, R36 ;  /* 0x00000000242072ca */ /* 0x000fe200000e0000 */
[----:B------:R-:W-:Y:S01]  /*31f0*/  UMOV UR39, URZ ;  /* 0x000000ff00277c82 */ /* 0x000fe20008000000 */
[----:B------:R-:W-:Y:S01]  /*3200*/  IMAD.WIDE.U32 R22, R6, R7, R26 ;  /* 0x0000000706167225 */ /* 0x000fe200078e001a */
[----:B------:R-:W-:Y:S01]  /*3210*/  IADD3 R26, P1, PT, R18, R21, RZ ;  /* 0x00000015121a7210 */ /* 0x000fe20007f3e0ff */
[----:B------:R-:W-:Y:S01]  /*3220*/  UIMAD.WIDE.U32 UR22, UR42, 0x3d1, UR22 ;  /* 0x000003d12a1678a5 */ /* 0x000fe2000f8e0016 */
[----:B------:R-:W-:Y:S01]  /*3230*/  IADD3.X R3, PT, PT, R35, -0x61c88647, RZ, P0, !PT ;  /* 0x9e3779b923037810 */ /* 0x000fe200007fe4ff */
[C---:B------:R-:W-:Y:S01]  /*3240*/  IMAD.WIDE.U32 R24, R13.reuse, R7, R30 ;  /* 0x000000070d187225 */ /* 0x040fe200078e001e */
[----:B------:R-:W-:Y:S01]  /*3250*/  IADD3 R28, P2, PT, R20, R23, RZ ;  /* 0x00000017141c7210 */ /* 0x000fe20007f5e0ff */
[----:B------:R-:W-:Y:S01]  /*3260*/  UMOV UR35, URZ ;  /* 0x000000ff00237c82 */ /* 0x000fe20008000000 */
[--C-:B------:R-:W-:Y:S01]  /*3270*/  SHF.R.U32.HI R17, RZ, 0x1e, R3.reuse ;  /* 0x0000001eff117819 */ /* 0x100fe20000011603 */
[----:B------:R-:W-:Y:S01]  /*3280*/  IMAD.X R27, RZ, RZ, RZ, P1 ;  /* 0x000000ffff1b7224 */ /* 0x000fe200008e06ff */
[----:B------:R-:W-:Y:S01]  /*3290*/  IADD3 R32, P0, PT, R22, R25, RZ ;  /* 0x0000001916207210 */ /* 0x000fe20007f1e0ff */
[----:B------:R-:W-:Y:S01]  /*32a0*/  IMAD.X R29, RZ, RZ, RZ, P2 ;  /* 0x000000ffff1d7224 */ /* 0x000fe200010e06ff */
[----:B------:R-:W-:Y:S01]  /*32b0*/  SHF.R.U64 R15, R0, 0x1e, R3 ;  /* 0x0000001e000f7819 */ /* 0x000fe20000001203 */
[----:B------:R-:W-:Y:S01]  /*32c0*/  IMAD.WIDE.U32 R20, R13, R8, R26 ;  /* 0x000000080d147225 */ /* 0x000fe200078e001a */
[----:B------:R-:W-:Y:S01]  /*32d0*/  LOP3.LUT R17, R17, R3, RZ, 0x3c, !PT ;  /* 0x0000000311117212 */ /* 0x000fe200078e3cff */
[----:B------:R-:W-:Y:S01]  /*32e0*/  UIADD3.X UR43, UPT, UPT, URZ, URZ, URZ, UP0, UP1 ;  /* 0x000000ffff2b7290 */ /* 0x000fe200087e24ff */
[----:B------:R-:W-:Y:S01]  /*32f0*/  LOP3.LUT R15, R15, R0, RZ, 0x3c, !PT ;  /* 0x000000000f0f7212 */ /* 0x000fe200078e3cff */
[----:B------:R-:W-:Y:S01]  /*3300*/  IMAD.WIDE.U32 R22, R6, R4, R28 ;  /* 0x0000000406167225 */ /* 0x000fe200078e001c */
[----:B------:R-:W-:Y:S01]  /*3310*/  UIADD3 UR28, UPT, UPT, UR29, UR39, URZ ;  /* 0x000000271d1c7290 */ /* 0x000fe2000fffe0ff */
[----:B------:R-:W-:Y:S01]  /*3320*/  R2UR UR33, R37 ;  /* 0x00000000252172ca */ /* 0x000fe200000e0000 */
[----:B------:R-:W-:Y:S01]  /*3330*/  UIADD3 UR27, UP0, UP1, UR24, UR27, UR36 ;  /* 0x0000001b181b7290 */ /* 0x000fe2000f91e024 */
[----:B------:R-:W-:Y:S01]  /*3340*/  IMAD.X R33, RZ, RZ, RZ, P0 ;  /* 0x000000ffff217224 */ /* 0x000fe200000e06ff */
[----:B------:R-:W-:Y:S01]  /*3350*/  IADD3 R28, P0, PT, R19, R21, RZ ;  /* 0x00000015131c7210 */ /* 0x000fe20007f1e0ff */
[----:B------:R-:W-:-:S02]  /*3360*/  HFMA2 R19, -RZ, RZ, 0, 0 ;  /* 0x00000000ff137431 */ /* 0x000fc400000001ff */
[----:B------:R-:W-:Y:S01]  /*3370*/  IMAD.MOV.U32 R18, RZ, RZ, R24 ;  /* 0x000000ffff127224 */ /* 0x000fe200078e0018 */
[----:B------:R-:W-:Y:S01]  /*3380*/  IADD3 R30, P1, PT, R20, R23, RZ ;  /* 0x00000017141e7210 */ /* 0x000fe20007f3e0ff */
[----:B------:R-:W-:Y:S01]  /*3390*/  IMAD.WIDE.U32 R26, R6, R7, R32 ;  /* 0x00000007061a7225 */ /* 0x000fe200078e0020 */
[----:B------:R-:W-:Y:S01]  /*33a0*/  UIADD3 UR24, UPT, UPT, UR25, UR35, URZ ;  /* 0x0000002319187290 */ /* 0x000fe2000fffe0ff */
[----:B------:R-:W-:Y:S01]  /*33b0*/  R2UR.FILL UR36, R39 ;  /* 0x00000000272472ca */ /* 0x000fe200004e0000 */
[----:B------:R-:W-:Y:S01]  /*33c0*/  UIADD3.X UR39, UPT, UPT, URZ, URZ, URZ, UP5, UP4 ;  /* 0x000000ffff277290 */ /* 0x000fe2000afe84ff */
[----:B------:R-:W-:Y:S01]  /*33d0*/  IMAD.X R29, RZ, RZ, RZ, P0 ;  /* 0x000000ffff1d7224 */ /* 0x000fe200000e06ff */
[----:B------:R-:W-:Y:S01]  /*33e0*/  IADD3 R11, P0, PT, R34, 0x7f4a7c16, RZ ;  /* 0x7f4a7c16220b7810 */ /* 0x000fe20007f1e0ff */
[----:B------:R-:W-:Y:S01]  /*33f0*/  IMAD.X R31, RZ, RZ, RZ, P1 ;  /* 0x000000ffff1f7224 */ /* 0x000fe200008e06ff */
[----:B------:R-:W-:Y:S01]  /*3400*/  UMOV UR29, URZ ;  /* 0x000000ff001d7c82 */ /* 0x000fe20008000000 */
[----:B------:R-:W-:Y:S01]  /*3410*/  IMAD.WIDE.U32 R18, R12, R4, R18 ;  /* 0x000000040c127225 */ /* 0x000fe200078e0012 */
[----:B------:R-:W-:Y:S01]  /*3420*/  UMOV UR41, URZ ;  /* 0x000000ff00297c82 */ /* 0x000fe20008000000 */
[----:B------:R-:W-:-:S02]  /*3430*/  UIADD3 UR25, UP4, UP5, UR22, UR21, UR32 ;  /* 0x0000001516197290 */ /* 0x000fc4000fd9e020 */
[----:B------:R-:W-:Y:S01]  /*3440*/  IMAD.WIDE.U32 R20, R13, R9, R28 ;  /* 0x000000090d147225 */ /* 0x000fe200078e001c */
[----:B------:R-:W-:Y:S01]  /*3450*/  IADD3 R32, P2, PT, R26, R19, RZ ;  /* 0x000000131a207210 */ /* 0x000fe20007f5e0ff */
[----:B------:R-:W-:Y:S01]  /*3460*/  UIMAD.WIDE.U32 UR28, UR44, 0x3d1, UR28 ;  /* 0x000003d12c1c78a5 */ /* 0x000fe2000f8e001c */
[----:B------:R-:W-:Y:S01]  /*3470*/  IADD3 R26, P1, PT, R22, R27, RZ ;  /* 0x0000001b161a7210 */ /* 0x000fe20007f3e0ff */
[----:B------:R-:W-:Y:S01]  /*3480*/  IMAD.WIDE.U32 R24, R6, R5, R30 ;  /* 0x0000000506187225 */ /* 0x000fe200078e001e */
[----:B------:R-:W-:Y:S01]  /*3490*/  IADD3.X R30, PT, PT, R35, -0x61c88647, RZ, P0, !PT ;  /* 0x9e3779b9231e7810 */ /* 0x000fe200007fe4ff */
[----:B------:R-:W-:Y:S02]  /*34a0*/  UIADD3 UR26, UPT, UPT, UR23, UR41, URZ ;  /* 0x00000029171a7290 */ /* 0x000fe4000fffe0ff */
[----:B------:R-:W-:Y:S01]  /*34b0*/  IMAD.X R33, RZ, RZ, RZ, P2 ;  /* 0x000000ffff217224 */ /* 0x000fe200010e06ff */
[----:B------:R-:W-:Y:S01]  /*34c0*/  IADD3 R22, P0, PT, R20, R25, RZ ;  /* 0x0000001914167210 */ /* 0x000fe20007f1e0ff */
[----:B------:R-:W-:Y:S01]  /*34d0*/  IMAD.X R27, RZ, RZ, RZ, P1 ;  /* 0x000000ffff1b7224 */ /* 0x000fe200008e06ff */
[----:B------:R-:W-:Y:S01]  /*34e0*/  SHF.R.U64 R0, R11, 0x1e, R30 ;  /* 0x0000001e0b007819 */ /* 0x000fe2000000121e */
[----:B------:R-:W-:Y:S01]  /*34f0*/  IMAD.WIDE.U32 R28, R13, R4, R32 ;  /* 0x000000040d1c7225 */ /* 0x000fe200078e0020 */
[----:B------:R-:W-:Y:S01]  /*3500*/  IADD3.X R23, PT, PT, RZ, RZ, RZ, P0, !PT ;  /* 0x000000ffff177210 */ /* 0x000fe200007fe4ff */
[----:B------:R-:W-:Y:S01]  /*3510*/  UIADD3.X UR41, UPT, UPT, URZ, URZ, URZ, UP0, UP1 ;  /* 0x000000ffff297290 */ /* 0x000fe200087e24ff */
[----:B------:R-:W-:Y:S01]  /*3520*/  SHF.R.U32.HI R3, RZ, 0x1e, R30 ;  /* 0x0000001eff037819 */ /* 0x000fe2000001161e */
[----:B------:R-:W-:Y:S01]  /*3530*/  IMAD.WIDE.U32 R26, R7, R7, R26 ;  /* 0x00000007071a7225 */ /* 0x000fe200078e001a */
[----:B------:R-:W-:Y:S01]  /*3540*/  LOP3.LUT R32, R0, R11, RZ, 0x3c, !PT ;  /* 0x0000000b00207212 */ /* 0x000fe200078e3cff */
[----:B------:R-:W-:Y:S01]  /*3550*/  UIADD3.X UR45, UPT, UPT, URZ, URZ, URZ, UP3, UP2 ;  /* 0x000000ffff2d7290 */ /* 0x000fe20009fe44ff */
[----:B------:R-:W-:Y:S01]  /*3560*/  LOP3.LUT R0, R3, R30, RZ, 0x3c, !PT ;  /* 0x0000001e03007212 */ /* 0x000fe200078e3cff */
[----:B------:R-:W-:Y:S01]  /*3570*/  IMAD.WIDE.U32 R22, R6, R8, R22 ;  /* 0x0000000806167225 */ /* 0x000fe200078e0016 */
[----:B------:R-:W-:Y:S01]  /*3580*/  IADD3 R24, P1, PT, R24, R27, RZ ;  /* 0x0000001b18187210 */ /* 0x000fe20007f3e0ff */
[----:B------:R-:W-:Y:S01]  /*3590*/  UIADD3 UR38, UP1, UP0, UR38, UR43, UR27 ;  /* 0x0000002b26267290 */ /* 0x000fe2000f83e01b */
[----:B------:R-:W-:Y:S01]  /*35a0*/  IADD3 R26, P2, PT, R26, R29, RZ ;  /* 0x0000001d1a1a7210 */ /* 0x000fe20007f5e0ff */
[----:B------:R-:W-:Y:S01]  /*35b0*/  IMAD R20, R17, 0x1ce4e5b9, RZ ;  /* 0x1ce4e5b911147824 */ /* 0x000fe200078e02ff */
[----:B------:R-:W-:Y:S01]  /*35c0*/  IADD3 R34, P0, PT, R21, R23, RZ ;  /* 0x0000001715227210 */ /* 0x000fe20007f1e0ff */
[----:B------:R-:W-:Y:S01]  /*35d0*/  IMAD.X R25, RZ, RZ, RZ, P1 ;  /* 0x000000ffff197224 */ /* 0x000fe200008e06ff */
[----:B------:R-:W-:Y:S01]  /*35e0*/  UMOV UR49, URZ ;  /* 0x000000ff00317c82 */ /* 0x000fe20008000000 */
[----:B------:R-:W-:Y:S01]  /*35f0*/  IMAD.X R27, RZ, RZ, RZ, P2 ;  /* 0x000000ffff1b7224 */ /* 0x000fe200010e06ff */
[----:B------:R-:W-:Y:S01]  /*3600*/  UIADD3 UR76, UP3, UP2, UR28, UR20, UR76 ;  /* 0x000000141c4c7290 */ /* 0x000fe2000fa7e04c */
[----:B------:R-:W-:Y:S01]  /*3610*/  IMAD R17, R15, -0x40a7b893, R20 ;  /* 0xbf58476d0f117824 */ /* 0x000fe200078e0214 */
[----:B------:R-:W-:Y:S01]  /*3620*/  UIADD3.X UR43, UPT, UPT, URZ, URZ, URZ, UP4, UP5 ;  /* 0x000000ffff2b7290 */ /* 0x000fe2000a7ea4ff */
[----:B------:R-:W-:Y:S01]  /*3630*/  IMAD.MOV.U32 R20, RZ, RZ, R28 ;  /* 0x000000ffff147224 */ /* 0x000fe200078e001c */
[----:B------:R-:W-:Y:S01]  /*3640*/  UIADD3 UR39, UP4, UP5, UR48, UR39, UR25 ;  /* 0x0000002730277290 */ /* 0x000fe2000fd9e019 */
[----:B------:R-:W-:Y:S01]  /*3650*/  IMAD.MOV.U32 R21, RZ, RZ, RZ ;  /* 0x000000ffff157224 */ /* 0x000fe200078e00ff */
[----:B------:R-:W-:Y:S01]  /*3660*/  UIADD3 UR28, UPT, UPT, UR29, UR49, URZ ;  /* 0x000000311d1c7290 */ /* 0x000fe2000fffe0ff */
[-C--:B------:R-:W-:Y:S01]  /*3670*/  IMAD.WIDE.U32 R24, R7, R4.reuse, R24 ;  /* 0x0000000407187225 */ /* 0x080fe200078e0018 */
[----:B------:R-:W-:Y:S01]  /*3680*/  UMOV UR25, URZ ;  /* 0x000000ff00197c82 */ /* 0x000fe20008000000 */
[----:B------:R-:W-:Y:S01]  /*3690*/  UMOV UR58, UR70 ;  /* 0x00000046003a7c82 */ /* 0x000fe20008000000 */
[----:B------:R-:W-:Y:S01]  /*36a0*/  UMOV UR27, URZ ;  /* 0x000000ff001b7c82 */ /* 0x000fe20008000000 */
[----:B------:R-:W-:Y:S01]  /*36b0*/  IMAD.WIDE.U32 R26, R6, R4, R26 ;  /* 0x00000004061a7225 */ /* 0x000fe200078e001a */
[----:B------:R-:W-:Y:S01]  /*36c0*/  IADD3 R22, P1, PT, R22, R25, RZ ;  /* 0x0000001916167210 */ /* 0x000fe20007f3e0ff */
[----:B------:R-:W-:Y:S01]  /*36d0*/  UMOV UR70, UR64 ;  /* 0x0000004000467c82 */ /* 0x000fe20008000000 */
[----:B------:R-:W-:Y:S01]  /*36e0*/  UMOV UR60, UR62 ;  /* 0x0000003e003c7c82 */ /* 0x000fe20008000000 */
[----:B------:R-:W-:Y:S01]  /*36f0*/  IMAD.WIDE.U32 R20, R12, R5, R20 ;  /* 0x000000050c147225 */ /* 0x000fe200078e0014 */
[----:B------:R-:W-:Y:S01]  /*3700*/  IADD3 R28, P2, PT, R24, R27, RZ ;  /* 0x0000001b181c7210 */ /* 0x000fe20007f5e0ff */
[----:B------:R-:W-:-:S02]  /*3710*/  UIADD3.X UR48, UPT, UPT, URZ, URZ, URZ, UP3, UP2 ;  /* 0x000000ffff307290 */ /* 0x000fc40009fe44ff */
[----:B------:R-:W-:Y:S01]  /*3720*/  IMAD R3, R0, 0x1ce4e5b9, RZ ;  /* 0x1ce4e5b900037824 */ /* 0x000fe200078e02ff */
[----:B------:R-:W-:Y:S01]  /*3730*/  IADD3 R42, P3, PT, R26, R21, RZ ;  /* 0x000000151a2a7210 */ /* 0x000fe20007f7e0ff */
[----:B------:R-:W-:Y:S01]  /*3740*/  IMAD.WIDE.U32 R30, R15, 0x1ce4e5b9, RZ ;  /* 0x1ce4e5b90f1e7825 */ /* 0x000fe200078e00ff */
[----:B------:R-:W-:Y:S02]  /*3750*/  UIMAD.WIDE.U32 UR24, UR50, 0x3d1, UR24 ;  /* 0x000003d1321878a5 */ /* 0x000fe4000f8e0018 */
[----:B------:R-:W-:Y:S01]  /*3760*/  IADD3.X R43, PT, PT, RZ, RZ, RZ, P3, !PT ;  /* 0x000000ffff2b7210 */ /* 0x000fe20001ffe4ff */
[C---:B------:R-:W-:Y:S01]  /*3770*/  IMAD R3, R32.reuse, -0x40a7b893, R3 ;  /* 0xbf58476d20037824 */ /* 0x040fe200078e0203 */
[----:B------:R-:W-:Y:S01]  /*3780*/  IADD3 R17, PT, PT, R31, R17, RZ ;  /* 0x000000111f117210 */ /* 0x000fe20007ffe0ff */
[----:B------:R-:W-:Y:S01]  /*3790*/  IMAD.WIDE.U32 R32, R32, 0x1ce4e5b9, RZ ;  /* 0x1ce4e5b920207825 */ /* 0x000fe200078e00ff */
[----:B------:R-:W-:Y:S01]  /*37a0*/  UMOV UR29, URZ ;  /* 0x000000ff001d7c82 */ /* 0x000fe20008000000 */
[----:B------:R-:W0:Y:S02]  /*37b0*/  LDCU UR64, c[0x0][0x3e0] ;  /* 0x00007c00ff4077ac */ /* 0x000e240008000800 */
[----:B------:R-:W-:-:S02]  /*37c0*/  IMAD.X R35, RZ, RZ, RZ, P0 ;  /* 0x000000ffff237224 */ /* 0x000fc400000e06ff */
[----:B------:R-:W-:Y:S01]  /*37d0*/  IMAD.X R23, RZ, RZ, RZ, P1 ;  /* 0x000000ffff177224 */ /* 0x000fe200008e06ff */
[----:B------:R-:W-:Y:S01]  /*37e0*/  UIADD3 UR40, UP2, UP3, UR40, UR45, UR76 ;  /* 0x0000002d28287290 */ /* 0x000fe2000fb5e04c */
[----:B------:R-:W-:Y:S01]  /*37f0*/  IMAD.X R29, RZ, RZ, RZ, P2 ;  /* 0x000000ffff1d7224 */ /* 0x000fe200010e06ff */
[----:B------:R-:W-:Y:S01]  /*3800*/  UIMAD.WIDE.U32 UR26, UR30, 0x3d1, UR26 ;  /* 0x000003d11e1a78a5 */ /* 0x000fe2000f8e001a */
[----:B------:R-:W-:Y:S01]  /*3810*/  IMAD.IADD R15, R33, 0x1, R3 ;  /* 0x00000001210f7824 */ /* 0x000fe200078e0203 */
[----:B------:R-:W-:Y:S01]  /*3820*/  SHF.R.U64 R3, R30, 0x1b, R17 ;  /* 0x0000001b1e037819 */ /* 0x000fe20000001211 */
[----:B------:R-:W-:Y:S01]  /*3830*/  IMAD.WIDE.U32 R24, R6, R9, R34 ;  /* 0x0000000906187225 */ /* 0x000fe200078e0022 */
[----:B------:R-:W-:Y:S01]  /*3840*/  MOV R33, RZ ;  /* 0x000000ff00217202 */ /* 0x000fe20000000f00 */
[----:B------:R-:W-:Y:S01]  /*3850*/  UMOV UR72, UR60 ;  /* 0x0000003c00487c82 */ /* 0x000fe20008000000 */
[----:B------:R-:W-:Y:S01]  /*3860*/  LOP3.LUT R0, R3, R30, RZ, 0x3c, !PT ;  /* 0x0000001e03007212 */ /* 0x000fe200078e3cff */
[C---:B------:R-:W-:Y:S01]  /*3870*/  IMAD.WIDE.U32 R22, R7.reuse, R5, R22 ;  /* 0x0000000507167225 */ /* 0x040fe200078e0016 */
[----:B------:R-:W-:Y:S01]  /*3880*/  SHF.R.U64 R11, R32, 0x1b, R15 ;  /* 0x0000001b200b7819 */ /* 0x000fe2000000120f */
[----:B------:R-:W-:Y:S01]  /*3890*/  UIMAD.WIDE.U32 UR28, UR52, 0x3d1, UR28 ;  /* 0x000003d1341c78a5 */ /* 0x000fe2000f8e001c */
[----:B------:R-:W-:Y:S01]  /*38a0*/  SHF.R.U32.HI R3, RZ, 0x1b, R17 ;  /* 0x0000001bff037819 */ /* 0x000fe20000011611 */
[----:B------:R-:W-:Y:S01]  /*38b0*/  IMAD.WIDE.U32 R26, R7, R4, R28 ;  /* 0x00000004071a7225 */ /* 0x000fe200078e001c */
[----:B------:R-:W-:Y:S01]  /*38c0*/  IADD3 R30, P0, PT, R24, R23, RZ ;  /* 0x00000017181e7210 */ /* 0x000fe20007f1e0ff */
[----:B------:R-:W-:Y:S01]  /*38d0*/  UIADD3.X UR54, UPT, UPT, URZ, URZ, URZ, UP1, UP0 ;  /* 0x000000ffff367290 */ /* 0x000fe20008fe04ff */
[----:B------:R-:W-:Y:S01]  /*38e0*/  LOP3.LUT R11, R11, R32, RZ, 0x3c, !PT ;  /* 0x000000200b0b7212 */ /* 0x000fe200078e3cff */
[----:B------:R-:W-:Y:S01]  /*38f0*/  IMAD.WIDE.U32 R28, R13, R5, R42 ;  /* 0x000000050d1c7225 */ /* 0x000fe200078e002a */
[----:B------:R-:W-:Y:S01]  /*3900*/  IADD3 R22, P1, PT, R22, R27, RZ ;  /* 0x0000001b16167210 */ /* 0x000fe20007f3e0ff */
[----:B------:R-:W-:Y:S01]  /*3910*/  UMOV UR56, URZ ;  /* 0x000000ff00387c82 */ /* 0x000fe20008000000 */
[----:B------:R-:W-:Y:S01]  /*3920*/  LOP3.LUT R3, R3, R17, RZ, 0x3c, !PT ;  /* 0x0000001103037212 */ /* 0x000fe200078e3cff */
[----:B------:R-:W-:Y:S01]  /*3930*/  IMAD.X R31, RZ, RZ, RZ, P0 ;  /* 0x000000ffff1f7224 */ /* 0x000fe200000e06ff */
[----:B------:R-:W-:Y:S01]  /*3940*/  IADD3 R34, P2, PT, R26, R29, RZ ;  /* 0x0000001d1a227210 */ /* 0x000fe20007f5e0ff */
[----:B------:R-:W-:Y:S01]  /*3950*/  IMAD.X R23, RZ, RZ, RZ, P1 ;  /* 0x000000ffff177224 */ /* 0x000fe200008e06ff */
[----:B------:R-:W-:Y:S01]  /*3960*/  SHF.R.U32.HI R17, RZ, 0x1b, R15 ;  /* 0x0000001bff117819 */ /* 0x000fe2000001160f */
[----:B------:R-:W-:Y:S01]  /*3970*/  IMAD.MOV.U32 R32, RZ, RZ, R28 ;  /* 0x000000ffff207224 */ /* 0x000fe200078e001c */
[----:B------:R-:W-:Y:S01]  /*3980*/  UIADD3.X UR49, UPT, UPT, URZ, URZ, URZ, UP4, UP5 ;  /* 0x000000ffff317290 */ /* 0x000fe2000a7ea4ff */
[----:B------:R-:W-:Y:S01]  /*3990*/  IMAD.X R35, RZ, RZ, RZ, P2 ;  /* 0x000000ffff237224 */ /* 0x000fe200010e06ff */
[----:B------:R-:W-:Y:S01]  /*39a0*/  LOP3.LUT R17, R17, R15, RZ, 0x3c, !PT ;  /* 0x0000000f11117212 */ /* 0x000fe200078e3cff */
[----:B------:R-:W-:Y:S01]  /*39b0*/  IMAD.WIDE.U32 R26, R7, R8, R30 ;  /* 0x00000008071a7225 */ /* 0x000fe200078e001e */
[----:B------:R-:W-:Y:S01]  /*39c0*/  UIADD3 UR41, UP0, UP1, UR24, UR41, UR72 ;  /* 0x0000002918297290 */ /* 0x000fe2000f91e048 */
[----:B------:R-:W-:-:S02]  /*39d0*/  UMOV UR57, URZ ;  /* 0x000000ff00397c82 */ /* 0x000fc40008000000 */
[----:B------:R-:W-:Y:S01]  /*39e0*/  IMAD.WIDE.U32 R28, R4, R4, R22 ;  /* 0x00000004041c7225 */ /* 0x000fe200078e0016 */
[----:B------:R-:W-:Y:S01]  /*39f0*/  IADD3 R24, P0, PT, R25, R27, RZ ;  /* 0x0000001b19187210 */ /* 0x000fe20007f1e0ff */
[----:B------:R-:W-:Y:S01]  /*3a00*/  UMOV UR55, URZ ;  /* 0x000000ff00377c82 */ /* 0x000fe20008000000 */
[----:B------:R-:W-:Y:S01]  /*3a10*/  UIADD3.X UR45, UPT, UPT, URZ, URZ, URZ, UP2, UP3 ;  /* 0x000000ffff2d7290 */ /* 0x000fe200097e64ff */
[----:B------:R-:W-:Y:S01]  /*3a20*/  IMAD.WIDE.U32 R30, R6, R5, R34 ;  /* 0x00000005061e7225 */ /* 0x000fe200078e0022 */
[----:B------:R-:W-:Y:S02]  /*3a30*/  UIADD3 UR26, UP4, UP5, UR26, UR43, UR58 ;  /* 0x0000002b1a1a7290 */ /* 0x000fe4000fd9e03a */
[----:B------:R-:W-:Y:S01]  /*3a40*/  UIADD3 UR56, UPT, UPT, UR27, UR56, URZ ;  /* 0x000000381b387290 */ /* 0x000fe2000fffe0ff */
[----:B------:R-:W-:Y:S01]  /*3a50*/  IMAD.WIDE.U32 R22, R12, R8, R32 ;  /* 0x000000080c167225 */ /* 0x000fe200078e0020 */
[----:B------:R-:W-:Y:S01]  /*3a60*/  IADD3 R32, P1, PT, R26, R29, RZ ;  /* 0x0000001d1a207210 */ /* 0x000fe20007f3e0ff */
[----:B------:R-:W-:Y:S01]  /*3a70*/  UIADD3 UR43, UP3, UP2, UR28, UR48, UR70 ;  /* 0x000000301c2b7290 */ /* 0x000fe2000fa7e046 */
[----:B------:R-:W-:Y:S01]  /*3a80*/  IADD3 R28, P2, PT, R28, R31, RZ ;  /* 0x0000001f1c1c7210 */ /* 0x000fe20007f5e0ff */
[----:B------:R-:W-:Y:S01]  /*3a90*/  IMAD.X R25, RZ, RZ, RZ, P0 ;  /* 0x000000ffff197224 */ /* 0x000fe200000e06ff */
[----:B------:R-:W-:Y:S01]  /*3aa0*/  IADD3 R30, P3, PT, R30, R23, RZ ;  /* 0x000000171e1e7210 */ /* 0x000fe20007f7e0ff */
[----:B------:R-:W-:Y:S01]  /*3ab0*/  IMAD.X R33, RZ, RZ, RZ, P1 ;  /* 0x000000ffff217224 */ /* 0x000fe200008e06ff */
[----:B------:R-:W-:Y:S01]  /*3ac0*/  UIADD3 UR25, UPT, UPT, UR25, UR57, URZ ;  /* 0x0000003919197290 */ /* 0x000fe2000fffe0ff */
[----:B------:R-:W-:Y:S01]  /*3ad0*/  IMAD.X R29, RZ, RZ, RZ, P2 ;  /* 0x000000ffff1d7224 */ /* 0x000fe200010e06ff */
[----:B------:R-:W-:Y:S01]  /*3ae0*/  UIADD3 UR55, UPT, UPT, UR29, UR55, URZ ;  /* 0x000000371d377290 */ /* 0x000fe2000fffe0ff */
[----:B------:R-:W-:Y:S01]  /*3af0*/  IMAD.X R31, RZ, RZ, RZ, P3 ;  /* 0x000000ffff1f7224 */ /* 0x000fe200018e06ff */
[----:B------:R-:W-:Y:S01]  /*3b00*/  UIADD3.X UR27, UPT, UPT, URZ, URZ, URZ, UP0, UP1 ;  /* 0x000000ffff1b7290 */ /* 0x000fe200087e24ff */
[----:B------:R-:W-:Y:S01]  /*3b10*/  IMAD.WIDE.U32 R26, R7, R9, R24 ;  /* 0x00000009071a7225 */ /* 0x000fe200078e0018 */
[----:B------:R-:W-:-:S02]  /*3b20*/  UIADD3 UR41, UP1, UP0, UR46, UR54, UR41 ;  /* 0x000000362e297290 */ /* 0x000fc4000f83e029 */
[----:B------:R-:W-:Y:S01]  /*3b30*/  UIADD3.X UR24, UPT, UPT, URZ, URZ, URZ, UP4, UP5 ;  /* 0x000000ffff187290 */ /* 0x000fe2000a7ea4ff */
[-C--:B------:R-:W-:Y:S01]  /*3b40*/  IMAD.WIDE.U32 R24, R4, R5.reuse, R32 ;  /* 0x0000000504187225 */ /* 0x080fe200078e0020 */
[----:B------:R-:W-:Y:S02]  /*3b50*/  UIMAD UR56, UR31, 0x3d1, UR56 ;  /* 0x000003d11f3878a4 */ /* 0x000fe4000f8e0238 */
[----:B------:R-:W-:Y:S01]  /*3b60*/  UIADD3.X UR46, UPT, UPT, URZ, URZ, URZ, UP3, UP2 ;  /* 0x000000ffff2e7290 */ /* 0x000fe20009fe44ff */
[----:B------:R-:W-:Y:S01]  /*3b70*/  IMAD.WIDE.U32 R28, R7, R5, R28 ;  /* 0x00000005071c7225 */ /* 0x000fe200078e001c */
[----:B------:R-:W-:Y:S01]  /*3b80*/  IADD3 R42, P0, PT, R26, R25, RZ ;  /* 0x000000191a2a7210 */ /* 0x000fe20007f1e0ff */
[----:B------:R-:W-:Y:S02]  /*3b90*/  UIMAD UR25, UR51, 0x3d1, UR25 ;  /* 0x000003d1331978a4 */ /* 0x000fe4000f8e0219 */
[----:B------:R-:W-:Y:S01]  /*3ba0*/  IMAD.WIDE.U32 R30, R13, R8, R30 ;  /* 0x000000080d1e7225 */ /* 0x000fe200078e001e */
[----:B------:R-:W-:Y:S01]  /*3bb0*/  IADD3 R44, P1, PT, R24, R29, RZ ;  /* 0x0000001d182c7210 */ /* 0x000fe20007f3e0ff */
[----:B------:R-:W-:-:S02]  /*3bc0*/  UIADD3 UR42, UP4, UP5, UR42, UR49, UR26 ;  /* 0x000000312a2a7290 */ /* 0x000fc4000fd9e01a */
[----:B------:R-:W-:Y:S01]  /*3bd0*/  IMAD.X R43, RZ, RZ, RZ, P0 ;  /* 0x000000ffff2b7224 */ /* 0x000fe200000e06ff */
[----:B------:R-:W-:Y:S01]  /*3be0*/  IADD3 R32, P2, PT, R28, R31, RZ ;  /* 0x0000001f1c207210 */ /* 0x000fe20007f5e0ff */
[----:B------:R-:W-:Y:S01]  /*3bf0*/  IMAD.X R45, RZ, RZ, RZ, P1 ;  /* 0x000000ffff2d7224 */ /* 0x000fe200008e06ff */
[----:B------:R-:W-:Y:S01]  /*3c00*/  MOV R24, R30 ;  /* 0x0000001e00187202 */ /* 0x000fe20000000f00 */
[----:B------:R-:W-:Y:S01]  /*3c10*/  IMAD.MOV.U32 R25, RZ, RZ, RZ ;  /* 0x000000ffff197224 */ /* 0x000fe200078e00ff */
[----:B------:R-:W-:Y:S01]  /*3c20*/  IADD3.X R33, PT, PT, RZ, RZ, RZ, P2, !PT ;  /* 0x000000ffff217210 */ /* 0x000fe200017fe4ff */
[C---:B------:R-:W-:Y:S01]  /*3c30*/  IMAD.WIDE.U32 R28, R4.reuse, R8, R42 ;  /* 0x00000008041c7225 */ /* 0x040fe200078e002a */
[----:B------:R-:W-:Y:S02]  /*3c40*/  UIADD3 UR43, UP2, UP3, UR44, UR45, UR43 ;  /* 0x0000002d2c2b7290 */ /* 0x000fe4000fb5e02b */
[----:B------:R-:W-:Y:S01]  /*3c50*/  UIMAD UR55, UR53, 0x3d1, UR55 ;  /* 0x000003d1353778a4 */ /* 0x000fe2000f8e0237 */
[----:B------:R-:W-:Y:S01]  /*3c60*/  IMAD.WIDE.U32 R30, R4, R5, R44 ;  /* 0x00000005041e7225 */ /* 0x000fe200078e002c */
[----:B------:R-:W-:Y:S01]  /*3c70*/  IADD3 R26, P0, PT, R27, R29, RZ ;  /* 0x0000001d1b1a7210 */ /* 0x000fe20007f1e0ff */
[----:B------:R-:W-:-:S02]  /*3c80*/  UIADD3 UR45, UPT, UPT, UR56, UR24, UR66 ;  /* 0x00000018382d7290 */ /* 0x000fc4000fffe042 */
[----:B------:R-:W-:Y:S01]  /*3c90*/  IMAD.WIDE.U32 R24, R12, R9, R24 ;  /* 0x000000090c187225 */ /* 0x000fe200078e0018 */
[----:B------:R-:W-:Y:S01]  /*3ca0*/  IADD3 R28, P1, PT, R28, R31, RZ ;  /* 0x0000001f1c1c7210 */ /* 0x000fe20007f3e0ff */
[----:B------:R-:W-:Y:S01]  /*3cb0*/  UMOV UR61, UR63 ;  /* 0x0000003f003d7c82 */ /* 0x000fe20008000000 */
[----:B------:R-:W-:Y:S01]  /*3cc0*/  UIADD3.X UR44, UPT, UPT, URZ, URZ, URZ, UP1, UP0 ;  /* 0x000000ffff2c7290 */ /* 0x000fe20008fe04ff */
[-C--:B------:R-:W-:Y:S01]  /*3cd0*/  IMAD.WIDE.U32 R32, R6, R8.reuse, R32 ;  /* 0x0000000806207225 */ /* 0x080fe200078e0020 */
[----:B------:R-:W-:Y:S02]  /*3ce0*/  UIADD3 UR25, UPT, UPT, UR25, UR27, UR68 ;  /* 0x0000001b19197290 */ /* 0x000fe4000fffe044 */
[----:B------:R-:W-:Y:S01]  /*3cf0*/  UIADD3.X UR26, UPT, UPT, URZ, URZ, URZ, UP4, UP5 ;  /* 0x000000ffff1a7290 */ /* 0x000fe2000a7ea4ff */
[----:B------:R-:W-:Y:S01]  /*3d00*/  IMAD.X R27, RZ, RZ, RZ, P0 ;  /* 0x000000ffff1b7224 */ /* 0x000fe200000e06ff */
[----:B------:R-:W-:Y:S01]  /*3d10*/  IADD3 R32, P3, PT, R32, R25, RZ ;  /* 0x0000001920207210 */ /* 0x000fe20007f7e0ff */
[----:B------:R-:W-:Y:S01]  /*3d20*/  IMAD.X R29, RZ, RZ, RZ, P1 ;  /* 0x000000ffff1d7224 */ /* 0x000fe200008e06ff */
[----:B------:R-:W-:Y:S01]  /*3d30*/  IADD3 R30, P2, PT, R30, R33, RZ ;  /* 0x000000211e1e7210 */ /* 0x000fe20007f5e0ff */
[----:B------:R-:W-:Y:S01]  /*3d40*/  IMAD R3, R3, 0x133111eb, RZ ;  /* 0x133111eb03037824 */ /* 0x000fe200078e02ff */
[----:B------:R-:W-:Y:S01]  /*3d50*/  UIADD3.X UR24, UPT, UPT, URZ, URZ, URZ, UP2, UP3 ;  /* 0x000000ffff187290 */ /* 0x000fe200097e64ff */
[----:B------:R-:W-:Y:S01]  /*3d60*/  IMAD.X R33, RZ, RZ, RZ, P3 ;  /* 0x000000ffff217224 */ /* 0x000fe200018e06ff */
[----:B------:R-:W-:Y:S01]  /*3d70*/  UIADD3 UR46, UPT, UPT, UR55, UR46, UR74 ;  /* 0x0000002e372e7290 */ /* 0x000fe2000fffe04a */
[----:B------:R-:W-:Y:S01]  /*3d80*/  IMAD.X R31, RZ, RZ, RZ, P2 ;  /* 0x000000ffff1f7224 */ /* 0x000fe200010e06ff */
[----:B------:R-:W-:Y:S01]  /*3d90*/  UMOV UR59, UR71 ;  /* 0x00000047003b7c82 */ /* 0x000fe20008000000 */
[----:B------:R-:W-:Y:S01]  /*3da0*/  IMAD.WIDE.U32 R26, R4, R9, R26 ;  /* 0x00000009041a7225 */ /* 0x000fe200078e001a */
[----:B------:R-:W-:Y:S01]  /*3db0*/  UMOV UR73, UR61 ;  /* 0x0000003d00497c82 */ /* 0x000fe20008000000 */
[----:B------:R-:W-:Y:S01]  /*3dc0*/  UMOV UR71, UR65 ;  /* 0x0000004100477c82 */ /* 0x000fe20008000000 */
[----:B------:R-:W1:Y:S01]  /*3dd0*/  LDCU UR18, c[0x3][0x18] ;  /* 0x00c00300ff1277ac */ /* 0x000e620008000800 */
[----:B------:R-:W-:Y:S01]  /*3de0*/  IMAD.WIDE.U32 R28, R5, R5, R28 ;  /* 0x00000005051c7225 */ /* 0x000fe200078e001c */
[----:B------:R-:W2:Y:S03]  /*3df0*/  LDCU UR62, c[0x3][0x14] ;  /* 0x00c00280ff3e77ac */ /* 0x000ea60008000800 */
[----:B------:R-:W-:Y:S01]  /*3e00*/  IMAD R3, R0, -0x6b2fb645, R3 ;  /* 0x94d049bb00037824 */ /* 0x000fe200078e0203 */
[----:B------:R-:W-:Y:S01]  /*3e10*/  IADD3 R12, P1, PT, R26, R29, RZ ;  /* 0x0000001d1a0c7210 */ /* 0x000fe20007f3e0ff */
[----:B------:R-:W-:Y:S01]  /*3e20*/  IMAD.WIDE.U32 R34, R0, 0x133111eb, RZ ;  /* 0x133111eb00227825 */ /* 0x000fe200078e00ff */
[----:B------:R-:W3:Y:S03]  /*3e30*/  LDCU UR61, c[0x3][0x10] ;  /* 0x00c00200ff3d77ac */ /* 0x000ee60008000800 */
[----:B------:R-:W-:Y:S01]  /*3e40*/  IMAD.WIDE.U32 R30, R7, R8, R30 ;  /* 0x00000008071e7225 */ /* 0x000fe200078e001e */
[----:B------:R-:W4:Y:S03]  /*3e50*/  LDCU UR60, c[0x3][0xc] ;  /* 0x00c00180ff3c77ac */ /* 0x000f260008000800 */
[----:B------:R-:W-:Y:S01]  /*3e60*/  IMAD.WIDE.U32 R32, R13, R9, R32 ;  /* 0x000000090d207225 */ /* 0x000fe200078e0020 */
[----:B------:R-:W-:Y:S01]  /*3e70*/  IADD3 R28, P2, PT, R28, R31, RZ ;  /* 0x0000001f1c1c7210 */ /* 0x000fe20007f5e0ff */
[----:B------:R-:W0:Y:S02]  /*3e80*/  LDCU UR47, c[0x3][0x8] ;  /* 0x00c00100ff2f77ac */ /* 0x000e240008000800 */
[----:B------:R-:W-:Y:S01]  /*3e90*/  IMAD.IADD R0, R35, 0x1, R3 ;  /* 0x0000000123007824 */ /* 0x000fe200078e0203 */
[----:B------:R-:W-:Y:S01]  /*3ea0*/  IADD3 R52, P0, PT, R30, R33, RZ ;  /* 0x000000211e347210 */ /* 0x000fe20007f1e0ff */
[----:B------:R-:W-:-:S02]  /*3eb0*/  HFMA2 R35, -RZ, RZ, 0, 0 ;  /* 0x00000000ff237431 */ /* 0x000fc400000001ff */
[----:B------:R-:W-:Y:S01]  /*3ec0*/  IMAD.WIDE.U32 R54, R32, 0x3d1, RZ ;  /* 0x000003d120367825 */ /* 0x000fe200078e00ff */
[----:B------:R-:W-:Y:S01]  /*3ed0*/  IADD3.X R29, PT, PT, RZ, RZ, RZ, P2, !PT ;  /* 0x000000ffff1d7210 */ /* 0x000fe200017fe4ff */
[----:B------:R-:W0:Y:S01]  /*3ee0*/  LDCU UR63, c[0x3][URZ] ;  /* 0x00c00000ff3f77ac */ /* 0x000e220008000800 */
[----:B------:R-:W-:Y:S01]  /*3ef0*/  SHF.R.U64 R3, R34, 0x1f, R0 ;  /* 0x0000001f22037819 */ /* 0x000fe20000001200 */
[----:B------:R-:W-:Y:S02]  /*3f00*/  IMAD.X R13, RZ, RZ, RZ, P1 ;  /* 0x000000ffff0d7224 */ /* 0x000fe400008e06ff */
[----:B------:R-:W-:Y:S01]  /*3f10*/  IMAD.IADD R54, R2, 0x1, R54 ;  /* 0x0000000102367824 */ /* 0x000fe200078e0236 */
[----:B------:R-:W-:Y:S01]  /*3f20*/  LOP3.LUT R3, R3, R34, RZ, 0x3c, !PT ;  /* 0x0000002203037212 */ /* 0x000fe200078e3cff */
[----:B------:R-:W-:Y:S01]  /*3f30*/  IMAD.X R53, RZ, RZ, RZ, P0 ;  /* 0x000000ffff357224 */ /* 0x000fe200000e06ff */
[----:B------:R-:W0:Y:S01]  /*3f40*/  LDCU.64 UR34, c[0x3][0x10] ;  /* 0x00c00200ff2277ac */ /* 0x000e220008000a00 */
[----:B------:R-:W-:Y:S01]  /*3f50*/  IMAD.WIDE.U32 R12, R5, R8, R12 ;  /* 0x00000008050c7225 */ /* 0x000fe200078e000c */
[----:B------:R-:W-:Y:S01]  /*3f60*/  ISETP.GE.U32.AND P0, PT, R54, R2, PT ;  /* 0x000000023600720c */ /* 0x000fe20003f06070 */
[----:B------:R-:W0:Y:S02]  /*3f70*/  LDCU.64 UR32, c[0x3][URZ] ;  /* 0x00c00000ff2077ac */ /* 0x000e240008000a00 */
[----:B------:R-:W-:Y:S01]  /*3f80*/  IMAD.WIDE.U32 R52, R6, R9, R52 ;  /* 0x0000000906347225 */ /* 0x000fe200078e0034 */
[----:B------:R-:W-:-:S02]  /*3f90*/  IADD3 R30, P1, PT, R27, R13, RZ ;  /* 0x0000000d1b1e7210 */ /* 0x000fc40007f3e0ff */
[----:B------:R-:W-:Y:S01]  /*3fa0*/  SEL R13, RZ, 0x1, P0 ;  /* 0x00000001ff0d7807 */ /* 0x000fe20000000000 */
[----:B------:R-:W-:Y:S01]  /*3fb0*/  IMAD.IADD R34, R55, 0x1, R35 ;  /* 0x0000000137227824 */ /* 0x000fe200078e0223 */
[----:B------:R-:W-:Y:S01]  /*3fc0*/  IADD3.X R31, PT, PT, RZ, RZ, RZ, P1, !PT ;  /* 0x000000ffff1f7210 */ /* 0x000fe20000ffe4ff */
[----:B------:R-:W-:-:S04]  /*3fd0*/  IMAD.WIDE.U32 R28, R4, R8, R28 ;  /* 0x00000008041c7225 */ /* 0x000fc800078e001c */
[----:B------:R-:W-:Y:S01]  /*3fe0*/  HFMA2 R55, -RZ, RZ, 0, 0 ;  /* 0x00000000ff377431 */ /* 0x000fe200000001ff */
[----:B------:R-:W1:Y:S01]  /*3ff0*/  LDCU.128 UR20, c[0x3][URZ] ;  /* 0x00c00000ff1477ac */ /* 0x000e620008000c00 */
[----:B------:R-:W-:Y:S01]  /*4000*/  IMAD.MOV.U32 R35, RZ, RZ, RZ ;  /* 0x000000ffff237224 */ /* 0x000fe200078e00ff */
[----:B------:R-:W-:Y:S01]  /*4010*/  IADD3 R26, P0, PT, R28, R53, RZ ;  /* 0x000000351c1a7210 */ /* 0x000fe20007f1e0ff */
[----:B------:R-:W-:Y:S01]  /*4020*/  IMAD.MOV.U32 R15, RZ, RZ, RZ ;  /* 0x000000ffff0f7224 */ /* 0x000fe200078e00ff */
[----:B------:R-:W-:Y:S01]  /*4030*/  IADD3 R12, P3, PT, R12, R29, RZ ;  /* 0x0000001d0c0c7210 */ /* 0x000fe20007f7e0ff */
[----:B------:R-:W-:Y:S01]  /*4040*/  IMAD.WIDE.U32 R34, R52, 0x3d1, R34 ;  /* 0x000003d134227825 */ /* 0x000fe200078e0022 */
[----:B0-----:R-:W-:Y:S02]  /*4050*/  UPRMT UR64, UR64, 0x7770, URZ ;  /* 0x0000777040407896 */ /* 0x001fe400080000ff */
[----:B------:R-:W-:Y:S01]  /*4060*/  UIADD3 UR44, UPT, UPT, UR50, UR44, UR25 ;  /* 0x0000002c322c7290 */ /* 0x000fe2000fffe019 */
[----:B------:R-:W-:Y:S01]  /*4070*/  IMAD.X R27, RZ, RZ, RZ, P0 ;  /* 0x000000ffff1b7224 */ /* 0x000fe200000e06ff */
[----:B------:R-:W-:Y:S01]  /*4080*/  IADD3 R53, P4, P5, R34, R10, R13 ;  /* 0x0000000a22357210 */ /* 0x000fe20007d9e00d */
[----:B------:R-:W-:Y:S01]  /*4090*/  IMAD.X R13, RZ, RZ, RZ, P3 ;  /* 0x000000ffff0d7224 */ /* 0x000fe200018e06ff */
[----:B------:R-:W-:Y:S01]  /*40a0*/  UIADD3 UR45, UPT, UPT, UR30, UR26, UR45 ;  /* 0x0000001a1e2d7290 */ /* 0x000fe2000fffe02d */
[----:B------:R-:W-:Y:S01]  /*40b0*/  IMAD.WIDE.U32 R26, R7, R9, R26 ;  /* 0x00000009071a7225 */ /* 0x000fe200078e001a */
[----:B------:R-:W-:Y:S01]  /*40c0*/  IADD3 R53, P2, PT, R32, R53, RZ ;  /* 0x0000003520357210 */ /* 0x000fe20007f5e0ff */
[----:B------:R-:W-:-:S02]  /*40d0*/  UIADD3 UR46, UPT, UPT, UR52, UR24, UR46 ;  /* 0x00000018342e7290 */ /* 0x000fc4000fffe02e */
[----:B------:R-:W-:-:S04]  /*40e0*/  IMAD.WIDE.U32 R6, R5, R9, R30 ;  /* 0x0000000905067225 */ /* 0x000fc800078e001e */
[----:B------:R-:W-:-:S04]  /*40f0*/  IMAD.WIDE.U32 R12, R5, R8, R12 ;  /* 0x00000008050c7225 */ /* 0x000fc800078e000c */
[----:B------:R-:W-:Y:S01]  /*4100*/  IMAD.IADD R34, R35, 0x1, R15 ;  /* 0x0000000123227824 */ /* 0x000fe200078e020f */
[----:B------:R-:W-:Y:S01]  /*4110*/  IADD3.X R15, PT, PT, RZ, RZ, RZ, P4, P5 ;  /* 0x000000ffff0f7210 */ /* 0x000fe200027ea4ff */
[----:B------:R-:W-:Y:S01]  /*4120*/  IMAD.MOV.U32 R35, RZ, RZ, RZ ;  /* 0x000000ffff237224 */ /* 0x000fe200078e00ff */
[----:B------:R-:W-:Y:S01]  /*4130*/  IADD3 R28, P3, PT, R6, R13, RZ ;  /* 0x0000000d061c7210 */ /* 0x000fe20007f7e0ff */
[----:B------:R-:W-:Y:S01]  /*4140*/  IMAD.MOV.U32 R13, RZ, RZ, RZ ;  /* 0x000000ffff0d7224 */ /* 0x000fe200078e00ff */
[----:B------:R-:W-:Y:S01]  /*4150*/  IADD3 R50, P4, PT, R12, R27, RZ ;  /* 0x0000001b0c327210 */ /* 0x000fe20007f9e0ff */
[----:B------:R-:W-:Y:S01]  /*4160*/  IMAD.WIDE.U32 R30, R26, 0x3d1, R34 ;  /* 0x000003d11a1e7825 */ /* 0x000fe200078e0022 */
[----:B------:R-:W-:-:S03]  /*4170*/  IADD3.X R29, PT, PT, RZ, RZ, RZ, P3, !PT ;  /* 0x000000ffff1d7210 */ /* 0x000fc60001ffe4ff */
[----:B------:R-:W-:Y:S01]  /*4180*/  IMAD.X R51, RZ, RZ, RZ, P4 ;  /* 0x000000ffff337224 */ /* 0x000fe200020e06ff */
[----:B------:R-:W-:Y:S01]  /*4190*/  IADD3 R14, P0, P1, R30, R15, R14 ;  /* 0x0000000f1e0e7210 */ /* 0x000fe2000791e00e */
[----:B------:R-:W-:Y:S02]  /*41a0*/  IMAD.IADD R30, R31, 0x1, R13 ;  /* 0x000000011f1e7824 */ /* 0x000fe400078e020d */
[----:B------:R-:W-:Y:S02]  /*41b0*/  IMAD.X R15, RZ, RZ, RZ, P2 ;  /* 0x000000ffff0f7224 */ /* 0x000fe400010e06ff */
[----:B------:R-:W-:-:S03]  /*41c0*/  IMAD.WIDE.U32 R12, R8, R8, R28 ;  /* 0x00000008080c7225 */ /* 0x000fc600078e001c */
[----:B------:R-:W-:Y:S01]  /*41d0*/  IADD3 R52, P2, P3, R52, R15, R14 ;  /* 0x0000000f34347210 */ /* 0x000fe20007b5e00e */
[----:B------:R-:W-:Y:S01]  /*41e0*/  IMAD.WIDE.U32 R50, R4, R9, R50 ;  /* 0x0000000904327225 */ /* 0x000fe200078e0032 */
[----:B------:R-:W-:Y:S02]  /*41f0*/  IADD3 R14, P4, PT, R7, R13, RZ ;  /* 0x0000000d070e7210 */ /* 0x000fe40007f9e0ff */
[----:B------:R-:W-:Y:S01]  /*4200*/  IADD3.X R7, PT, PT, RZ, RZ, RZ, P0, P1 ;  /* 0x000000ffff077210 */ /* 0x000fe200007e24ff */
[----:B------:R-:W-:Y:S01]  /*4210*/  IMAD.MOV.U32 R31, RZ, RZ, RZ ;  /* 0x000000ffff1f7224 */ /* 0x000fe200078e00ff */
[----:B------:R-:W-:Y:S01]  /*4220*/  IADD3 R6, P0, PT, R12, R51, RZ ;  /* 0x000000330c067210 */ /* 0x000fe20007f1e0ff */
[----:B------:R-:W-:Y:S01]  /*4230*/  IMAD R2, R17, 0x133111eb, RZ ;  /* 0x133111eb11027824 */ /* 0x000fe200078e02ff */
[----:B------:R-:W-:Y:S01]  /*4240*/  IADD3.X R51, PT, PT, RZ, RZ, RZ, P2, P3 ;  /* 0x000000ffff337210 */ /* 0x000fe200017e64ff */
[----:B------:R-:W-:-:S04]  /*4250*/  IMAD.WIDE.U32 R28, R50, 0x3d1, R30 ;  /* 0x000003d1321c7825 */ /* 0x000fc800078e001e */
[C---:B------:R-:W-:Y:S01]  /*4260*/  IMAD R19, R11.reuse, -0x6b2fb645, R2 ;  /* 0x94d049bb0b137824 */ /* 0x040fe200078e0202 */
[----:B------:R-:W-:Y:S01]  /*4270*/  IADD3 R16, P1, P5, R28, R7, R16 ;  /* 0x000000071c107210 */ /* 0x000fe20007d3e010 */
[----:B------:R-:W-:-:S03]  /*4280*/  IMAD.WIDE.U32 R10, R11, 0x133111eb, RZ ;  /* 0x133111eb0b0a7825 */ /* 0x000fc600078e00ff */
[----:B------:R-:W-:Y:S01]  /*4290*/  IADD3.X R17, PT, PT, RZ, RZ, RZ, P1, P5 ;  /* 0x000000ffff117210 */ /* 0x000fe20000fea4ff */
[----:B------:R-:W-:Y:S02]  /*42a0*/  IMAD.X R7, RZ, RZ, RZ, P0 ;  /* 0x000000ffff077224 */ /* 0x000fe400000e06ff */
[----:B------:R-:W-:Y:S02]  /*42b0*/  IMAD.IADD R19, R11, 0x1, R19 ;  /* 0x000000010b137824 */ /* 0x000fe400078e0213 */
[----:B------:R-:W-:Y:S01]  /*42c0*/  IMAD.X R15, RZ, RZ, RZ, P4 ;  /* 0x000000ffff0f7224 */ /* 0x000fe200020e06ff */
[----:B------:R-:W-:Y:S01]  /*42d0*/  IADD3 R51, P3, P4, R26, R51, R16 ;  /* 0x000000331a337210 */ /* 0x000fe20007c7e010 */
[----:B------:R-:W-:Y:S01]  /*42e0*/  IMAD.WIDE.U32 R6, R5, R9, R6 ;  /* 0x0000000905067225 */ /* 0x000fe200078e0006 */
[----:B------:R-:W-:-:S03]  /*42f0*/  SHF.R.U64 R11, R10, 0x1f, R19 ;  /* 0x0000001f0a0b7819 */ /* 0x000fc60000001213 */
[----:B------:R-:W-:Y:S01]  /*4300*/  IMAD.WIDE.U32 R4, R8, R9, R14 ;  /* 0x0000000908047225 */ /* 0x000fe200078e000e */
[----:B------:R-:W-:-:S03]  /*4310*/  LOP3.LUT R2, R11, R10, RZ, 0x3c, !PT ;  /* 0x0000000a0b027212 */ /* 0x000fc600078e3cff */
[----:B------:R-:W-:Y:S02]  /*4320*/  HFMA2 R11, -RZ, RZ, 0, 0 ;  /* 0x00000000ff0b7431 */ /* 0x000fe400000001ff */
[----:B------:R-:W-:Y:S01]  /*4330*/  IMAD.MOV.U32 R13, RZ, RZ, RZ ;  /* 0x000000ffff0d7224 */ /* 0x000fe200078e00ff */
[----:B------:R-:W-:Y:S02]  /*4340*/  IADD3 R48, P0, PT, R4, R7, RZ ;  /* 0x0000000704307210 */ /* 0x000fe40007f1e0ff */
[----:B------:R-:W-:Y:S02]  /*4350*/  IADD3.X R7, PT, PT, RZ, RZ, RZ, P3, P4 ;  /* 0x000000ffff077210 */ /* 0x000fe40001fe84ff */
[----:B------:R-:W-:Y:S01]  /*4360*/  IADD3 R12, PT, PT, R29, R13, RZ ;  /* 0x0000000d1d0c7210 */ /* 0x000fe20007ffe0ff */
[----:B------:R-:W-:Y:S02]  /*4370*/  IMAD.MOV.U32 R13, RZ, RZ, RZ ;  /* 0x000000ffff0d7224 */ /* 0x000fe400078e00ff */
[----:B------:R-:W-:-:S02]  /*4380*/  IMAD.X R49, RZ, RZ, RZ, P0 ;  /* 0x000000ffff317224 */ /* 0x000fc400000e06ff */
[----:B------:R-:W-:-:S04]  /*4390*/  IMAD.WIDE.U32 R12, R6, 0x3d1, R12 ;  /* 0x000003d1060c7825 */ /* 0x000fc800078e000c */
[----:B------:R-:W-:Y:S01]  /*43a0*/  IMAD.WIDE.U32 R48, R8, R9, R48 ;  /* 0x0000000908307225 */ /* 0x000fe200078e0030 */
[----:B------:R-:W-:-:S03]  /*43b0*/  IADD3 R18, P1, P2, R12, R17, R18 ;  /* 0x000000110c127210 */ /* 0x000fc60007a3e012 */
[----:B------:R-:W-:Y:S01]  /*43c0*/  IMAD.IADD R10, R13, 0x1, R11 ;  /* 0x000000010d0a7824 */ /* 0x000fe200078e020b */
[----:B------:R-:W-:Y:S01]  /*43d0*/  IADD3 R50, P3, P4, R50, R7, R18 ;  /* 0x0000000732327210 */ /* 0x000fe20007c7e012 */
[----:B------:R-:W-:Y:S01]  /*43e0*/  IMAD.MOV.U32 R11, RZ, RZ, RZ ;  /* 0x000000ffff0b7224 */ /* 0x000fe200078e00ff */
[----:B------:R-:W-:Y:S02]  /*43f0*/  IADD3 R4, P0, PT, R5, R49, RZ ;  /* 0x0000003105047210 */ /* 0x000fe40007f1e0ff */
[----:B------:R-:W-:Y:S01]  /*4400*/  IADD3.X R7, PT, PT, RZ, RZ, RZ, P1, P2 ;  /* 0x000000ffff077210 */ /* 0x000fe20000fe44ff */
[----:B------:R-:W-:Y:S01]  /*4410*/  IMAD.WIDE.U32 R10, R48, 0x3d1, R10 ;  /* 0x000003d1300a7825 */ /* 0x000fe200078e000a */
[----:B------:R-:W-:Y:S02]  /*4420*/  IADD3.X R5, PT, PT, RZ, RZ, RZ, P0, !PT ;  /* 0x000000ffff057210 */ /* 0x000fe400007fe4ff */
[----:B------:R-:W-:Y:S02]  /*4430*/  IADD3.X R49, PT, PT, RZ, RZ, RZ, P3, P4 ;  /* 0x000000ffff317210 */ /* 0x000fe40001fe84ff */
[----:B------:R-:W-:Y:S01]  /*4440*/  IADD3 R20, P1, P2, R10, R7, R20 ;  /* 0x000000070a147210 */ /* 0x000fe20007a3e014 */
[----:B------:R-:W-:-:S02]  /*4450*/  IMAD.MOV.U32 R10, RZ, RZ, RZ ;  /* 0x000000ffff0a7224 */ /* 0x000fc400078e00ff */
[----:B------:R-:W-:Y:S01]  /*4460*/  IMAD.WIDE.U32 R4, R9, R9, R4 ;  /* 0x0000000909047225 */ /* 0x000fe200078e0004 */
[----:B------:R-:W-:Y:S02]  /*4470*/  IADD3 R49, P3, P4, R6, R49, R20 ;  /* 0x0000003106317210 */ /* 0x000fe40007c7e014 */
[----:B------:R-:W-:Y:S01]  /*4480*/  IADD3.X R9, PT, PT, RZ, RZ, RZ, P1, P2 ;  /* 0x000000ffff097210 */ /* 0x000fe20000fe44ff */
[----:B------:R-:W-:Y:S02]  /*4490*/  IMAD.IADD R10, R11, 0x1, R10 ;  /* 0x000000010b0a7824 */ /* 0x000fe400078e020a */
[----:B------:R-:W-:Y:S02]  /*44a0*/  IMAD.MOV.U32 R11, RZ, RZ, RZ ;  /* 0x000000ffff0b7224 */ /* 0x000fe400078e00ff */
[----:B------:R-:W-:-:S04]  /*44b0*/  IMAD.WIDE.U32 R6, R4, 0x3d1, R10 ;  /* 0x000003d104067825 */ /* 0x000fc800078e000a */
[----:B------:R-:W-:Y:S01]  /*44c0*/  IMAD.MOV.U32 R11, RZ, RZ, RZ ;  /* 0x000000ffff0b7224 */ /* 0x000fe200078e00ff */
[----:B------:R-:W-:Y:S02]  /*44d0*/  IADD3 R6, P0, P1, R6, R9, R22 ;  /* 0x0000000906067210 */ /* 0x000fe4000791e016 */
[----:B------:R-:W-:Y:S01]  /*44e0*/  SHF.R.U32.HI R9, RZ, 0x1f, R0 ;  /* 0x0000001fff097819 */ /* 0x000fe20000011600 */
[----:B------:R-:W-:Y:S01]  /*44f0*/  IMAD.IADD R11, R7, 0x1, R11 ;  /* 0x00000001070b7824 */ /* 0x000fe200078e020b */
[----:B------:R-:W-:Y:S02]  /*4500*/  IADD3.X R7, PT, PT, RZ, RZ, RZ, P3, P4 ;  /* 0x000000ffff077210 */ /* 0x000fe40001fe84ff */
[----:B------:R-:W-:Y:S01]  /*4510*/  IADD3.X R8, PT, PT, RZ, RZ, RZ, P0, P1 ;  /* 0x000000ffff087210 */ /* 0x000fe200007e24ff */
[----:B------:R-:W-:Y:S01]  /*4520*/  IMAD R5, R5, 0x3d1, R11 ;  /* 0x000003d105057824 */ /* 0x000fe200078e020b */
[----:B------:R-:W-:Y:S02]  /*4530*/  IADD3 R48, P0, P1, R48, R7, R6 ;  /* 0x0000000730307210 */ /* 0x000fe4000791e006 */
[----:B------:R-:W-:-:S02]  /*4540*/  SHF.R.U32.HI R7, RZ, 0x1f, R19 ;  /* 0x0000001fff077819 */ /* 0x000fc40000011613 */
[----:B------:R-:W-:Y:S02]  /*4550*/  IADD3 R5, PT, PT, R5, R8, R24 ;  /* 0x0000000805057210 */ /* 0x000fe40007ffe018 */
[----:B------:R-:W-:Y:S02]  /*4560*/  IADD3.X R21, PT, PT, RZ, RZ, RZ, P0, P1 ;  /* 0x000000ffff157210 */ /* 0x000fe400007e24ff */
[----:B------:R-:W-:Y:S02]  /*4570*/  LOP3.LUT R7, R7, R19, RZ, 0x3c, !PT ;  /* 0x0000001307077212 */ /* 0x000fe400078e3cff */
[----:B------:R-:W-:Y:S02]  /*4580*/  LOP3.LUT R0, R9, R0, RZ, 0x3c, !PT ;  /* 0x0000000009007212 */ /* 0x000fe400078e3cff */
[----:B-1234-:R-:W-:-:S07]  /*4590*/  IADD3 R21, PT, PT, R4, R21, R5 ;  /* 0x0000001504157210 */ /* 0x01efce0007ffe005 */
.L_x_295:
[----:B------:R-:W-:Y:S01]  /*45a0*/  STL [R1+0x24], RZ ;  /* 0x000024ff01007387 */ /* 0x000fe20000100800 */
[C---:B------:R-:W-:Y:S01]  /*45b0*/  LOP3.LUT R58, R3.reuse, R2, RZ, 0x3c, !PT ;  /* 0x00000002033a7212 */ /* 0x040fe200078e3cff */
[--C-:B------:R-:W-:Y:S01]  /*45c0*/  IMAD.IADD R12, R2, 0x1, R3.reuse ;  /* 0x00000001020c7824 */ /* 0x100fe200078e0203 */
[C---:B------:R-:W-:Y:S01]  /*45d0*/  LOP3.LUT R57, R0.reuse, R7, RZ, 0x3c, !PT ;  /* 0x0000000700397212 */ /* 0x040fe200078e3cff */
[----:B------:R-:W-:Y:S01]  /*45e0*/  STL.64 [R1+0x28], RZ ;  /* 0x000028ff01007387 */ /* 0x000fe20000100a00 */
[----:B------:R-:W-:Y:S01]  /*45f0*/  SHF.L.W.U32.HI R5, R0, 0x18, R3 ;  /* 0x0000001800057819 */ /* 0x000fe20000010e03 */
[----:B------:R-:W-:Y:S01]  /*4600*/  IMAD.MOV.U32 R6, RZ, RZ, R103 ;  /* 0x000000ffff067224 */ /* 0x000fe200078e0067 */
[----:B------:R-:W-:Y:S01]  /*4610*/  SHF.L.W.U32.HI R0, R3, 0x18, R0 ;  /* 0x0000001803007819 */ /* 0x000fe20000010e00 */
[----:B------:R-:W-:Y:S01]  /*4620*/  STL.64 [R1+0x30], RZ ;  /* 0x000030ff01007387 */ /* 0x000fe20000100a00 */
[C---:B------:R-:W-:Y:S01]  /*4630*/  IMAD.U32 R3, R58.reuse, 0x10000, RZ ;  /* 0x000100003a037824 */ /* 0x040fe200078e00ff */
[C---:B------:R-:W-:Y:S01]  /*4640*/  SHF.L.U64.HI R2, R58.reuse, 0x10, R57 ;  /* 0x000000103a027819 */ /* 0x040fe20000010239 */
[----:B------:R-:W-:Y:S01]  /*4650*/  IMAD.MOV.U32 R7, RZ, RZ, R104 ;  /* 0x000000ffff077224 */ /* 0x000fe200078e0068 */
[----:B------:R-:W-:Y:S01]  /*4660*/  STL.64 [R1+0x38], RZ ;  /* 0x000038ff01007387 */ /* 0x000fe20000100a00 */
[----:B------:R-:W-:Y:S01]  /*4670*/  MOV R4, R101 ;  /* 0x0000006500047202 */ /* 0x000fe20000000f00 */
[----:B------:R-:W-:Y:S01]  /*4680*/  IMAD.MOV.U32 R8, RZ, RZ, R105 ;  /* 0x000000ffff087224 */ /* 0x000fe200078e0069 */
[----:B------:R-:W-:Y:S01]  /*4690*/  LOP3.LUT R0, R57, R0, R2, 0x96, !PT ;  /* 0x0000000039007212 */ /* 0x000fe200078e9602 */
[----:B------:R0:W-:Y:S01]  /*46a0*/  STL [R1+0x20], R12 ;  /* 0x0000200c01007387 */ /* 0x0001e20000100800 */
[----:B------:R-:W-:Y:S01]  /*46b0*/  LOP3.LUT R3, R58, R5, R3, 0x96, !PT ;  /* 0x000000053a037212 */ /* 0x000fe200078e9603 */
[----:B------:R-:W-:Y:S01]  /*46c0*/  IMAD.MOV.U32 R2, RZ, RZ, R99 ;  /* 0x000000ffff027224 */ /* 0x000fe200078e0063 */
[----:B------:R-:W-:Y:S01]  /*46d0*/  MOV R9, R106 ;  /* 0x0000006a00097202 */ /* 0x000fe20000000f00 */
[----:B------:R-:W-:Y:S01]  /*46e0*/  IMAD.MOV.U32 R5, RZ, RZ, R102 ;  /* 0x000000ffff057224 */ /* 0x000fe200078e0066 */
[----:B------:R-:W-:Y:S01]  /*46f0*/  MOV R17, R30 ;  /* 0x0000001e00117202 */ /* 0x000fe20000000f00 */
[----:B------:R-:W-:Y:S01]  /*4700*/  IMAD.MOV.U32 R10, RZ, RZ, R108 ;  /* 0x000000ffff0a7224 */ /* 0x000fe200078e006c */
[----:B------:R-:W-:Y:S01]  /*4710*/  MOV R62, R35 ;  /* 0x00000023003e7202 */ /* 0x000fe20000000f00 */
[----:B------:R-:W-:-:S02]  /*4720*/  IMAD.MOV.U32 R59, RZ, RZ, R40 ;  /* 0x000000ffff3b7224 */ /* 0x000fc400078e0028 */
[----:B------:R-:W-:Y:S01]  /*4730*/  IMAD.MOV.U32 R60, RZ, RZ, R45 ;  /* 0x000000ffff3c7224 */ /* 0x000fe200078e002d */
[----:B0-----:R-:W-:Y:S01]  /*4740*/  MOV R12, R113 ;  /* 0x00000071000c7202 */ /* 0x001fe20000000f00 */
[----:B------:R-:W-:Y:S02]  /*4750*/  IMAD.MOV.U32 R11, RZ, RZ, R47 ;  /* 0x000000ffff0b7224 */ /* 0x000fe400078e002f */
[----:B------:R-:W-:Y:S02]  /*4760*/  IMAD.MOV.U32 R13, RZ, RZ, R110 ;  /* 0x000000ffff0d7224 */ /* 0x000fe400078e006e */
[----:B------:R-:W-:Y:S02]  /*4770*/  IMAD.MOV.U32 R14, RZ, RZ, R109 ;  /* 0x000000ffff0e7224 */ /* 0x000fe400078e006d */
[----:B------:R-:W-:Y:S02]  /*4780*/  IMAD.MOV.U32 R15, RZ, RZ, R111 ;  /* 0x000000ffff0f7224 */ /* 0x000fe400078e006f */
[----:B------:R-:W-:-:S02]  /*4790*/  IMAD.MOV.U32 R16, RZ, RZ, R42 ;  /* 0x000000ffff107224 */ /* 0x000fc400078e002a */
[----:B------:R-:W-:Y:S02]  /*47a0*/  IMAD.MOV.U32 R18, RZ, RZ, R31 ;  /* 0x000000ffff127224 */ /* 0x000fe400078e001f */
[----:B------:R-:W-:Y:S02]  /*47b0*/  IMAD.MOV.U32 R19, RZ, RZ, R32 ;  /* 0x000000ffff137224 */ /* 0x000fe400078e0020 */
[----:B------:R-:W-:Y:S02]  /*47c0*/  IMAD.MOV.U32 R20, RZ, RZ, R33 ;  /* 0x000000ffff147224 */ /* 0x000fe400078e0021 */
[----:B------:R-:W-:Y:S02]  /*47d0*/  IMAD.MOV.U32 R61, RZ, RZ, R34 ;  /* 0x000000ffff3d7224 */ /* 0x000fe400078e0022 */
[----:B------:R-:W-:Y:S02]  /*47e0*/  IMAD.MOV.U32 R22, RZ, RZ, 0x1 ;  /* 0x00000001ff167424 */ /* 0x000fe400078e00ff */
[----:B------:R-:W-:-:S02]  /*47f0*/  IMAD.MOV.U32 R63, RZ, RZ, R36 ;  /* 0x000000ffff3f7224 */ /* 0x000fc400078e0024 */
[----:B------:R-:W-:Y:S02]  /*4800*/  IMAD.MOV.U32 R64, RZ, RZ, R38 ;  /* 0x000000ffff407224 */ /* 0x000fe400078e0026 */
[----:B------:R-:W-:-:S07]  /*4810*/  IMAD.MOV.U32 R65, RZ, RZ, RZ ;  /* 0x000000ffff417224 */ /* 0x000fce00078e00ff */
.L_x_130:
[----:B------:R-:W-:-:S04]  /*4820*/  SHF.R.U32.HI R23, RZ, 0x5, R65 ;  /* 0x00000005ff177819 */ /* 0x000fc80000011641 */
[----:B------:R-:W-:-:S05]  /*4830*/  LEA R23, R23, R56, 0x2 ;  /* 0x0000003817177211 */ /* 0x000fca00078e10ff */
[----:B0-----:R-:W2:Y:S01]  /*4840*/  LDL R24, [R23] ;  /* 0x0000000017187983 */ /* 0x001ea20000100800 */
[----:B------:R-:W-:Y:S01]  /*4850*/  BSSY.RECONVERGENT B1, `(.L_x_1) ;  /* 0x0001d70000017945 */ /* 0x000fe20003800200 */
[----:B--2---:R-:W-:-:S04]  /*4860*/  SHF.R.W.U32.HI R24, RZ, R65, R24 ;  /* 0x00000041ff187219 */ /* 0x004fc80000011e18 */
[----:B------:R-:W-:-:S04]  /*4870*/  LOP3.LUT R24, R24, 0x1, RZ, 0xc0, !PT ;  /* 0x0000000118187812 */ /* 0x000fc800078ec0ff */
[----:B------:R-:W-:-:S13]  /*4880*/  ISETP.NE.U32.AND P0, PT, R24, 0x1, PT ;  /* 0x000000011800780c */ /* 0x000fda0003f05070 */
[----:B-----5:R-:W-:Y:S05]  /*4890*/  @P0 BRA `(.L_x_2) ;  /* 0x000001d400ac0947 */ /* 0x020fea0003800000 */
[----:B------:R-:W0:Y:S01]  /*48a0*/  LDC.64 R24, c[0x4][RZ] ;  /* 0x01000000ff187b82 */ /* 0x000e220000000a00 */
[----:B------:R-:W-:Y:S01]  /*48b0*/  LOP3.LUT P0, RZ, R22, 0xff, RZ, 0xc0, !PT ;  /* 0x000000ff16ff7812 */ /* 0x000fe2000780c0ff */
[----:B------:R-:W-:Y:S01]  /*48c0*/  IMAD.MOV.U32 R66, RZ, RZ, R67 ;  /* 0x000000ffff427224 */ /* 0x000fe200078e0043 */
[----:B------:R-:W-:Y:S01]  /*48d0*/  MOV R74, R75 ;  /* 0x0000004b004a7202 */ /* 0x000fe20000000f00 */
[----:B------:R-:W-:Y:S02]  /*48e0*/  IMAD.MOV.U32 R69, RZ, RZ, R68 ;  /* 0x000000ffff457224 */ /* 0x000fe400078e0044 */
[----:B------:R-:W-:Y:S02]  /*48f0*/  IMAD.MOV.U32 R70, RZ, RZ, R71 ;  /* 0x000000ffff467224 */ /* 0x000fe400078e0047 */
[----:B------:R-:W-:Y:S02]  /*4900*/  IMAD.MOV.U32 R73, RZ, RZ, R72 ;  /* 0x000000ffff497224 */ /* 0x000fe400078e0048 */
[----:B------:R-:W-:-:S02]  /*4910*/  IMAD.MOV.U32 R77, RZ, RZ, R76 ;  /* 0x000000ffff4d7224 */ /* 0x000fc400078e004c */
[----:B------:R-:W-:Y:S02]  /*4920*/  IMAD.MOV.U32 R78, RZ, RZ, R79 ;  /* 0x000000ffff4e7224 */ /* 0x000fe400078e004f */
[----:B------:R-:W-:Y:S02]  /*4930*/  IMAD.MOV.U32 R81, RZ, RZ, R80 ;  /* 0x000000ffff517224 */ /* 0x000fe400078e0050 */
[----:B0-----:R-:W-:Y:S01]  /*4940*/  IMAD.WIDE.U32 R24, R65, 0x64, R24 ;  /* 0x0000006441187825 */ /* 0x001fe200078e0018 */
[----:B------:R-:W-:Y:S06]  /*4950*/  @!P0 BRA `(.L_x_3) ;  /* 0x0000000000688947 */ /* 0x000fec0003800000 */
[----:B------:R0:W5:Y:S04]  /*4960*/  LDG.E R82, desc[UR36][R24.64] ;  /* 0x0000002418527981 */ /* 0x000168000c1e1900 */
        /* <DEDUP_REMOVED lines=23> */
[----:B------:R0:W5:Y:S01]  /*4ae0*/  LDG.E.U8 R22, desc[UR36][R24.64+0x60] ;  /* 0x0000602418167981 */ /* 0x000162000c1e1100 */
[----:B------:R-:W-:Y:S05]  /*4af0*/  BRA `(.L_x_2) ;  /* 0x000001d400147947 */ /* 0x000fea0003800000 */
.L_x_3:
[----:B------:R-:W2:Y:S02]  /*4b00*/  LDG.E.U8 R22, desc[UR36][R24.64+0x60] ;  /* 0x0000602418167981 */ /* 0x000ea4000c1e1100 */
[----:B--2---:R-:W-:Y:S02]  /*4b10*/  ISETP.NE.AND P0, PT, R22, RZ, PT ;  /* 0x000000ff1600720c */ /* 0x004fe40003f05270 */
[----:B------:R-:W-:-:S11]  /*4b20*/  PRMT R22, RZ, 0x7610, R22 ;  /* 0x00007610ff167816 */ /* 0x000fd60000000016 */
[----:B------:R-:W-:Y:S05]  /*4b30*/  @P0 BRA `(.L_x_2) ;  /* 0x000001d400040947 */ /* 0x000fea0003800000 */
[----:B------:R-:W-:Y:S02]  /*4b40*/  HFMA2 R23, -RZ, RZ, 0, 0 ;  /* 0x00000000ff177431 */ /* 0x000fe400000001ff */
[----:B------:R-:W-:Y:S01]  /*4b50*/  IMAD.WIDE.U32 R30, R91, R91, RZ ;  /* 0x0000005b5b1e7225 */ /* 0x000fe200078e00ff */
[----:B------:R-:W-:Y:S01]  /*4b60*/  UMOV UR24, URZ ;  /* 0x000000ff00187c82 */ /* 0x000fe20008000000 */
[----:B------:R-:W0:Y:S01]  /*4b70*/  LDC R107, c[0x3][0x1c] ;  /* 0x00c00700ff6b7b82 */ /* 0x000e220000000800 */
[----:B------:R-:W-:Y:S01]  /*4b80*/  BSSY.RECONVERGENT B2, `(.L_x_4) ;  /* 0x0000112000027945 */ /* 0x000fe20003800200 */
[----:B------:R-:W-:Y:S02]  /*4b90*/  IMAD.MOV.U32 R22, RZ, RZ, R31 ;  /* 0x000000ffff167224 */ /* 0x000fe400078e001f */
[----:B------:R-:W-:Y:S02]  /*4ba0*/  IMAD.MOV.U32 R27, RZ, RZ, RZ ;  /* 0x000000ffff1b7224 */ /* 0x000fe400078e00ff */
[----:B------:R-:W-:-:S02]  /*4bb0*/  IMAD.MOV.U32 R103, RZ, RZ, RZ ;  /* 0x000000ffff677224 */ /* 0x000fc400078e00ff */
[----:B------:R-:W-:-:S04]  /*4bc0*/  IMAD.WIDE.U32 R22, R91, R90, R22 ;  /* 0x0000005a5b167225 */ /* 0x000fc800078e0016 */
[----:B------:R-:W-:Y:S02]  /*4bd0*/  IMAD.MOV.U32 R26, RZ, RZ, R23 ;  /* 0x000000ffff1a7224 */ /* 0x000fe400078e0017 */
[----:B------:R-:W-:Y:S02]  /*4be0*/  IMAD.MOV.U32 R102, RZ, RZ, R22 ;  /* 0x000000ffff667224 */ /* 0x000fe400078e0016 */
[----:B------:R-:W-:-:S04]  /*4bf0*/  IMAD.WIDE.U32 R22, R91, R93, R26 ;  /* 0x0000005d5b167225 */ /* 0x000fc800078e001a */
[----:B------:R-:W-:-:S04]  /*4c00*/  IMAD.WIDE.U32 R102, R91, R90, R102 ;  /* 0x0000005a5b667225 */ /* 0x000fc800078e0066 */
[----:B------:R-:W-:Y:S01]  /*4c10*/  IMAD.MOV.U32 R101, RZ, RZ, RZ ;  /* 0x000000ffff657224 */ /* 0x000fe200078e00ff */
[----:B------:R-:W-:Y:S01]  /*4c20*/  IADD3 R26, P0, PT, R22, R103, RZ ;  /* 0x00000067161a7210 */ /* 0x000fe20007f1e0ff */
[----:B------:R-:W-:Y:S02]  /*4c30*/  IMAD.MOV.U32 R22, RZ, RZ, R23 ;  /* 0x000000ffff167224 */ /* 0x000fe400078e0017 */
[----:B------:R-:W-:Y:S01]  /*4c40*/  IMAD.MOV.U32 R23, RZ, RZ, RZ ;  /* 0x000000ffff177224 */ /* 0x000fe200078e00ff */
[----:B------:R-:W-:Y:S01]  /*4c50*/  IADD3.X R27, PT, PT, RZ, RZ, RZ, P0, !PT ;  /* 0x000000ffff1b7210 */ /* 0x000fe200007fe4ff */
[----:B------:R-:W-:Y:S02]  /*4c60*/  IMAD.MOV.U32 R39, RZ, RZ, RZ ;  /* 0x000000ffff277224 */ /* 0x000fe400078e00ff */
[----:B------:R-:W-:-:S04]  /*4c70*/  IMAD.WIDE.U32 R22, R91, R92, R22 ;  /* 0x0000005c5b167225 */ /* 0x000fc800078e0016 */
[----:B------:R-:W-:-:S04]  /*4c80*/  IMAD.WIDE.U32 R26, R90, R90, R26 ;  /* 0x0000005a5a1a7225 */ /* 0x000fc800078e001a */
[----:B------:R-:W-:Y:S01]  /*4c90*/  IMAD.MOV.U32 R100, RZ, RZ, R26 ;  /* 0x000000ffff647224 */ /* 0x000fe200078e001a */
[----:B------:R-:W-:Y:S01]  /*4ca0*/  IADD3 R28, P0, PT, R22, R27, RZ ;  /* 0x0000001b161c7210 */ /* 0x000fe20007f1e0ff */
[----:B------:R-:W-:Y:S01]  /*4cb0*/  IMAD.MOV.U32 R22, RZ, RZ, R23 ;  /* 0x000000ffff167224 */ /* 0x000fe200078e0017 */
[----:B------:R-:W-:Y:S01]  /*4cc0*/  MOV R23, RZ ;  /* 0x000000ff00177202 */ /* 0x000fe20000000f00 */
[----:B------:R-:W-:-:S04]  /*4cd0*/  IMAD.WIDE.U32 R100, R91, R93, R100 ;  /* 0x0000005d5b647225 */ /* 0x000fc800078e0064 */
[----:B------:R-:W-:Y:S02]  /*4ce0*/  IMAD.X R29, RZ, RZ, RZ, P0 ;  /* 0x000000ffff1d7224 */ /* 0x000fe400000e06ff */
[----:B------:R-:W-:-:S04]  /*4cf0*/  IMAD.WIDE.U32 R22, R91, R95, R22 ;  /* 0x0000005f5b167225 */ /* 0x000fc800078e0016 */
[----:B------:R-:W-:Y:S01]  /*4d00*/  IMAD.WIDE.U32 R28, R90, R93, R28 ;  /* 0x0000005d5a1c7225 */ /* 0x000fe200078e001c */
[----:B------:R-:W-:-:S04]  /*4d10*/  MOV R38, R23 ;  /* 0x0000001700267202 */ /* 0x000fc80000000f00 */
[----:B------:R-:W-:Y:S01]  /*4d20*/  IADD3 R40, P0, PT, R22, R29, RZ ;  /* 0x0000001d16287210 */ /* 0x000fe20007f1e0ff */
[----:B------:R-:W-:Y:S01]  /*4d30*/  IMAD.WIDE.U32 R38, R91, R94, R38 ;  /* 0x0000005e5b267225 */ /* 0x000fe200078e0026 */
[----:B------:R-:W-:-:S03]  /*4d40*/  IADD3 R46, P1, PT, R28, R101, RZ ;  /* 0x000000651c2e7210 */ /* 0x000fc60007f3e0ff */
[----:B------:R-:W-:Y:S02]  /*4d50*/  IMAD.X R41, RZ, RZ, RZ, P0 ;  /* 0x000000ffff297224 */ /* 0x000fe400000e06ff */
[----:B------:R-:W-:Y:S02]  /*4d60*/  IMAD.X R47, RZ, RZ, RZ, P1 ;  /* 0x000000ffff2f7224 */ /* 0x000fe400008e06ff */
[----:B------:R-:W-:-:S04]  /*4d70*/  IMAD.WIDE.U32 R40, R90, R92, R40 ;  /* 0x0000005c5a287225 */ /* 0x000fc800078e0028 */
[----:B------:R-:W-:Y:S01]  /*4d80*/  IMAD.WIDE.U32 R46, R90, R93, R46 ;  /* 0x0000005d5a2e7225 */ /* 0x000fe200078e002e */
[----:B------:R-:W-:-:S03]  /*4d90*/  IADD3 R32, P0, PT, R38, R41, RZ ;  /* 0x0000002926207210 */ /* 0x000fc60007f1e0ff */
[----:B------:R-:W-:Y:S01]  /*4da0*/  IMAD.MOV.U32 R38, RZ, RZ, R39 ;  /* 0x000000ffff267224 */ /* 0x000fe200078e0027 */
[----:B------:R-:W-:Y:S01]  /*4db0*/  IADD3 R40, P1, PT, R40, R47, RZ ;  /* 0x0000002f28287210 */ /* 0x000fe20007f3e0ff */
[----:B------:R-:W-:Y:S02]  /*4dc0*/  HFMA2 R39, -RZ, RZ, 0, 0 ;  /* 0x00000000ff277431 */ /* 0x000fe400000001ff */
[----:B------:R-:W-:Y:S02]  /*4dd0*/  IMAD.X R33, RZ, RZ, RZ, P0 ;  /* 0x000000ffff217224 */ /* 0x000fe400000e06ff */
[----:B------:R-:W-:Y:S02]  /*4de0*/  IMAD.MOV.U32 R47, RZ, RZ, RZ ;  /* 0x000000ffff2f7224 */ /* 0x000fe400078e00ff */
[----:B------:R-:W-:Y:S02]  /*4df0*/  IMAD.X R41, RZ, RZ, RZ, P1 ;  /* 0x000000ffff297224 */ /* 0x000fe400008e06ff */
[----:B------:R-:W-:-:S04]  /*4e00*/  IMAD.WIDE.U32 R32, R90, R95, R32 ;  /* 0x0000005f5a207225 */ /* 0x000fc800078e0020 */
[----:B------:R-:W-:-:S04]  /*4e10*/  IMAD.WIDE.U32 R40, R93, R93, R40 ;  /* 0x0000005d5d287225 */ /* 0x000fc800078e0028 */
[----:B------:R-:W-:Y:S01]  /*4e20*/  IMAD.WIDE.U32 R46, R91, R92, R46 ;  /* 0x0000005c5b2e7225 */ /* 0x000fe200078e002e */
[----:B------:R-:W-:-:S03]  /*4e30*/  IADD3 R32, P1, PT, R32, R41, RZ ;  /* 0x0000002920207210 */ /* 0x000fc60007f3e0ff */
[----:B------:R-:W-:Y:S01]  /*4e40*/  IMAD.WIDE.U32 R38, R91, R97, R38 ;  /* 0x000000615b267225 */ /* 0x000fe200078e0026 */
[----:B------:R-:W-:Y:S02]  /*4e50*/  IADD3 R40, P2, PT, R40, R47, RZ ;  /* 0x0000002f28287210 */ /* 0x000fe40007f5e0ff */
[----:B------:R-:W-:Y:S01]  /*4e60*/  IADD3 R28, P0, PT, R38, R33, RZ ;  /* 0x00000021261c7210 */ /* 0x000fe20007f1e0ff */
[----:B------:R-:W-:Y:S01]  /*4e70*/  IMAD.X R33, RZ, RZ, RZ, P1 ;  /* 0x000000ffff217224 */ /* 0x000fe200008e06ff */
[----:B------:R-:W-:Y:S01]  /*4e80*/  MOV R38, R39 ;  /* 0x0000002700267202 */ /* 0x000fe20000000f00 */
[----:B------:R-:W-:Y:S02]  /*4e90*/  IMAD.X R41, RZ, RZ, RZ, P2 ;  /* 0x000000ffff297224 */ /* 0x000fe400010e06ff */
[----:B------:R-:W-:Y:S02]  /*4ea0*/  IMAD.X R29, RZ, RZ, RZ, P0 ;  /* 0x000000ffff1d7224 */ /* 0x000fe400000e06ff */
[----:B------:R-:W-:-:S02]  /*4eb0*/  IMAD.MOV.U32 R39, RZ, RZ, RZ ;  /* 0x000000ffff277224 */ /* 0x000fc400078e00ff */
[----:B------:R-:W-:-:S04]  /*4ec0*/  IMAD.WIDE.U32 R32, R93, R92, R32 ;  /* 0x0000005c5d207225 */ /* 0x000fc800078e0020 */
[----:B------:R-:W-:-:S04]  /*4ed0*/  IMAD.WIDE.U32 R40, R90, R92, R40 ;  /* 0x0000005c5a287225 */ /* 0x000fc800078e0028 */
[----:B------:R-:W-:Y:S01]  /*4ee0*/  IMAD.WIDE.U32 R38, R91, R96, R38 ;  /* 0x000000605b267225 */ /* 0x000fe200078e0026 */
[----:B------:R-:W-:-:S03]  /*4ef0*/  IADD3 R32, P2, PT, R32, R41, RZ ;  /* 0x0000002920207210 */ /* 0x000fc60007f5e0ff */
[----:B------:R-:W-:Y:S02]  /*4f00*/  HFMA2 R41, -RZ, RZ, 0, 0 ;  /* 0x00000000ff297431 */ /* 0x000fe400000001ff */
[----:B------:R-:W-:-:S05]  /*4f10*/  IMAD.WIDE.U32 R28, R90, R94, R28 ;  /* 0x0000005e5a1c7225 */ /* 0x000fca00078e001c */
[----:B------:R-:W-:Y:S02]  /*4f20*/  IADD3 R22, P0, PT, R38, R29, RZ ;  /* 0x0000001d26167210 */ /* 0x000fe40007f1e0ff */
[----:B------:R-:W-:Y:S01]  /*4f30*/  IADD3 R28, P1, PT, R28, R33, RZ ;  /* 0x000000211c1c7210 */ /* 0x000fe20007f3e0ff */
[----:B------:R-:W-:Y:S02]  /*4f40*/  IMAD.X R33, RZ, RZ, RZ, P2 ;  /* 0x000000ffff217224 */ /* 0x000fe400010e06ff */
[----:B------:R-:W-:Y:S02]  /*4f50*/  IMAD.X R23, RZ, RZ, RZ, P0 ;  /* 0x000000ffff177224 */ /* 0x000fe400000e06ff */
[----:B------:R-:W-:Y:S02]  /*4f60*/  IMAD.X R29, RZ, RZ, RZ, P1 ;  /* 0x000000ffff1d7224 */ /* 0x000fe400008e06ff */
[----:B------:R-:W-:-:S04]  /*4f70*/  IMAD.WIDE.U32 R22, R90, R97, R22 ;  /* 0x000000615a167225 */ /* 0x000fc800078e0016 */
[----:B------:R-:W-:Y:S01]  /*4f80*/  IMAD.WIDE.U32 R28, R93, R95, R28 ;  /* 0x0000005f5d1c7225 */ /* 0x000fe200078e001c */
[----:B------:R-:W-:-:S03]  /*4f90*/  IADD3 R38, P0, PT, R39, R23, RZ ;  /* 0x0000001727267210 */ /* 0x000fc60007f1e0ff */
[----:B------:R-:W-:Y:S01]  /*4fa0*/  IMAD.WIDE.U32 R32, R93, R92, R32 ;  /* 0x0000005c5d207225 */ /* 0x000fe200078e0020 */
[----:B------:R-:W-:-:S03]  /*4fb0*/  IADD3 R22, P1, PT, R22, R29, RZ ;  /* 0x0000001d16167210 */ /* 0x000fc60007f3e0ff */
[----:B------:R-:W-:Y:S01]  /*4fc0*/  IMAD.WIDE.U32 R40, R91, R95, R40 ;  /* 0x0000005f5b287225 */ /* 0x000fe200078e0028 */
[----:B------:R-:W-:-:S03]  /*4fd0*/  IADD3 R28, P2, PT, R28, R33, RZ ;  /* 0x000000211c1c7210 */ /* 0x000fc60007f5e0ff */
[----:B------:R-:W-:Y:S01]  /*4fe0*/  IMAD.X R39, RZ, RZ, RZ, P0 ;  /* 0x000000ffff277224 */ /* 0x000fe200000e06ff */
[----:B------:R-:W-:Y:S01]  /*4ff0*/  IADD3 R32, P3, PT, R32, R41, RZ ;  /* 0x0000002920207210 */ /* 0x000fe20007f7e0ff */
[----:B------:R-:W-:Y:S02]  /*5000*/  IMAD.X R23, RZ, RZ, RZ, P1 ;  /* 0x000000ffff177224 */ /* 0x000fe400008e06ff */
[----:B------:R-:W-:Y:S02]  /*5010*/  IMAD.X R29, RZ, RZ, RZ, P2 ;  /* 0x000000ffff1d7224 */ /* 0x000fe400010e06ff */
[----:B------:R-:W-:Y:S02]  /*5020*/  IMAD.X R33, RZ, RZ, RZ, P3 ;  /* 0x000000ffff217224 */ /* 0x000fe400018e06ff */
[----:B------:R-:W-:-:S04]  /*5030*/  IMAD.WIDE.U32 R38, R90, R96, R38 ;  /* 0x000000605a267225 */ /* 0x000fc800078e0026 */
[----:B------:R-:W-:-:S04]  /*5040*/  IMAD.WIDE.U32 R22, R93, R94, R22 ;  /* 0x0000005e5d167225 */ /* 0x000fc800078e0016 */
[----:B------:R-:W-:Y:S01]  /*5050*/  IMAD.WIDE.U32 R28, R92, R92, R28 ;  /* 0x0000005c5c1c7225 */ /* 0x000fe200078e001c */
[----:B------:R-:W-:-:S03]  /*5060*/  IADD3 R44, P0, PT, R38, R23, RZ ;  /* 0x00000017262c7210 */ /* 0x000fc60007f1e0ff */
[----:B------:R-:W-:Y:S01]  /*5070*/  IMAD.WIDE.U32 R32, R90, R95, R32 ;  /* 0x0000005f5a207225 */ /* 0x000fe200078e0020 */
[----:B------:R-:W-:Y:S02]  /*5080*/  IADD3 R22, P1, PT, R22, R29, RZ ;  /* 0x0000001d16167210 */ /* 0x000fe40007f3e0ff */
[----:B------:R-:W-:Y:S02]  /*5090*/  IADD3.X R45, PT, PT, RZ, RZ, RZ, P0, !PT ;  /* 0x000000ffff2d7210 */ /* 0x000fe400007fe4ff */
[----:B------:R-:W-:Y:S01]  /*50a0*/  IADD3 R28, P2, PT, R28, R33, RZ ;  /* 0x000000211c1c7210 */ /* 0x000fe20007f5e0ff */
[----:B------:R-:W-:Y:S02]  /*50b0*/  IMAD.X R23, RZ, RZ, RZ, P1 ;  /* 0x000000ffff177224 */ /* 0x000fe400008e06ff */
[----:B------:R-:W-:Y:S02]  /*50c0*/  IMAD.MOV.U32 R33, RZ, RZ, RZ ;  /* 0x000000ffff217224 */ /* 0x000fe400078e00ff */
[----:B------:R-:W-:-:S02]  /*50d0*/  IMAD.X R29, RZ, RZ, RZ, P2 ;  /* 0x000000ffff1d7224 */ /* 0x000fc400010e06ff */
[----:B------:R-:W-:-:S04]  /*50e0*/  IMAD.WIDE.U32 R44, R93, R97, R44 ;  /* 0x000000615d2c7225 */ /* 0x000fc800078e002c */
[----:B------:R-:W-:Y:S01]  /*50f0*/  IMAD.WIDE.U32 R22, R92, R95, R22 ;  /* 0x0000005f5c167225 */ /* 0x000fe200078e0016 */
[----:B------:R-:W-:-:S03]  /*5100*/  IADD3 R38, P0, PT, R39, R45, RZ ;  /* 0x0000002d27267210 */ /* 0x000fc60007f1e0ff */
[----:B------:R-:W-:Y:S01]  /*5110*/  IMAD.WIDE.U32 R28, R93, R95, R28 ;  /* 0x0000005f5d1c7225 */ /* 0x000fe200078e001c */
[----:B------:R-:W-:-:S03]  /*5120*/  IADD3 R44, P1, PT, R44, R23, RZ ;  /* 0x000000172c2c7210 */ /* 0x000fc60007f3e0ff */
[----:B------:R-:W-:Y:S01]  /*5130*/  IMAD.WIDE.U32 R32, R91, R94, R32 ;  /* 0x0000005e5b207225 */ /* 0x000fe200078e0020 */
[----:B------:R-:W-:Y:S02]  /*5140*/  IADD3 R22, P2, PT, R22, R29, RZ ;  /* 0x0000001d16167210 */ /* 0x000fe40007f5e0ff */
[----:B------:R-:W-:Y:S01]  /*5150*/  IADD3.X R45, PT, PT, RZ, RZ, RZ, P1, !PT ;  /* 0x000000ffff2d7210 */ /* 0x000fe20000ffe4ff */
[----:B------:R-:W-:Y:S01]  /*5160*/  IMAD.X R39, RZ, RZ, RZ, P0 ;  /* 0x000000ffff277224 */ /* 0x000fe200000e06ff */
[----:B------:R-:W-:Y:S01]  /*5170*/  IADD3 R28, P3, PT, R28, R33, RZ ;  /* 0x000000211c1c7210 */ /* 0x000fe20007f7e0ff */
[----:B------:R-:W-:Y:S02]  /*5180*/  IMAD.X R23, RZ, RZ, RZ, P2 ;  /* 0x000000ffff177224 */ /* 0x000fe400010e06ff */
[----:B------:R-:W-:-:S04]  /*5190*/  IMAD.WIDE.U32 R38, R93, R96, R38 ;  /* 0x000000605d267225 */ /* 0x000fc800078e0026 */
[----:B------:R-:W-:Y:S02]  /*51a0*/  IMAD.X R29, RZ, RZ, RZ, P3 ;  /* 0x000000ffff1d7224 */ /* 0x000fe400018e06ff */
[----:B------:R-:W-:-:S04]  /*51b0*/  IMAD.WIDE.U32 R44, R92, R94, R44 ;  /* 0x0000005e5c2c7225 */ /* 0x000fc800078e002c */
[----:B------:R-:W-:Y:S01]  /*51c0*/  IMAD.WIDE.U32 R22, R92, R95, R22 ;  /* 0x0000005f5c167225 */ /* 0x000fe200078e0016 */
[----:B------:R-:W-:-:S03]  /*51d0*/  IADD3 R26, P0, PT, R38, R45, RZ ;  /* 0x0000002d261a7210 */ /* 0x000fc60007f1e0ff */
[----:B------:R-:W-:Y:S01]  /*51e0*/  IMAD.WIDE.U32 R28, R90, R94, R28 ;  /* 0x0000005e5a1c7225 */ /* 0x000fe200078e001c */
[----:B------:R-:W-:-:S03]  /*51f0*/  IADD3 R44, P1, PT, R44, R23, RZ ;  /* 0x000000172c2c7210 */ /* 0x000fc60007f3e0ff */
[----:B------:R-:W-:Y:S01]  /*5200*/  IMAD.X R27, RZ, RZ, RZ, P0 ;  /* 0x000000ffff1b7224 */ /* 0x000fe200000e06ff */
[----:B------:R-:W-:Y:S01]  /*5210*/  IADD3 R22, P2, PT, R22, R29, RZ ;  /* 0x0000001d16167210 */ /* 0x000fe20007f5e0ff */
[----:B------:R-:W-:Y:S02]  /*5220*/  IMAD.X R45, RZ, RZ, RZ, P1 ;  /* 0x000000ffff2d7224 */ /* 0x000fe400008e06ff */
[----:B------:R-:W-:Y:S01]  /*5230*/  IMAD.MOV.U32 R29, RZ, RZ, RZ ;  /* 0x000000ffff1d7224 */ /* 0x000fe200078e00ff */
[----:B------:R-:W-:Y:S01]  /*5240*/  IADD3.X R23, PT, PT, RZ, RZ, RZ, P2, !PT ;  /* 0x000000ffff177210 */ /* 0x000fe200017fe4ff */
        /* <DEDUP_REMOVED lines=10> */
[----:B------:R-:W-:Y:S01]  /*52f0*/  IMAD.X R45, RZ, RZ, RZ, P2 ;  /* 0x000000ffff2d7224 */ /* 0x000fe200010e06ff */
[----:B------:R-:W-:Y:S01]  /*5300*/  IADD3.X R23, PT, PT, RZ, RZ, RZ, P3, !PT ;  /* 0x000000ffff177210 */ /* 0x000fe20001ffe4ff */
[----:B------:R-:W-:-:S04]  /*5310*/  IMAD.WIDE.U32 R38, R92, R96, R38 ;  /* 0x000000605c267225 */ /* 0x000fc800078e0026 */
        /* <DEDUP_REMOVED lines=8> */
[----:B------:R-:W-:Y:S02]  /*53a0*/  IMAD.MOV.U32 R23, RZ, RZ, RZ ;  /* 0x000000ffff177224 */ /* 0x000fe400078e00ff */
[----:B------:R-:W-:Y:S02]  /*53b0*/  IMAD.X R45, RZ, RZ, RZ, P2 ;  /* 0x000000ffff2d7224 */ /* 0x000fe400010e06ff */
[----:B------:R-:W-:-:S04]  /*53c0*/  IMAD.WIDE.U32 R42, R95, R97, R42 ;  /* 0x000000615f2a7225 */ /* 0x000fc800078e002a */
[----:B------:R-:W-:Y:S01]  /*53d0*/  IMAD.WIDE.U32 R26, R95, R94, R26 ;  /* 0x0000005e5f1a7225 */ /* 0x000fe200078e001a */
[----:B------:R-:W-:-:S03]  /*53e0*/  IADD3 R38, P0, PT, R39, R43, RZ ;  /* 0x0000002b27267210 */ /* 0x000fc60007f1e0ff */
[----:B------:R-:W-:Y:S01]  /*53f0*/  IMAD.WIDE.U32 R44, R93, R97, R44 ;  /* 0x000000615d2c7225 */ /* 0x000fe200078e002c */
[----:B------:R-:W-:Y:S02]  /*5400*/  IADD3 R42, P1, PT, R42, R27, RZ ;  /* 0x0000001b2a2a7210 */ /* 0x000fe40007f3e0ff */
[----:B------:R-:W-:Y:S01]  /*5410*/  IADD3.X R39, PT, PT, RZ, RZ, RZ, P0, !PT ;  /* 0x000000ffff277210 */ /* 0x000fe200007fe4ff */
[----:B------:R-:W-:Y:S01]  /*5420*/  IMAD.WIDE.U32 R22, R91, R96, R22 ;  /* 0x000000605b167225 */ /* 0x000fe200078e0016 */
[----:B------:R-:W-:-:S03]  /*5430*/  IADD3 R26, P2, PT, R26, R45, RZ ;  /* 0x0000002d1a1a7210 */ /* 0x000fc60007f5e0ff */
        /* <DEDUP_REMOVED lines=12> */
[----:B------:R-:W-:Y:S01]  /*5500*/  IMAD.WIDE.U32 R34, R44, 0x3d1, RZ ;  /* 0x000003d12c227825 */ /* 0x000fe200078e00ff */
[----:B------:R-:W-:-:S03]  /*5510*/  IADD3.X R43, PT, PT, RZ, RZ, RZ, P1, !PT ;  /* 0x000000ffff2b7210 */ /* 0x000fc60000ffe4ff */
[----:B------:R-:W-:Y:S01]  /*5520*/  IMAD.X R27, RZ, RZ, RZ, P2 ;  /* 0x000000ffff1b7224 */ /* 0x000fe200010e06ff */
[----:B------:R-:W-:Y:S01]  /*5530*/  IADD3 R98, PT, PT, R30, R34, RZ ;  /* 0x000000221e627210 */ /* 0x000fe20007ffe0ff */
[----:B------:R-:W-:-:S04]  /*5540*/  IMAD.WIDE.U32 R36, R94, R97, R36 ;  /* 0x000000615e247225 */ /* 0x000fc800078e0024 */
[----:B------:R-:W-:Y:S01]  /*5550*/  IMAD.WIDE.U32 R42, R95, R97, R42 ;  /* 0x000000615f2a7225 */ /* 0x000fe200078e002a */
[----:B------:R-:W-:-:S03]  /*5560*/  IADD3 R38, P0, PT, R39, R37, RZ ;  /* 0x0000002527267210 */ /* 0x000fc60007f1e0ff */
[----:B------:R-:W-:Y:S01]  /*5570*/  IMAD.WIDE.U32 R26, R93, R96, R26 ;  /* 0x000000605d1a7225 */ /* 0x000fe200078e001a */
[----:B------:R-:W-:-:S03]  /*5580*/  IADD3 R36, P1, PT, R36, R43, RZ ;  /* 0x0000002b24247210 */ /* 0x000fc60007f3e0ff */
[----:B------:R-:W-:Y:S01]  /*5590*/  IMAD.X R39, RZ, RZ, RZ, P0 ;  /* 0x000000ffff277224 */ /* 0x000fe200000e06ff */
[----:B------:R-:W-:Y:S01]  /*55a0*/  IADD3 R42, P2, PT, R42, R27, RZ ;  /* 0x0000001b2a2a7210 */ /* 0x000fe20007f5e0ff */
[----:B------:R-:W-:Y:S01]  /*55b0*/  IMAD.X R37, RZ, RZ, RZ, P1 ;  /* 0x000000ffff257224 */ /* 0x000fe200008e06ff */
[----:B------:R-:W-:Y:S01]  /*55c0*/  ISETP.GE.U32.AND P0, PT, R98, R30, PT ;  /* 0x0000001e6200720c */ /* 0x000fe20003f06070 */
[----:B------:R-:W-:-:S03]  /*55d0*/  IMAD.WIDE.U32 R38, R94, R96, R38 ;  /* 0x000000605e267225 */ /* 0x000fc600078e0026 */
[----:B------:R-:W-:Y:S01]  /*55e0*/  SEL R99, RZ, 0x1, P0 ;  /* 0x00000001ff637807 */ /* 0x000fe20000000000 */
[----:B------:R-:W-:Y:S02]  /*55f0*/  IMAD.X R43, RZ, RZ, RZ, P2 ;  /* 0x000000ffff2b7224 */ /* 0x000fe400010e06ff */
[----:B------:R-:W-:-:S04]  /*5600*/  IMAD.WIDE.U32 R36, R94, R97, R36 ;  /* 0x000000615e247225 */ /* 0x000fc800078e0024 */
[----:B------:R-:W-:Y:S01]  /*5610*/  IMAD.WIDE.U32 R42, R92, R96, R42 ;  /* 0x000000605c2a7225 */ /* 0x000fe200078e002a */
[----:B------:R-:W-:-:S03]  /*5620*/  IADD3 R30, P1, PT, R38, R37, RZ ;  /* 0x00000025261e7210 */ /* 0x000fc60007f3e0ff */
[----:B------:R-:W-:Y:S01]  /*5630*/  VIADD R34, R35, UR24 ;  /* 0x0000001823227c36 */ /* 0x000fe20008000000 */
[----:B------:R-:W-:Y:S01]  /*5640*/  IADD3 R36, P2, PT, R36, R43, RZ ;  /* 0x0000002b24247210 */ /* 0x000fe20007f5e0ff */
[----:B------:R-:W-:Y:S02]  /*5650*/  IMAD.MOV.U32 R35, RZ, RZ, RZ ;  /* 0x000000ffff237224 */ /* 0x000fe400078e00ff */
[----:B------:R-:W-:Y:S02]  /*5660*/  IMAD.X R31, RZ, RZ, RZ, P1 ;  /* 0x000000ffff1f7224 */ /* 0x000fe400008e06ff */
[----:B------:R-:W-:Y:S02]  /*5670*/  IMAD.X R37, RZ, RZ, RZ, P2 ;  /* 0x000000ffff257224 */ /* 0x000fe400010e06ff */
[----:B------:R-:W-:-:S04]  /*5680*/  IMAD.WIDE.U32 R34, R26, 0x3d1, R34 ;  /* 0x000003d11a227825 */ /* 0x000fc800078e0022 */
[----:B------:R-:W-:Y:S01]  /*5690*/  IMAD.WIDE.U32 R30, R97, R97, R30 ;  /* 0x00000061611e7225 */ /* 0x000fe200078e001e */
[----:B------:R-:W-:Y:S02]  /*56a0*/  IADD3 R99, P2, P3, R34, R102, R99 ;  /* 0x0000006622637210 */ /* 0x000fe40007b5e063 */
[----:B------:R-:W-:Y:S01]  /*56b0*/  IADD3 R34, PT, PT, R35, UR24, RZ ;  /* 0x0000001823227c10 */ /* 0x000fe2000fffe0ff */
[----:B------:R-:W-:Y:S01]  /*56c0*/  IMAD.WIDE.U32 R36, R95, R96, R36 ;  /* 0x000000605f247225 */ /* 0x000fe200078e0024 */
[----:B------:R-:W-:Y:S02]  /*56d0*/  IADD3 R38, P0, PT, R39, R31, RZ ;  /* 0x0000001f27267210 */ /* 0x000fe40007f1e0ff */
[----:B------:R-:W-:Y:S01]  /*56e0*/  IADD3 R99, P4, PT, R44, R99, RZ ;  /* 0x000000632c637210 */ /* 0x000fe20007f9e0ff */
[----:B------:R-:W-:Y:S01]  /*56f0*/  IMAD.MOV.U32 R35, RZ, RZ, RZ ;  /* 0x000000ffff237224 */ /* 0x000fe200078e00ff */
[----:B------:R-:W-:Y:S01]  /*5700*/  IADD3 R30, P1, PT, R30, R37, RZ ;  /* 0x000000251e1e7210 */ /* 0x000fe20007f3e0ff */
[----:B------:R-:W-:Y:S01]  /*5710*/  IMAD.X R39, RZ, RZ, RZ, P0 ;  /* 0x000000ffff277224 */ /* 0x000fe200000e06ff */
[----:B------:R-:W-:Y:S01]  /*5720*/  IADD3.X R23, PT, PT, RZ, RZ, RZ, P2, P3 ;  /* 0x000000ffff177210 */ /* 0x000fe200017e64ff */
[----:B------:R-:W-:Y:S01]  /*5730*/  IMAD.WIDE.U32 R34, R42, 0x3d1, R34 ;  /* 0x000003d12a227825 */ /* 0x000fe200078e0022 */
[----:B------:R-:W-:-:S03]  /*5740*/  IADD3.X R101, PT, PT, RZ, RZ, RZ, P4, !PT ;  /* 0x000000ffff657210 */ /* 0x000fc600027fe4ff */
[----:B------:R-:W-:Y:S01]  /*5750*/  IMAD.X R31, RZ, RZ, RZ, P1 ;  /* 0x000000ffff1f7224 */ /* 0x000fe200008e06ff */
[----:B------:R-:W-:Y:S01]  /*5760*/  IADD3 R34, P0, P1, R34, R23, R100 ;  /* 0x0000001722227210 */ /* 0x000fe2000791e064 */
[----:B------:R-:W-:-:S03]  /*5770*/  IMAD.WIDE.U32 R38, R97, R96, R38 ;  /* 0x0000006061267225 */ /* 0x000fc600078e0026 */
[----:B------:R-:W-:Y:S01]  /*5780*/  IADD3 R101, P3, P4, R26, R101, R34 ;  /* 0x000000651a657210 */ /* 0x000fe20007c7e022 */
[----:B------:R-:W-:Y:S01]  /*5790*/  IMAD.WIDE.U32 R30, R94, R96, R30 ;  /* 0x000000605e1e7225 */ /* 0x000fe200078e001e */
[----:B------:R-:W-:Y:S02]  /*57a0*/  IADD3.X R23, PT, PT, RZ, RZ, RZ, P0, P1 ;  /* 0x000000ffff177210 */ /* 0x000fe400007e24ff */
[----:B------:R-:W-:Y:S01]  /*57b0*/  IADD3.X R103, PT, PT, RZ, RZ, RZ, P3, P4 ;  /* 0x000000ffff677210 */ /* 0x000fe20001fe84ff */
[----:B------:R-:W-:Y:S01]  /*57c0*/  VIADD R44, R35, UR24 ;  /* 0x00000018232c7c36 */ /* 0x000fe20008000000 */
[----:B------:R-:W-:Y:S01]  /*57d0*/  IADD3 R26, P0, PT, R38, R31, RZ ;  /* 0x0000001f261a7210 */ /* 0x000fe20007f1e0ff */
[----:B------:R-:W-:Y:S02]  /*57e0*/  IMAD.MOV.U32 R45, RZ, RZ, RZ ;  /* 0x000000ffff2d7224 */ /* 0x000fe400078e00ff */
[----:B------:R-:W-:Y:S02]  /*57f0*/  IMAD.MOV.U32 R35, RZ, RZ, RZ ;  /* 0x000000ffff237224 */ /* 0x000fe400078e00ff */
[----:B------:R-:W-:-:S04]  /*5800*/  IMAD.WIDE.U32 R44, R36, 0x3d1, R44 ;  /* 0x000003d1242c7825 */ /* 0x000fc800078e002c */
[----:B------:R-:W-:Y:S01]  /*5810*/  VIADD R34, R45, UR24 ;  /* 0x000000182d227c36 */ /* 0x000fe20008000000 */
[----:B------:R-:W-:Y:S01]  /*5820*/  IADD3 R44, P1, P2, R44, R23, R46 ;  /* 0x000000172c2c7210 */ /* 0x000fe20007a3e02e */
[----:B------:R-:W-:Y:S02]  /*5830*/  IMAD.X R27, RZ, RZ, RZ, P0 ;  /* 0x000000ffff1b7224 */ /* 0x000fe400000e06ff */
[----:B------:R-:W-:Y:S01]  /*5840*/  IMAD.WIDE.U32 R34, R30, 0x3d1, R34 ;  /* 0x000003d11e227825 */ /* 0x000fe200078e0022 */
[----:B------:R-:W-:Y:S02]  /*5850*/  IADD3.X R23, PT, PT, RZ, RZ, RZ, P1, P2 ;  /* 0x000000ffff177210 */ /* 0x000fe40000fe44ff */
[----:B------:R-:W-:Y:S01]  /*5860*/  IADD3 R103, P3, P4, R42, R103, R44 ;  /* 0x000000672a677210 */ /* 0x000fe20007c7e02c */
[----:B------:R-:W-:Y:S01]  /*5870*/  IMAD.WIDE.U32 R26, R97, R96, R26 ;  /* 0x00000060611a7225 */ /* 0x000fe200078e001a */
[----:B------:R-:W-:Y:S02]  /*5880*/  IADD3 R40, P1, P2, R34, R23, R40 ;  /* 0x0000001722287210 */ /* 0x000fe40007a3e028 */
[----:B------:R-:W-:Y:S01]  /*5890*/  IADD3 R38, PT, PT, R35, UR24, RZ ;  /* 0x0000001823267c10 */ /* 0x000fe2000fffe0ff */
[----:B------:R-:W-:Y:S01]  /*58a0*/  IMAD.MOV.U32 R37, RZ, RZ, RZ ;  /* 0x000000ffff257224 */ /* 0x000fe200078e00ff */
[----:B------:R-:W-:Y:S01]  /*58b0*/  IADD3 R34, P0, PT, R39, R27, RZ ;  /* 0x0000001b27227210 */ /* 0x000fe20007f1e0ff */
[----:B------:R-:W-:Y:S01]  /*58c0*/  IMAD.MOV.U32 R39, RZ, RZ, RZ ;  /* 0x000000ffff277224 */ /* 0x000fe200078e00ff */
[----:B------:R-:W-:-:S02]  /*58d0*/  IADD3.X R105, PT, PT, RZ, RZ, RZ, P3, P4 ;  /* 0x000000ffff697210 */ /* 0x000fc40001fe84ff */
[----:B------:R-:W-:Y:S01]  /*58e0*/  IADD3.X R23, PT, PT, RZ, RZ, RZ, P1, P2 ;  /* 0x000000ffff177210 */ /* 0x000fe20000fe44ff */
[----:B------:R-:W-:Y:S01]  /*58f0*/  IMAD.X R35, RZ, RZ, RZ, P0 ;  /* 0x000000ffff237224 */ /* 0x000fe200000e06ff */
[----:B------:R-:W-:Y:S01]  /*5900*/  IADD3 R105, P3, P4, R36, R105, R40 ;  /* 0x0000006924697210 */ /* 0x000fe20007c7e028 */
[----:B------:R-:W-:-:S03]  /*5910*/  IMAD.WIDE.U32 R38, R26, 0x3d1, R38 ;  /* 0x000003d11a267825 */ /* 0x000fc600078e0026 */
[----:B------:R-:W-:Y:S01]  /*5920*/  IADD3.X R109, PT, PT, RZ, RZ, RZ, P3, P4 ;  /* 0x000000ffff6d7210 */ /* 0x000fe20001fe84ff */
[----:B------:R-:W-:Y:S01]  /*5930*/  IMAD.WIDE.U32 R34, R96, R96, R34 ;  /* 0x0000006060227225 */ /* 0x000fe200078e0022 */
[----:B------:R-:W-:-:S03]  /*5940*/  IADD3 R32, P0, P1, R38, R23, R32 ;  /* 0x0000001726207210 */ /* 0x000fc6000791e020 */
[----:B------:R-:W-:Y:S01]  /*5950*/  VIADD R36, R39, UR24 ;  /* 0x0000001827247c36 */ /* 0x000fe20008000000 */
[----:B------:R-:W-:Y:S02]  /*5960*/  IADD3.X R23, PT, PT, RZ, RZ, RZ, P0, P1 ;  /* 0x000000ffff177210 */ /* 0x000fe400007e24ff */
[----:B------:R-:W-:Y:S01]  /*5970*/  IADD3 R109, P2, P3, R30, R109, R32 ;  /* 0x0000006d1e6d7210 */ /* 0x000fe20007b5e020 */
[----:B------:R-:W-:-:S03]  /*5980*/  IMAD.WIDE.U32 R36, R34, 0x3d1, R36 ;  /* 0x000003d122247825 */ /* 0x000fc600078e0024 */
[----:B------:R-:W-:Y:S02]  /*5990*/  IADD3.X R27, PT, PT, RZ, RZ, RZ, P2, P3 ;  /* 0x000000ffff1b7210 */ /* 0x000fe400017e64ff */
[----:B------:R-:W-:Y:S02]  /*59a0*/  IADD3 R29, PT, PT, R37, UR24, RZ ;  /* 0x00000018251d7c10 */ /* 0x000fe4000fffe0ff */
[----:B------:R-:W-:-:S03]  /*59b0*/  IADD3 R28, P0, P1, R36, R23, R28 ;  /* 0x00000017241c7210 */ /* 0x000fc6000791e01c */
[----:B------:R-:W-:Y:S01]  /*59c0*/  IMAD R23, R35, 0x3d1, R29 ;  /* 0x000003d123177824 */ /* 0x000fe200078e021d */
[----:B------:R-:W-:Y:S02]  /*59d0*/  IADD3.X R29, PT, PT, RZ, RZ, RZ, P0, P1 ;  /* 0x000000ffff1d7210 */ /* 0x000fe400007e24ff */
[----:B------:R-:W-:Y:S02]  /*59e0*/  IADD3 R100, P0, P1, R26, R27, R28 ;  /* 0x0000001b1a647210 */ /* 0x000fe4000791e01c */
[----:B------:R-:W-:Y:S02]  /*59f0*/  IADD3 R23, PT, PT, R23, R29, R22 ;  /* 0x0000001d17177210 */ /* 0x000fe40007ffe016 */
[----:B------:R-:W-:-:S04]  /*5a00*/  IADD3.X R102, PT, PT, RZ, RZ, RZ, P0, P1 ;  /* 0x000000ffff667210 */ /* 0x000fc800007e24ff */
[----:B------:R-:W-:-:S04]  /*5a10*/  IADD3 R102, PT, PT, R34, R102, R23 ;  /* 0x0000006622667210 */ /* 0x000fc80007ffe017 */
[----:B0-----:R-:W-:-:S13]  /*5a20*/  ISETP.GT.U32.AND P0, PT, R102, R107, PT ;  /* 0x0000006b6600720c */ /* 0x001fda0003f04070 */
[----:B------:R-:W-:Y:S05]  /*5a30*/  @P0 BRA `(.L_x_5) ;  /* 0x0000000000780947 */ /* 0x000fea0003800000 */
[----:B------:R-:W-:-:S13]  /*5a40*/  ISETP.GE.U32.AND P0, PT, R102, R107, PT ;  /* 0x0000006b6600720c */ /* 0x000fda0003f06070 */
[----:B------:R-:W-:Y:S05]  /*5a50*/  @!P0 BRA `(.L_x_6) ;  /* 0x0000000000908947 */ /* 0x000fea0003800000 */
[----:B------:R-:W0:Y:S02]  /*5a60*/  LDC R23, c[0x3][0x18] ;  /* 0x00c00600ff177b82 */ /* 0x000e240000000800 */
        /* <DEDUP_REMOVED lines=22> */
[----:B------:R-:W-:-:S04]  /*5bd0*/  ISETP.GE.U32.AND P0, PT, R98, UR32, PT ;  /* 0x0000002062007c0c */ /* 0x000fc8000bf06070 */
[----:B------:R-:W-:-:S04]  /*5be0*/  ISETP.LT.U32.OR P0, PT, R99, UR33, !P0 ;  /* 0x0000002163007c0c */ /* 0x000fc8000c701470 */
[----:B------:R-:W-:-:S04]  /*5bf0*/  ISETP.LE.U32.AND P0, PT, R99, UR33, P0 ;  /* 0x0000002163007c0c */ /* 0x000fc80008703070 */
[----:B------:R-:W-:-:S13]  /*5c00*/  ISETP.LT.U32.OR P0, PT, R101, R22, P0 ;  /* 0x000000166500720c */ /* 0x000fda0000701470 */
[----:B------:R-:W-:Y:S05]  /*5c10*/  @P0 BRA `(.L_x_6) ;  /* 0x0000000000200947 */ /* 0x000fea0003800000 */
.L_x_5:
[----:B------:R-:W-:-:S04]  /*5c20*/  IADD3 R98, P0, PT, R98, -UR20, RZ ;  /* 0x8000001462627c10 */ /* 0x000fc8000ff1e0ff */
[----:B------:R-:W-:-:S04]  /*5c30*/  IADD3.X R99, P0, PT, R99, ~UR21, RZ, P0, !PT ;  /* 0x8000001563637c10 */ /* 0x000fc8000871e4ff */
[----:B------:R-:W-:-:S04]  /*5c40*/  IADD3.X R101, P0, PT, R101, ~UR22, RZ, P0, !PT ;  /* 0x8000001665657c10 */ /* 0x000fc8000871e4ff */
[----:B------:R-:W-:-:S04]  /*5c50*/  IADD3.X R103, P0, PT, R103, ~UR23, RZ, P0, !PT ;  /* 0x8000001767677c10 */ /* 0x000fc8000871e4ff */
[----:B------:R-:W-:-:S04]  /*5c60*/  IADD3.X R105, P0, PT, R105, ~UR34, RZ, P0, !PT ;  /* 0x8000002269697c10 */ /* 0x000fc8000871e4ff */
[----:B------:R-:W-:-:S04]  /*5c70*/  IADD3.X R109, P0, PT, R109, ~UR35, RZ, P0, !PT ;  /* 0x800000236d6d7c10 */ /* 0x000fc8000871e4ff */
[----:B------:R-:W-:-:S05]  /*5c80*/  IADD3.X R100, P0, PT, R100, ~UR18, RZ, P0, !PT ;  /* 0x8000001264647c10 */ /* 0x000fca000871e4ff */
[----:B------:R-:W-:-:S08]  /*5c90*/  IMAD.X R102, R102, 0x1, ~R107, P0 ;  /* 0x0000000166667824 */ /* 0x000fd000000e0e6b */
.L_x_6:
[----:B------:R-:W-:Y:S05]  /*5ca0*/  BSYNC.RECONVERGENT B2 ;  /* 0x0000000000027941 */ /* 0x000fea0003800200 */
.L_x_4:
[----:B------:R-:W2:Y:S04]  /*5cb0*/  LDG.E R104, desc[UR36][R24.64+0x40] ;  /* 0x0000402418687981 */ /* 0x000ea8000c1e1900 */
[----:B------:R-:W3:Y:S04]  /*5cc0*/  LDG.E R111, desc[UR36][R24.64+0x44] ;  /* 0x00004424186f7981 */ /* 0x000ee8000c1e1900 */
[----:B------:R-:W4:Y:S04]  /*5cd0*/  LDG.E R106, desc[UR36][R24.64+0x48] ;  /* 0x00004824186a7981 */ /* 0x000f28000c1e1900 */
[----:B------:R-:W5:Y:S04]  /*5ce0*/  LDG.E R113, desc[UR36][R24.64+0x4c] ;  /* 0x00004c2418717981 */ /* 0x000f68000c1e1900 */
[----:B------:R-:W5:Y:S04]  /*5cf0*/  LDG.E R108, desc[UR36][R24.64+0x50] ;  /* 0x00005024186c7981 */ /* 0x000f68000c1e1900 */
[----:B------:R-:W5:Y:S04]  /*5d00*/  LDG.E R115, desc[UR36][R24.64+0x54] ;  /* 0x0000542418737981 */ /* 0x000f68000c1e1900 */
[----:B------:R-:W5:Y:S04]  /*5d10*/  LDG.E R110, desc[UR36][R24.64+0x58] ;  /* 0x00005824186e7981 */ /* 0x000f68000c1e1900 */
[----:B------:R-:W5:Y:S01]  /*5d20*/  LDG.E R117, desc[UR36][R24.64+0x5c] ;  /* 0x00005c2418757981 */ /* 0x000f62000c1e1900 */
[----:B------:R-:W-:-:S02]  /*5d30*/  IMAD.MOV.U32 R47, RZ, RZ, RZ ;  /* 0x000000ffff2f7224 */ /* 0x000fc400078e00ff */
[----:B------:R-:W-:Y:S02]  /*5d40*/  HFMA2 R43, -RZ, RZ, 0, 0 ;  /* 0x00000000ff2b7431 */ /* 0x000fe400000001ff */
[----:B------:R-:W-:Y:S02]  /*5d50*/  IMAD.MOV.U32 R33, RZ, RZ, RZ ;  /* 0x000000ffff217224 */ /* 0x000fe400078e00ff */
[----:B--2---:R-:W-:-:S04]  /*5d60*/  IMAD.WIDE.U32 R30, R104, R104, RZ ;  /* 0x00000068681e7225 */ /* 0x004fc800078e00ff */
[----:B------:R-:W-:-:S04]  /*5d70*/  IMAD.MOV.U32 R46, RZ, RZ, R31 ;  /* 0x000000ffff2e7224 */ /* 0x000fc800078e001f */
[----:B---3--:R-:W-:-:S04]  /*5d80*/  IMAD.WIDE.U32 R46, R104, R111, R46 ;  /* 0x0000006f682e7225 */ /* 0x008fc800078e002e */
[----:B------:R-:W-:Y:S02]  /*5d90*/  IMAD.MOV.U32 R42, RZ, RZ, R47 ;  /* 0x000000ffff2a7224 */ /* 0x000fe400078e002f */
[----:B------:R-:W-:Y:S02]  /*5da0*/  IMAD.MOV.U32 R47, RZ, RZ, RZ ;  /* 0x000000ffff2f7224 */ /* 0x000fe400078e00ff */
[----:B----4-:R-:W-:-:S04]  /*5db0*/  IMAD.WIDE.U32 R42, R104, R106, R42 ;  /* 0x0000006a682a7225 */ /* 0x010fc800078e002a */
[----:B------:R-:W-:-:S05]  /*5dc0*/  IMAD.WIDE.U32 R46, R104, R111, R46 ;  /* 0x0000006f682e7225 */ /* 0x000fca00078e002e */
[----:B------:R-:W-:Y:S01]  /*5dd0*/  IADD3 R44, P0, PT, R42, R47, RZ ;  /* 0x0000002f2a2c7210 */ /* 0x000fe20007f1e0ff */
[----:B------:R-:W-:Y:S02]  /*5de0*/  IMAD.MOV.U32 R42, RZ, RZ, R43 ;  /* 0x000000ffff2a7224 */ /* 0x000fe400078e002b */
[----:B------:R-:W-:Y:S02]  /*5df0*/  IMAD.MOV.U32 R43, RZ, RZ, RZ ;  /* 0x000000ffff2b7224 */ /* 0x000fe400078e00ff */
[----:B------:R-:W-:Y:S02]  /*5e00*/  IMAD.X R45, RZ, RZ, RZ, P0 ;  /* 0x000000ffff2d7224 */ /* 0x000fe400000e06ff */
[----:B-----5:R-:W-:-:S04]  /*5e10*/  IMAD.WIDE.U32 R42, R104, R113, R42 ;  /* 0x00000071682a7225 */ /* 0x020fc800078e002a */
[----:B------:R-:W-:-:S05]  /*5e20*/  IMAD.WIDE.U32 R44, R111, R111, R44 ;  /* 0x0000006f6f2c7225 */ /* 0x000fca00078e002c */
[----:B------:R-:W-:Y:S01]  /*5e30*/  IADD3 R22, P0, PT, R42, R45, RZ ;  /* 0x0000002d2a167210 */ /* 0x000fe20007f1e0ff */
[----:B------:R-:W-:Y:S02]  /*5e40*/  IMAD.MOV.U32 R42, RZ, RZ, R43 ;  /* 0x000000ffff2a7224 */ /* 0x000fe400078e002b */
[----:B------:R-:W-:Y:S01]  /*5e50*/  IMAD.MOV.U32 R45, RZ, RZ, RZ ;  /* 0x000000ffff2d7224 */ /* 0x000fe200078e00ff */
[----:B------:R-:W-:Y:S01]  /*5e60*/  IADD3.X R23, PT, PT, RZ, RZ, RZ, P0, !PT ;  /* 0x000000ffff177210 */ /* 0x000fe200007fe4ff */
[----:B------:R-:W-:Y:S02]  /*5e70*/  IMAD.MOV.U32 R43, RZ, RZ, RZ ;  /* 0x000000ffff2b7224 */ /* 0x000fe400078e00ff */
[----:B------:R-:W-:-:S04]  /*5e80*/  IMAD.WIDE.U32 R44, R104, R106, R44 ;  /* 0x0000006a682c7225 */ /* 0x000fc800078e002c */
[----:B------:R-:W-:-:S04]  /*5e90*/  IMAD.WIDE.U32 R22, R111, R106, R22 ;  /* 0x0000006a6f167225 */ /* 0x000fc800078e0016 */
[----:B------:R-:W-:Y:S01]  /*5ea0*/  IMAD.WIDE.U32 R42, R104, R108, R42 ;  /* 0x0000006c682a7225 */ /* 0x000fe200078e002a */
[----:B------:R-:W-:Y:S02]  /*5eb0*/  IADD3 R36, P1, PT, R22, R45, RZ ;  /* 0x0000002d16247210 */ /* 0x000fe40007f3e0ff */
[----:B------:R-:W-:-:S03]  /*5ec0*/  IADD3 R22, P0, PT, R42, R23, RZ ;  /* 0x000000172a167210 */ /* 0x000fc60007f1e0ff */
[----:B------:R-:W-:Y:S02]  /*5ed0*/  IMAD.X R37, RZ, RZ, RZ, P1 ;  /* 0x000000ffff257224 */ /* 0x000fe400008e06ff */
[----:B------:R-:W-:Y:S01]  /*5ee0*/  IMAD.MOV.U32 R42, RZ, RZ, R43 ;  /* 0x000000ffff2a7224 */ /* 0x000fe200078e002b */
[----:B------:R-:W-:Y:S01]  /*5ef0*/  IADD3.X R23, PT, PT, RZ, RZ, RZ, P0, !PT ;  /* 0x000000ffff177210 */ /* 0x000fe200007fe4ff */
[----:B------:R-:W-:Y:S02]  /*5f00*/  IMAD.MOV.U32 R43, RZ, RZ, RZ ;  /* 0x000000ffff2b7224 */ /* 0x000fe400078e00ff */
[----:B------:R-:W-:-:S04]  /*5f10*/  IMAD.WIDE.U32 R36, R111, R106, R36 ;  /* 0x0000006a6f247225 */ /* 0x000fc800078e0024 */
[----:B------:R-:W-:-:S04]  /*5f20*/  IMAD.WIDE.U32 R22, R111, R113, R22 ;  /* 0x000000716f167225 */ /* 0x000fc800078e0016 */
[----:B------:R-:W-:Y:S01]  /*5f30*/  IMAD.WIDE.U32 R42, R104, R115, R42 ;  /* 0x00000073682a7225 */ /* 0x000fe200078e002a */
[----:B------:R-:W-:-:S03]  /*5f40*/  IADD3 R26, P1, PT, R22, R37, RZ ;  /* 0x00000025161a7210 */ /* 0x000fc60007f3e0ff */
[----:B------:R-:W-:Y:S01]  /*5f50*/  IMAD.MOV.U32 R37, RZ, RZ, RZ ;  /* 0x000000ffff257224 */ /* 0x000fe200078e00ff */
[----:B------:R-:W-:Y:S01]  /*5f60*/  IADD3 R22, P0, PT, R42, R23, RZ ;  /* 0x000000172a167210 */ /* 0x000fe20007f1e0ff */
[----:B------:R-:W-:Y:S01]  /*5f70*/  IMAD.X R27, RZ, RZ, RZ, P1 ;  /* 0x000000ffff1b7224 */ /* 0x000fe200008e06ff */
[----:B------:R-:W-:Y:S01]  /*5f80*/  MOV R42, R43 ;  /* 0x0000002b002a7202 */ /* 0x000fe20000000f00 */
[----:B------:R-:W-:Y:S02]  /*5f90*/  IMAD.MOV.U32 R43, RZ, RZ, RZ ;  /* 0x000000ffff2b7224 */ /* 0x000fe400078e00ff */
[----:B------:R-:W-:Y:S02]  /*5fa0*/  IMAD.X R23, RZ, RZ, RZ, P0 ;  /* 0x000000ffff177224 */ /* 0x000fe400000e06ff */
        /* <DEDUP_REMOVED lines=30> */
[----:B------:R-:W-:Y:S02]  /*6190*/  IADD3 R42, P0, PT, R43, R23, RZ ;  /* 0x000000172b2a7210 */ /* 0x000fe40007f1e0ff */
        /* <DEDUP_REMOVED lines=8> */
[----:B------:R-:W-:-:S04]  /*6220*/  IMAD.WIDE.U32 R22, R106, R115, R22 ;  /* 0x000000736a167225 */ /* 0x000fc800078e0016 */
[----:B------:R-:W-:Y:S01]  /*6230*/  IMAD.MOV.U32 R29, RZ, RZ, RZ ;  /* 0x000000ffff1d7224 */ /* 0x000fe200078e00ff */
[----:B------:R-:W-:Y:S02]  /*6240*/  IADD3 R38, P0, PT, R42, R23, RZ ;  /* 0x000000172a267210 */ /* 0x000fe40007f1e0ff */
        /* <DEDUP_REMOVED lines=9> */
[----:B------:R-:W-:-:S03]  /*62e0*/  IADD3 R42, P0, PT, R43, R39, RZ ;  /* 0x000000272b2a7210 */ /* 0x000fc60007f1e0ff */
[----:B------:R-:W-:Y:S01]  /*62f0*/  IMAD.MOV.U32 R29, RZ, RZ, RZ ;  /* 0x000000ffff1d7224 */ /* 0x000fe200078e00ff */
[----:B------:R-:W-:Y:S01]  /*6300*/  IADD3 R38, P1, PT, R38, R23, RZ ;  /* 0x0000001726267210 */ /* 0x000fe20007f3e0ff */
[----:B------:R-:W-:Y:S01]  /*6310*/  IMAD.X R43, RZ, RZ, RZ, P0 ;  /* 0x000000ffff2b7224 */ /* 0x000fe200000e06ff */
[----:B------:R-:W-:Y:S02]  /*6320*/  IADD3 R22, P2, PT, R22, R27, RZ ;  /* 0x0000001b16167210 */ /* 0x000fe40007f5e0ff */
[----:B------:R-:W-:Y:S01]  /*6330*/  IADD3.X R27, PT, PT, RZ, RZ, RZ, P3, !PT ;  /* 0x000000ffff1b7210 */ /* 0x000fe20001ffe4ff */
        /* <DEDUP_REMOVED lines=11> */
[----:B------:R-:W-:Y:S01]  /*63f0*/  IADD3.X R39, PT, PT, RZ, RZ, RZ, P1, !PT ;  /* 0x000000ffff277210 */ /* 0x000fe20000ffe4ff */
[----:B------:R-:W-:-:S04]  /*6400*/  IMAD.WIDE.U32 R26, R104, R110, R26 ;  /* 0x0000006e681a7225 */ /* 0x000fc800078e001a */
[----:B------:R-:W-:Y:S02]  /*6410*/  IMAD.X R41, RZ, RZ, RZ, P0 ;  /* 0x000000ffff297224 */ /* 0x000fe400000e06ff */
[----:B------:R-:W-:-:S04]  /*6420*/  IMAD.WIDE.U32 R38, R108, R108, R38 ;  /* 0x0000006c6c267225 */ /* 0x000fc800078e0026 */
[----:B------:R-:W-:-:S04]  /*6430*/  IMAD.WIDE.U32 R22, R106, R115, R22 ;  /* 0x000000736a167225 */ /* 0x000fc800078e0016 */
[----:B------:R-:W-:Y:S01]  /*6440*/  IMAD.WIDE.U32 R40, R113, R110, R40 ;  /* 0x0000006e71287225 */ /* 0x000fe200078e0028 */
[----:B------:R-:W-:Y:S02]  /*6450*/  IADD3 R38, P2, PT, R38, R23, RZ ;  /* 0x0000001726267210 */ /* 0x000fe40007f5e0ff */
[----:B------:R-:W-:Y:S02]  /*6460*/  IADD3 R22, P3, PT, R22, R27, RZ ;  /* 0x0000001b16167210 */ /* 0x000fe40007f7e0ff */
[----:B------:R-:W-:Y:S02]  /*6470*/  IADD3 R42, P0, PT, R43, R41, RZ ;  /* 0x000000292b2a7210 */ /* 0x000fe40007f1e0ff */
[----:B------:R-:W-:Y:S01]  /*6480*/  IADD3 R40, P1, PT, R40, R39, RZ ;  /* 0x0000002728287210 */ /* 0x000fe20007f3e0ff */
[----:B------:R-:W-:Y:S01]  /*6490*/  IMAD.X R23, RZ, RZ, RZ, P3 ;  /* 0x000000ffff177224 */ /* 0x000fe200018e06ff */
[----:B------:R-:W-:Y:S01]  /*64a0*/  IADD3.X R39, PT, PT, RZ, RZ, RZ, P2, !PT ;  /* 0x000000ffff277210 */ /* 0x000fe200017fe4ff */
[----:B------:R-:W-:-:S02]  /*64b0*/  IMAD.X R43, RZ, RZ, RZ, P0 ;  /* 0x000000ffff2b7224 */ /* 0x000fc400000e06ff */
[----:B------:R-:W-:Y:S02]  /*64c0*/  IMAD.X R41, RZ, RZ, RZ, P1 ;  /* 0x000000ffff297224 */ /* 0x000fe400008e06ff */
        /* <DEDUP_REMOVED lines=32> */
[----:B------:R-:W-:Y:S02]  /*66d0*/  HFMA2 R39, -RZ, RZ, 0, 0 ;  /* 0x00000000ff277431 */ /* 0x000fe400000001ff */
[----:B------:R-:W-:-:S04]  /*66e0*/  IMAD.WIDE.U32 R120, R115, R110, R120 ;  /* 0x0000006e73787225 */ /* 0x000fc800078e0078 */
[----:B------:R-:W-:Y:S01]  /*66f0*/  IMAD.X R41, RZ, RZ, RZ, P2 ;  /* 0x000000ffff297224 */ /* 0x000fe200010e06ff */
[----:B------:R-:W-:Y:S01]  /*6700*/  IADD3 R42, P0, PT, R43, R121, RZ ;  /* 0x000000792b2a7210 */ /* 0x000fe20007f1e0ff */
[----:B------:R-:W-:-:S04]  /*6710*/  IMAD.WIDE.U32 R118, R108, R110, R118 ;  /* 0x0000006e6c767225 */ /* 0x000fc800078e0076 */
[----:B------:R-:W-:Y:S01]  /*6720*/  IMAD.WIDE.U32 R40, R106, R117, R40 ;  /* 0x000000756a287225 */ /* 0x000fe200078e0028 */
[----:B------:R-:W-:-:S03]  /*6730*/  IADD3 R120, P1, PT, R120, R119, RZ ;  /* 0x0000007778787210 */ /* 0x000fc60007f3e0ff */
[----:B------:R-:W-:Y:S01]  /*6740*/  IMAD.WIDE.U32 R122, R38, 0x3d1, RZ ;  /* 0x000003d1267a7825 */ /* 0x000fe200078e00ff */
[----:B------:R-:W-:-:S03]  /*6750*/  IADD3 R118, P2, PT, R118, R41, RZ ;  /* 0x0000002976767210 */ /* 0x000fc60007f5e0ff */
[----:B------:R-:W-:Y:S01]  /*6760*/  IMAD.X R121, RZ, RZ, RZ, P1 ;  /* 0x000000ffff797224 */ /* 0x000fe200008e06ff */
[----:B------:R-:W-:Y:S01]  /*6770*/  IADD3 R112, PT, PT, R30, R122, RZ ;  /* 0x0000007a1e707210 */ /* 0x000fe20007ffe0ff */
[----:B------:R-:W-:Y:S02]  /*6780*/  IMAD.X R119, RZ, RZ, RZ, P2 ;  /* 0x000000ffff777224 */ /* 0x000fe400010e06ff */
[----:B------:R-:W-:Y:S01]  /*6790*/  IMAD.X R43, RZ, RZ, RZ, P0 ;  /* 0x000000ffff2b7224 */ /* 0x000fe200000e06ff */
[----:B------:R-:W-:Y:S01]  /*67a0*/  ISETP.GE.U32.AND P0, PT, R112, R30, PT ;  /* 0x0000001e7000720c */ /* 0x000fe20003f06070 */
[----:B------:R-:W-:Y:S02]  /*67b0*/  IMAD.IADD R32, R123, 0x1, R33 ;  /* 0x000000017b207824 */ /* 0x000fe400078e0221 */
[----:B------:R-:W-:Y:S01]  /*67c0*/  IMAD.MOV.U32 R33, RZ, RZ, RZ ;  /* 0x000000ffff217224 */ /* 0x000fe200078e00ff */
[----:B------:R-:W-:Y:S01]  /*67d0*/  SEL R47, RZ, 0x1, P0 ;  /* 0x00000001ff2f7807 */ /* 0x000fe20000000000 */
[----:B------:R-:W-:-:S04]  /*67e0*/  IMAD.WIDE.U32 R120, R115, R110, R120 ;  /* 0x0000006e73787225 */ /* 0x000fc800078e0078 */
[----:B------:R-:W-:-:S04]  /*67f0*/  IMAD.WIDE.U32 R118, R113, R117, R118 ;  /* 0x0000007571767225 */ /* 0x000fc800078e0076 */
[----:B------:R-:W-:Y:S01]  /*6800*/  IMAD.WIDE.U32 R42, R115, R117, R42 ;  /* 0x00000075732a7225 */ /* 0x000fe200078e002a */
[----:B------:R-:W-:-:S03]  /*6810*/  IADD3 R30, P1, PT, R120, R119, RZ ;  /* 0x00000077781e7210 */ /* 0x000fc60007f3e0ff */
[----:B------:R-:W-:Y:S01]  /*6820*/  IMAD.WIDE.U32 R32, R40, 0x3d1, R32 ;  /* 0x000003d128207825 */ /* 0x000fe200078e0020 */
[----:B------:R-:W-:-:S03]  /*6830*/  IADD3 R120, P0, PT, R42, R121, RZ ;  /* 0x000000792a787210 */ /* 0x000fc60007f1e0ff */
[----:B------:R-:W-:Y:S01]  /*6840*/  IMAD.X R31, RZ, RZ, RZ, P1 ;  /* 0x000000ffff1f7224 */ /* 0x000fe200008e06ff */
[----:B------:R-:W-:Y:S01]  /*6850*/  IADD3 R47, P2, P3, R32, R46, R47 ;  /* 0x0000002e202f7210 */ /* 0x000fe20007b5e02f */
[----:B------:R-:W-:Y:S01]  /*6860*/  IMAD.X R121, RZ, RZ, RZ, P0 ;  /* 0x000000ffff797224 */ /* 0x000fe200000e06ff */
[----:B------:R-:W-:Y:S01]  /*6870*/  MOV R32, RZ ;  /* 0x000000ff00207202 */ /* 0x000fe20000000f00 */
[----:B------:R-:W-:Y:S01]  /*6880*/  IMAD.WIDE.U32 R30, R108, R117, R30 ;  /* 0x000000756c1e7225 */ /* 0x000fe200078e001e */
[----:B------:R-:W-:Y:S02]  /*6890*/  IADD3 R114, P4, PT, R38, R47, RZ ;  /* 0x0000002f26727210 */ /* 0x000fe40007f9e0ff */
[----:B------:R-:W-:Y:S01]  /*68a0*/  IADD3.X R23, PT, PT, RZ, RZ, RZ, P2, P3 ;  /* 0x000000ffff177210 */ /* 0x000fe200017e64ff */
[----:B------:R-:W-:Y:S02]  /*68b0*/  IMAD.IADD R32, R33, 0x1, R32 ;  /* 0x0000000121207824 */ /* 0x000fe400078e0220 */
[----:B------:R-:W-:-:S04]  /*68c0*/  IMAD.WIDE.U32 R120, R110, R110, R120 ;  /* 0x0000006e6e787225 */ /* 0x000fc800078e0078 */
[----:B------:R-:W-:Y:S01]  /*68d0*/  IMAD.MOV.U32 R33, RZ, RZ, RZ ;  /* 0x000000ffff217224 */ /* 0x000fe200078e00ff */
[----:B------:R-:W-:Y:S02]  /*68e0*/  IADD3 R42, P0, PT, R43, R121, RZ ;  /* 0x000000792b2a7210 */ /* 0x000fe40007f1e0ff */
[----:B------:R-:W-:Y:S01]  /*68f0*/  IADD3 R120, P1, PT, R120, R31, RZ ;  /* 0x0000001f78787210 */ /* 0x000fe20007f3e0ff */
[----:B------:R-:W-:-:S04]  /*6900*/  IMAD.WIDE.U32 R32, R118, 0x3d1, R32 ;  /* 0x000003d176207825 */ /* 0x000fc800078e0020 */
[----:B------:R-:W-:Y:S01]  /*6910*/  IMAD.IADD R38, R33, 0x1, R39 ;  /* 0x0000000121267824 */ /* 0x000fe200078e0227 */
[----:B------:R-:W-:Y:S01]  /*6920*/  MOV R39, RZ ;  /* 0x000000ff00277202 */ /* 0x000fe20000000f00 */
[----:B------:R-:W-:Y:S02]  /*6930*/  IMAD.X R43, RZ, RZ, RZ, P0 ;  /* 0x000000ffff2b7224 */ /* 0x000fe400000e06ff */
[----:B------:R-:W-:Y:S01]  /*6940*/  IMAD.X R121, RZ, RZ, RZ, P1 ;  /* 0x000000ffff797224 */ /* 0x000fe200008e06ff */
[----:B------:R-:W-:Y:S01]  /*6950*/  IADD3 R44, P0, P1, R32, R23, R44 ;  /* 0x00000017202c7210 */ /* 0x000fe2000791e02c */
[----:B------:R-:W-:Y:S02]  /*6960*/  IMAD.X R23, RZ, RZ, RZ, P4 ;  /* 0x000000ffff177224 */ /* 0x000fe400020e06ff */
[----:B------:R-:W-:Y:S01]  /*6970*/  IMAD.WIDE.U32 R38, R30, 0x3d1, R38 ;  /* 0x000003d11e267825 */ /* 0x000fe200078e0026 */
[----:B------:R-:W-:Y:S02]  /*6980*/  IADD3.X R27, PT, PT, RZ, RZ, RZ, P0, P1 ;  /* 0x000000ffff1b7210 */ /* 0x000fe400007e24ff */
[----:B------:R-:W-:Y:S01]  /*6990*/  IADD3 R116, P3, P4, R40, R23, R44 ;  /* 0x0000001728747210 */ /* 0x000fe20007c7e02c */
[----:B------:R-:W-:Y:S01]  /*69a0*/  IMAD.WIDE.U32 R32, R110, R117, R42 ;  /* 0x000000756e207225 */ /* 0x000fe200078e002a */
[----:B------:R-:W-:-:S02]  /*69b0*/  IADD3 R27, P1, P2, R38, R27, R36 ;  /* 0x0000001b261b7210 */ /* 0x000fc40007a3e024 */
[----:B------:R-:W-:Y:S01]  /*69c0*/  IADD3.X R23, PT, PT, RZ, RZ, RZ, P3, P4 ;  /* 0x000000ffff177210 */ /* 0x000fe20001fe84ff */
[----:B------:R-:W-:-:S03]  /*69d0*/  IMAD.WIDE.U32 R120, R115, R117, R120 ;  /* 0x0000007573787225 */ /* 0x000fc600078e0078 */
[----:B------:R-:W-:Y:S01]  /*69e0*/  IADD3 R118, P3, P4, R118, R23, R27 ;  /* 0x0000001776767210 */ /* 0x000fe20007c7e01b */
[----:B------:R-:W-:Y:S01]  /*69f0*/  IMAD.IADD R38, R39, 0x1, R29 ;  /* 0x0000000127267824 */ /* 0x000fe200078e021d */
[----:B------:R-:W-:Y:S01]  /*6a00*/  IADD3 R40, P0, PT, R32, R121, RZ ;  /* 0x0000007920287210 */ /* 0x000fe20007f1e0ff */
[----:B------:R-:W-:Y:S02]  /*6a10*/  HFMA2 R39, -RZ, RZ, 0, 0 ;  /* 0x00000000ff277431 */ /* 0x000fe400000001ff */
[----:B------:R-:W-:Y:S01]  /*6a20*/  IMAD.MOV.U32 R31, RZ, RZ, RZ ;  /* 0x000000ffff1f7224 */ /* 0x000fe200078e00ff */
[----:B------:R-:W-:Y:S01]  /*6a30*/  IADD3.X R29, PT, PT, RZ, RZ, RZ, P1, P2 ;  /* 0x000000ffff1d7210 */ /* 0x000fe20000fe44ff */
[----:B------:R-:W-:Y:S01]  /*6a40*/  IMAD.X R41, RZ, RZ, RZ, P0 ;  /* 0x000000ffff297224 */ /* 0x000fe200000e06ff */
[----:B------:R-:W-:Y:S01]  /*6a50*/  IADD3.X R119, PT, PT, RZ, RZ, RZ, P3, P4 ;  /* 0x000000ffff777210 */ /* 0x000fe20001fe84ff */
[----:B------:R-:W-:-:S04]  /*6a60*/  IMAD.WIDE.U32 R36, R110, R117, R40 ;  /* 0x000000756e247225 */ /* 0x000fc800078e0028 */
[----:B------:R-:W-:Y:S01]  /*6a70*/  IMAD.WIDE.U32 R38, R120, 0x3d1, R38 ;  /* 0x000003d178267825 */ /* 0x000fe200078e0026 */
[----:B------:R-:W-:-:S03]  /*6a80*/  IADD3 R122, P0, PT, R33, R37, RZ ;  /* 0x00000025217a7210 */ /* 0x000fc60007f1e0ff */
[----:B------:R-:W-:Y:S01]  /*6a90*/  IMAD.IADD R32, R39, 0x1, R31 ;  /* 0x0000000127207824 */ /* 0x000fe200078e021f */
[----:B------:R-:W-:Y:S01]  /*6aa0*/  IADD3 R34, P1, P2, R38, R29, R34 ;  /* 0x0000001d26227210 */ /* 0x000fe20007a3e022 */
[----:B------:R-:W-:Y:S02]  /*6ab0*/  IMAD.MOV.U32 R33, RZ, RZ, RZ ;  /* 0x000000ffff217224 */ /* 0x000fe400078e00ff */
[----:B------:R-:W-:Y:S01]  /*6ac0*/  IMAD.X R123, RZ, RZ, RZ, P0 ;  /* 0x000000ffff7b7224 */ /* 0x000fe200000e06ff */
[----:B------:R-:W-:Y:S01]  /*6ad0*/  IADD3 R119, P3, P4, R30, R119, R34 ;  /* 0x000000771e777210 */ /* 0x000fe20007c7e022 */
[----:B------:R-:W-:Y:S01]  /*6ae0*/  IMAD.WIDE.U32 R32, R36, 0x3d1, R32 ;  /* 0x000003d124207825 */ /* 0x000fe200078e0020 */
[----:B------:R-:W-:-:S03]  /*6af0*/  IADD3.X R23, PT, PT, RZ, RZ, RZ, P1, P2 ;  /* 0x000000ffff177210 */ /* 0x000fc60000fe44ff */
[----:B------:R-:W-:Y:S01]  /*6b00*/  IMAD.IADD R30, R33, 0x1, R31 ;  /* 0x00000001211e7824 */ /* 0x000fe200078e021f */
[----:B------:R-:W-:Y:S01]  /*6b10*/  MOV R31, RZ ;  /* 0x000000ff001f7202 */ /* 0x000fe20000000f00 */
[----:B------:R-:W-:Y:S01]  /*6b20*/  IMAD.WIDE.U32 R122, R117, R117, R122 ;  /* 0x00000075757a7225 */ /* 0x000fe200078e007a */
[----:B------:R-:W-:Y:S02]  /*6b30*/  IADD3 R28, P0, P1, R32, R23, R28 ;  /* 0x00000017201c7210 */ /* 0x000fe4000791e01c */
[----:B------:R-:W-:Y:S01]  /*6b40*/  IADD3.X R23, PT, PT, RZ, RZ, RZ, P3, P4 ;  /* 0x000000ffff177210 */ /* 0x000fe20001fe84ff */
[----:B------:R-:W-:Y:S01]  /*6b50*/  IMAD.MOV.U32 R29, RZ, RZ, RZ ;  /* 0x000000ffff1d7224 */ /* 0x000fe200078e00ff */
[----:B------:R-:W-:Y:S01]  /*6b60*/  IADD3.X R27, PT, PT, RZ, RZ, RZ, P0, P1 ;  /* 0x000000ffff1b7210 */ /* 0x000fe200007e24ff */
[----:B------:R-:W-:Y:S01]  /*6b70*/  IMAD.WIDE.U32 R30, R122, 0x3d1, R30 ;  /* 0x000003d17a1e7825 */ /* 0x000fe200078e001e */
[----:B------:R-:W-:-:S03]  /*6b80*/  IADD3 R120, P2, P3, R120, R23, R28 ;  /* 0x0000001778787210 */ /* 0x000fc60007b5e01c */
[----:B------:R-:W-:Y:S01]  /*6b90*/  IMAD.IADD R23, R31, 0x1, R29 ;  /* 0x000000011f177824 */ /* 0x000fe200078e021d */
[----:B------:R-:W-:Y:S02]  /*6ba0*/  IADD3 R26, P0, P1, R30, R27, R26 ;  /* 0x0000001b1e1a7210 */ /* 0x000fe4000791e01a */
[----:B------:R-:W-:Y:S01]  /*6bb0*/  IADD3.X R121, PT, PT, RZ, RZ, RZ, P2, P3 ;  /* 0x000000ffff797210 */ /* 0x000fe200017e64ff */
[----:B------:R-:W-:Y:S01]  /*6bc0*/  IMAD R23, R123, 0x3d1, R23 ;  /* 0x000003d17b177824 */ /* 0x000fe200078e0217 */
[----:B------:R-:W-:Y:S02]  /*6bd0*/  IADD3.X R27, PT, PT, RZ, RZ, RZ, P0, P1 ;  /* 0x000000ffff1b7210 */ /* 0x000fe400007e24ff */
[----:B------:R-:W-:Y:S02]  /*6be0*/  IADD3 R121, P0, P1, R36, R121, R26 ;  /* 0x0000007924797210 */ /* 0x000fe4000791e01a */
[----:B------:R-:W-:Y:S02]  /*6bf0*/  IADD3 R23, PT, PT, R23, R27, R22 ;  /* 0x0000001b17177210 */ /* 0x000fe40007ffe016 */
[----:B------:R-:W-:-:S04]  /*6c00*/  IADD3.X R22, PT, PT, RZ, RZ, RZ, P0, P1 ;  /* 0x000000ffff167210 */ /* 0x000fc800007e24ff */
[----:B------:R-:W-:-:S04]  /*6c10*/  IADD3 R122, PT, PT, R122, R22, R23 ;  /* 0x000000167a7a7210 */ /* 0x000fc80007ffe017 */
[----:B------:R-:W-:-:S13]  /*6c20*/  ISETP.GT.U32.AND P0, PT, R122, R107, PT ;  /* 0x0000006b7a00720c */ /* 0x000fda0003f04070 */
[----:B------:R-:W-:Y:S05]  /*6c30*/  @P0 BRA `(.L_x_7) ;  /* 0x0000000000640947 */ /* 0x000fea0003800000 */
[----:B------:R-:W-:-:S13]  /*6c40*/  ISETP.GE.U32.AND P0, PT, R122, R107, PT ;  /* 0x0000006b7a00720c */ /* 0x000fda0003f06070 */
[----:B------:R-:W-:Y:S05]  /*6c50*/  @!P0 BRA `(.L_x_8) ;  /* 0x00000000007c8947 */ /* 0x000fea0003800000 */
[----:B------:R-:W-:-:S13]  /*6c60*/  ISETP.GT.U32.AND P0, PT, R121, UR18, PT ;  /* 0x0000001279007c0c */ /* 0x000fda000bf04070 */
[----:B------:R-:W-:Y:S05]  /*6c70*/  @P0 BRA `(.L_x_7) ;  /* 0x0000000000540947 */ /* 0x000fea0003800000 */
[----:B------:R-:W-:-:S13]  /*6c80*/  ISETP.GE.U32.AND P0, PT, R121, UR18, PT ;  /* 0x0000001279007c0c */ /* 0x000fda000bf06070 */
        /* <DEDUP_REMOVED lines=15> */
[----:B------:R-:W-:-:S04]  /*6d80*/  ISETP.GE.U32.AND P0, PT, R112, UR32, PT ;  /* 0x0000002070007c0c */ /* 0x000fc8000bf06070 */
[----:B------:R-:W-:-:S04]  /*6d90*/  ISETP.LT.U32.OR P0, PT, R114, UR33, !P0 ;  /* 0x0000002172007c0c */ /* 0x000fc8000c701470 */
[----:B------:R-:W-:-:S04]  /*6da0*/  ISETP.LE.U32.AND P0, PT, R114, UR33, P0 ;  /* 0x0000002172007c0c */ /* 0x000fc80008703070 */
[----:B------:R-:W-:-:S13]  /*6db0*/  ISETP.LT.U32.OR P0, PT, R116, UR47, P0 ;  /* 0x0000002f74007c0c */ /* 0x000fda0008701470 */
[----:B------:R-:W-:Y:S05]  /*6dc0*/  @P0 BRA `(.L_x_8) ;  /* 0x0000000000200947 */ /* 0x000fea0003800000 */
.L_x_7:
        /* <DEDUP_REMOVED lines=8> */
.L_x_8:
[----:B------:R-:W-:Y:S02]  /*6e50*/  HFMA2 R41, -RZ, RZ, 0, 0 ;  /* 0x00000000ff297431 */ /* 0x000fe400000001ff */
[----:B------:R-:W-:Y:S01]  /*6e60*/  IMAD.WIDE.U32 R46, R112, R82, RZ ;  /* 0x00000052702e7225 */ /* 0x000fe200078e00ff */
[----:B------:R-:W-:Y:S01]  /*6e70*/  UMOV UR24, URZ ;  /* 0x000000ff00187c82 */ /* 0x000fe20008000000 */
[----:B------:R-:W-:Y:S02]  /*6e80*/  BSSY.RECONVERGENT B2, `(.L_x_9) ;  /* 0x0000110000027945 */ /* 0x000fe40003800200 */
[----:B------:R-:W-:Y:S02]  /*6e90*/  IMAD.MOV.U32 R40, RZ, RZ, R47 ;  /* 0x000000ffff287224 */ /* 0x000fe400078e002f */
[----:B------:R-:W-:Y:S02]  /*6ea0*/  IMAD.MOV.U32 R37, RZ, RZ, RZ ;  /* 0x000000ffff257224 */ /* 0x000fe400078e00ff */
[----:B------:R-:W-:-:S04]  /*6eb0*/  IMAD.WIDE.U32 R40, R82, R114, R40 ;  /* 0x0000007252287225 */ /* 0x000fc800078e0028 */
[----:B------:R-:W-:Y:S02]  /*6ec0*/  IMAD.MOV.U32 R36, RZ, RZ, R41 ;  /* 0x000000ffff247224 */ /* 0x000fe400078e0029 */
[----:B------:R-:W-:Y:S02]  /*6ed0*/  IMAD.MOV.U32 R41, RZ, RZ, RZ ;  /* 0x000000ffff297224 */ /* 0x000fe400078e00ff */
[----:B------:R-:W-:-:S04]  /*6ee0*/  IMAD.WIDE.U32 R36, R82, R116, R36 ;  /* 0x0000007452247225 */ /* 0x000fc800078e0024 */
[----:B------:R-:W-:-:S05]  /*6ef0*/  IMAD.WIDE.U32 R40, R83, R112, R40 ;  /* 0x0000007053287225 */ /* 0x000fca00078e0028 */
[----:B------:R-:W-:Y:S02]  /*6f00*/  IADD3 R44, P0, PT, R36, R41, RZ ;  /* 0x00000029242c7210 */ /* 0x000fe40007f1e0ff */
[----:B------:R-:W-:Y:S01]  /*6f10*/  MOV R36, R37 ;  /* 0x0000002500247202 */ /* 0x000fe20000000f00 */
[----:B------:R-:W-:Y:S02]  /*6f20*/  IMAD.MOV.U32 R37, RZ, RZ, RZ ;  /* 0x000000ffff257224 */ /* 0x000fe400078e00ff */
[----:B------:R-:W-:Y:S02]  /*6f30*/  IMAD.X R45, RZ, RZ, RZ, P0 ;  /* 0x000000ffff2d7224 */ /* 0x000fe400000e06ff */
[----:B------:R-:W-:-:S04]  /*6f40*/  IMAD.WIDE.U32 R36, R82, R118, R36 ;  /* 0x0000007652247225 */ /* 0x000fc800078e0024 */
[----:B------:R-:W-:-:S05]  /*6f50*/  IMAD.WIDE.U32 R44, R83, R114, R44 ;  /* 0x00000072532c7225 */ /* 0x000fca00078e002c */
[----:B------:R-:W-:Y:S01]  /*6f60*/  IADD3 R42, P0, PT, R36, R45, RZ ;  /* 0x0000002d242a7210 */ /* 0x000fe20007f1e0ff */
[----:B------:R-:W-:Y:S02]  /*6f70*/  HFMA2 R45, -RZ, RZ, 0, 0 ;  /* 0x00000000ff2d7431 */ /* 0x000fe400000001ff */
[----:B------:R-:W-:Y:S02]  /*6f80*/  IMAD.MOV.U32 R36, RZ, RZ, R37 ;  /* 0x000000ffff247224 */ /* 0x000fe400078e0025 */
[----:B------:R-:W-:Y:S02]  /*6f90*/  IMAD.MOV.U32 R37, RZ, RZ, RZ ;  /* 0x000000ffff257224 */ /* 0x000fe400078e00ff */
[----:B------:R-:W-:Y:S02]  /*6fa0*/  IMAD.X R43, RZ, RZ, RZ, P0 ;  /* 0x000000ffff2b7224 */ /* 0x000fe400000e06ff */
[----:B------:R-:W-:-:S04]  /*6fb0*/  IMAD.WIDE.U32 R36, R82, R119, R36 ;  /* 0x0000007752247225 */ /* 0x000fc800078e0024 */
[----:B------:R-:W-:-:S04]  /*6fc0*/  IMAD.WIDE.U32 R42, R83, R116, R42 ;  /* 0x00000074532a7225 */ /* 0x000fc800078e002a */
[----:B------:R-:W-:Y:S01]  /*6fd0*/  IMAD.WIDE.U32 R44, R84, R112, R44 ;  /* 0x00000070542c7225 */ /* 0x000fe200078e002c */
[----:B------:R-:W-:-:S03]  /*6fe0*/  IADD3 R38, P0, PT, R36, R43, RZ ;  /* 0x0000002b24267210 */ /* 0x000fc60007f1e0ff */
[----:B------:R-:W-:Y:S01]  /*6ff0*/  IMAD.MOV.U32 R36, RZ, RZ, R37 ;  /* 0x000000ffff247224 */ /* 0x000fe200078e0025 */
[----:B------:R-:W-:Y:S01]  /*7000*/  IADD3 R42, P1, PT, R42, R45, RZ ;  /* 0x0000002d2a2a7210 */ /* 0x000fe20007f3e0ff */
[----:B------:R-:W-:Y:S02]  /*7010*/  IMAD.X R39, RZ, RZ, RZ, P0 ;  /* 0x000000ffff277224 */ /* 0x000fe400000e06ff */
        /* <DEDUP_REMOVED lines=8> */
[----:B------:R-:W-:Y:S01]  /*70a0*/  IMAD.MOV.U32 R37, RZ, RZ, RZ ;  /* 0x000000ffff257224 */ /* 0x000fe200078e00ff */
[----:B------:R-:W-:Y:S01]  /*70b0*/  IADD3.X R31, PT, PT, RZ, RZ, RZ, P0, !PT ;  /* 0x000000ffff1f7210 */ /* 0x000fe200007fe4ff */
        /* <DEDUP_REMOVED lines=8> */
[----:B------:R-:W-:Y:S01]  /*7140*/  IADD3.X R29, PT, PT, RZ, RZ, RZ, P0, !PT ;  /* 0x000000ffff1d7210 */ /* 0x000fe200007fe4ff */
[----:B------:R-:W-:Y:S01]  /*7150*/  IMAD.MOV.U32 R36, RZ, RZ, R37 ;  /* 0x000000ffff247224 */ /* 0x000fe200078e0025 */
[----:B------:R-:W-:Y:S01]  /*7160*/  IADD3 R38, P2, PT, R38, R43, RZ ;  /* 0x0000002b26267210 */ /* 0x000fe20007f5e0ff */
[----:B------:R-:W-:Y:S02]  /*7170*/  IMAD.X R31, RZ, RZ, RZ, P1 ;  /* 0x000000ffff1f7224 */ /* 0x000fe400008e06ff */
[----:B------:R-:W-:Y:S02]  /*7180*/  IMAD.MOV.U32 R37, RZ, RZ, RZ ;  /* 0x000000ffff257224 */ /* 0x000fe400078e00ff */
[----:B------:R-:W-:-:S02]  /*7190*/  IMAD.X R39, RZ, RZ, RZ, P2 ;  /* 0x000000ffff277224 */ /* 0x000fc400010e06ff */
        /* <DEDUP_REMOVED lines=77> */
[----:B------:R-:W-:Y:S01]  /*7670*/  IMAD.MOV.U32 R23, RZ, RZ, RZ ;  /* 0x000000ffff177224 */ /* 0x000fe200078e00ff */
[----:B------:R-:W-:Y:S01]  /*7680*/  IADD3.X R27, PT, PT, RZ, RZ, RZ, P1, !PT ;  /* 0x000000ffff1b7210 */ /* 0x000fe20000ffe4ff */
[----:B------:R-:W-:-:S04]  /*7690*/  IMAD.WIDE.U32 R126, R86, R121, R126 ;  /* 0x00000079567e7225 */ /* 0x000fc800078e007e */
[----:B------:R-:W-:Y:S01]  /*76a0*/  IMAD.X R125, RZ, RZ, RZ, P2 ;  /* 0x000000ffff7d7224 */ /* 0x000fe200010e06ff */
[----:B------:R-:W-:Y:S01]  /*76b0*/  IADD3 R36, P0, PT, R37, R127, RZ ;  /* 0x0000007f25247210 */ /* 0x000fe20007f1e0ff */
        /* <DEDUP_REMOVED lines=8> */
[----:B------:R-:W-:Y:S01]  /*7740*/  IADD3.X R27, PT, PT, RZ, RZ, RZ, P2, !PT ;  /* 0x000000ffff1b7210 */ /* 0x000fe200017fe4ff */
        /* <DEDUP_REMOVED lines=10> */
[----:B------:R-:W-:-:S04]  /*77f0*/  IMAD.WIDE.U32 R34, R87, R121, R34 ;  /* 0x0000007957227225 */ /* 0x000fc800078e0022 */
[----:B------:R-:W-:Y:S01]  /*7800*/  IMAD.X R27, RZ, RZ, RZ, P2 ;  /* 0x000000ffff1b7224 */ /* 0x000fe200010e06ff */
[----:B------:R-:W-:Y:S01]  /*7810*/  IADD3 R36, P0, PT, R37, R35, RZ ;  /* 0x0000002325247210 */ /* 0x000fe20007f1e0ff */
[----:B------:R-:W-:-:S03]  /*7820*/  IMAD.WIDE.U32 R126, R88, R119, R126 ;  /* 0x00000077587e7225 */ /* 0x000fc600078e007e */
[----:B------:R-:W-:Y:S01]  /*7830*/  IADD3.X R37, PT, PT, RZ, RZ, RZ, P0, !PT ;  /* 0x000000ffff257210 */ /* 0x000fe200007fe4ff */
[----:B------:R-:W-:Y:S01]  /*7840*/  IMAD.WIDE.U32 R26, R89, R116, R26 ;  /* 0x00000074591a7225 */ /* 0x000fe200078e001a */
[----:B------:R-:W-:-:S03]  /*7850*/  IADD3 R34, P1, PT, R34, R127, RZ ;  /* 0x0000007f22227210 */ /* 0x000fc60007f3e0ff */
[----:B------:R-:W-:Y:S01]  /*7860*/  IMAD.WIDE.U32 R32, R124, 0x3d1, RZ ;  /* 0x000003d17c207825 */ /* 0x000fe200078e00ff */
[----:B------:R-:W-:-:S03]  /*7870*/  IADD3 R126, P2, PT, R126, R27, RZ ;  /* 0x0000001b7e7e7210 */ /* 0x000fc60007f5e0ff */
[----:B------:R-:W-:Y:S02]  /*7880*/  IMAD.X R35, RZ, RZ, RZ, P1 ;  /* 0x000000ffff237224 */ /* 0x000fe400008e06ff */
[----:B------:R-:W-:Y:S02]  /*7890*/  IMAD.X R127, RZ, RZ, RZ, P2 ;  /* 0x000000ffff7f7224 */ /* 0x000fe400010e06ff */
[----:B------:R-:W-:Y:S02]  /*78a0*/  IMAD.IADD R123, R46, 0x1, R32 ;  /* 0x000000012e7b7824 */ /* 0x000fe400078e0220 */
[----:B------:R-:W-:-:S03]  /*78b0*/  IMAD.WIDE.U32 R36, R87, R122, R36 ;  /* 0x0000007a57247225 */ /* 0x000fc600078e0024 */
[----:B------:R-:W-:Y:S01]  /*78c0*/  ISETP.GE.U32.AND P0, PT, R123, R46, PT ;  /* 0x0000002e7b00720c */ /* 0x000fe20003f06070 */
[----:B------:R-:W-:-:S03]  /*78d0*/  IMAD.WIDE.U32 R34, R88, R120, R34 ;  /* 0x0000007858227225 */ /* 0x000fc600078e0022 */
[----:B------:R-:W-:Y:S01]  /*78e0*/  SEL R41, RZ, 0x1, P0 ;  /* 0x00000001ff297807 */ /* 0x000fe20000000000 */
[----:B------:R-:W-:Y:S01]  /*78f0*/  IMAD.WIDE.U32 R126, R89, R118, R126 ;  /* 0x00000076597e7225 */ /* 0x000fe200078e007e */
[----:B------:R-:W-:-:S03]  /*7900*/  IADD3 R128, P1, PT, R36, R35, RZ ;  /* 0x0000002324807210 */ /* 0x000fc60007f3e0ff */
[----:B------:R-:W-:Y:S02]  /*7910*/  VIADD R32, R33, UR24 ;  /* 0x0000001821207c36 */ /* 0x000fe40008000000 */
[----:B------:R-:W-:Y:S01]  /*7920*/  HFMA2 R33, -RZ, RZ, 0, 0 ;  /* 0x00000000ff217431 */ /* 0x000fe200000001ff */
[----:B------:R-:W-:Y:S01]  /*7930*/  IADD3 R34, P2, PT, R34, R127, RZ ;  /* 0x0000007f22227210 */ /* 0x000fe20007f5e0ff */
[----:B------:R-:W-:-:S04]  /*7940*/  IMAD.X R129, RZ, RZ, RZ, P1 ;  /* 0x000000ffff817224 */ /* 0x000fc800008e06ff */
[----:B------:R-:W-:Y:S02]  /*7950*/  IMAD.X R35, RZ, RZ, RZ, P2 ;  /* 0x000000ffff237224 */ /* 0x000fe400010e06ff */
[----:B------:R-:W-:-:S04]  /*7960*/  IMAD.WIDE.U32 R128, R88, R121, R128 ;  /* 0x0000007958807225 */ /* 0x000fc800078e0080 */
[----:B------:R-:W-:Y:S01]  /*7970*/  IMAD.WIDE.U32 R32, R26, 0x3d1, R32 ;  /* 0x000003d11a207825 */ /* 0x000fe200078e0020 */
[----:B------:R-:W-:-:S03]  /*7980*/  IADD3 R36, P0, PT, R37, R129, RZ ;  /* 0x0000008125247210 */ /* 0x000fc60007f1e0ff */
[----:B------:R-:W-:Y:S01]  /*7990*/  IMAD.WIDE.U32 R34, R89, R119, R34 ;  /* 0x0000007759227225 */ /* 0x000fe200078e0022 */
[----:B------:R-:W-:-:S03]  /*79a0*/  IADD3 R41, P2, P3, R32, R40, R41 ;  /* 0x0000002820297210 */ /* 0x000fc60007b5e029 */
[----:B------:R-:W-:Y:S01]  /*79b0*/  VIADD R32, R33, UR24 ;  /* 0x0000001821207c36 */ /* 0x000fe20008000000 */
[----:B------:R-:W-:Y:S01]  /*79c0*/  IADD3 R128, P1, PT, R128, R35, RZ ;  /* 0x0000002380807210 */ /* 0x000fe20007f3e0ff */
[----:B------:R-:W-:Y:S01]  /*79d0*/  IMAD.MOV.U32 R33, RZ, RZ, RZ ;  /* 0x000000ffff217224 */ /* 0x000fe200078e00ff */
[----:B------:R-:W-:Y:S01]  /*79e0*/  IADD3 R124, P4, PT, R124, R41, RZ ;  /* 0x000000297c7c7210 */ /* 0x000fe20007f9e0ff */
[----:B------:R-:W-:Y:S01]  /*79f0*/  IMAD.X R37, RZ, RZ, RZ, P0 ;  /* 0x000000ffff257224 */ /* 0x000fe200000e06ff */
[----:B------:R-:W-:Y:S01]  /*7a00*/  IADD3.X R23, PT, PT, RZ, RZ, RZ, P2, P3 ;  /* 0x000000ffff177210 */ /* 0x000fe200017e64ff */
[----:B------:R-:W-:-:S04]  /*7a10*/  IMAD.WIDE.U32 R32, R126, 0x3d1, R32 ;  /* 0x000003d17e207825 */ /* 0x000fc800078e0020 */
[----:B------:R-:W-:Y:S01]  /*7a20*/  IMAD.X R129, RZ, RZ, RZ, P1 ;  /* 0x000000ffff817224 */ /* 0x000fe200008e06ff */
[----:B------:R-:W-:Y:S01]  /*7a30*/  IADD3 R32, P0, P1, R32, R23, R44 ;  /* 0x0000001720207210 */ /* 0x000fe2000791e02c */
[----:B------:R-:W-:Y:S01]  /*7a40*/  IMAD.X R125, RZ, RZ, RZ, P4 ;  /* 0x000000ffff7d7224 */ /* 0x000fe200020e06ff */
[----:B------:R-:W-:Y:S01]  /*7a50*/  IADD3 R40, PT, PT, R33, UR24, RZ ;  /* 0x0000001821287c10 */ /* 0x000fe2000fffe0ff */
[----:B------:R-:W-:Y:S01]  /*7a60*/  IMAD.WIDE.U32 R36, R88, R122, R36 ;  /* 0x0000007a58247225 */ /* 0x000fe200078e0024 */
[----:B------:R-:W-:Y:S02]  /*7a70*/  IADD3.X R23, PT, PT, RZ, RZ, RZ, P0, P1 ;  /* 0x000000ffff177210 */ /* 0x000fe400007e24ff */
[----:B------:R-:W-:Y:S01]  /*7a80*/  IADD3 R125, P3, P4, R26, R125, R32 ;  /* 0x0000007d1a7d7210 */ /* 0x000fe20007c7e020 */
[----:B------:R-:W-:-:S04]  /*7a90*/  IMAD.WIDE.U32 R128, R89, R120, R128 ;  /* 0x0000007859807225 */ /* 0x000fc800078e0080 */
[----:B------:R-:W-:Y:S01]  /*7aa0*/  IMAD.MOV.U32 R41, RZ, RZ, RZ ;  /* 0x000000ffff297224 */ /* 0x000fe200078e00ff */
[----:B------:R-:W-:Y:S01]  /*7ab0*/  IADD3 R26, P0, PT, R36, R129, RZ ;  /* 0x00000081241a7210 */ /* 0x000fe20007f1e0ff */
[----:B------:R-:W-:Y:S02]  /*7ac0*/  IMAD.MOV.U32 R33, RZ, RZ, RZ ;  /* 0x000000ffff217224 */ /* 0x000fe400078e00ff */
[----:B------:R-:W-:-:S04]  /*7ad0*/  IMAD.WIDE.U32 R40, R34, 0x3d1, R40 ;  /* 0x000003d122287825 */ /* 0x000fc800078e0028 */
[----:B------:R-:W-:Y:S01]  /*7ae0*/  IMAD.X R27, RZ, RZ, RZ, P0 ;  /* 0x000000ffff1b7224 */ /* 0x000fe200000e06ff */
[----:B------:R-:W-:Y:S01]  /*7af0*/  IADD3 R32, PT, PT, R41, UR24, RZ ;  /* 0x0000001829207c10 */ /* 0x000fe2000fffe0ff */
[----:B------:R-:W-:Y:S01]  /*7b00*/  IMAD.MOV.U32 R35, RZ, RZ, RZ ;  /* 0x000000ffff237224 */ /* 0x000fe200078e00ff */
[----:B------:R-:W-:Y:S01]  /*7b10*/  IADD3 R40, P1, P2, R40, R23, R42 ;  /* 0x0000001728287210 */ /* 0x000fe20007a3e02a */
[----:B------:R-:W-:Y:S01]  /*7b20*/  IMAD.WIDE.U32 R26, R89, R121, R26 ;  /* 0x00000079591a7225 */ /* 0x000fe200078e001a */
[----:B------:R-:W-:Y:S02]  /*7b30*/  IADD3.X R23, PT, PT, RZ, RZ, RZ, P3, P4 ;  /* 0x000000ffff177210 */ /* 0x000fe40001fe84ff */
[----:B------:R-:W-:Y:S01]  /*7b40*/  IADD3.X R29, PT, PT, RZ, RZ, RZ, P1, P2 ;  /* 0x000000ffff1d7210 */ /* 0x000fe20000fe44ff */
[----:B------:R-:W-:Y:S01]  /*7b50*/  IMAD.WIDE.U32 R32, R128, 0x3d1, R32 ;  /* 0x000003d180207825 */ /* 0x000fe200078e0020 */
[----:B------:R-:W-:Y:S02]  /*7b60*/  IADD3 R130, P0, PT, R37, R27, RZ ;  /* 0x0000001b25827210 */ /* 0x000fe40007f1e0ff */
[----:B------:R-:W-:Y:S01]  /*7b70*/  IADD3 R126, P3, P4, R126, R23, R40 ;  /* 0x000000177e7e7210 */ /* 0x000fe20007c7e028 */
[----:B------:R-:W-:Y:S01]  /*7b80*/  VIADD R36, R33, UR24 ;  /* 0x0000001821247c36 */ /* 0x000fe20008000000 */
[----:B------:R-:W-:Y:S01]  /*7b90*/  IADD3 R38, P1, P2, R32, R29, R38 ;  /* 0x0000001d20267210 */ /* 0x000fe20007a3e026 */
[----:B------:R-:W-:Y:S01]  /*7ba0*/  IMAD.MOV.U32 R37, RZ, RZ, RZ ;  /* 0x000000ffff257224 */ /* 0x000fe200078e00ff */
[----:B------:R-:W-:-:S02]  /*7bb0*/  IADD3.X R131, PT, PT, RZ, RZ, RZ, P0, !PT ;  /* 0x000000ffff837210 */ /* 0x000fc400007fe4ff */
[----:B------:R-:W-:Y:S01]  /*7bc0*/  IADD3.X R127, PT, PT, RZ, RZ, RZ, P3, P4 ;  /* 0x000000ffff7f7210 */ /* 0x000fe20001fe84ff */
[----:B------:R-:W-:Y:S01]  /*7bd0*/  IMAD.WIDE.U32 R32, R26, 0x3d1, R36 ;  /* 0x000003d11a207825 */ /* 0x000fe200078e0024 */
[----:B------:R-:W-:Y:S02]  /*7be0*/  IADD3.X R23, PT, PT, RZ, RZ, RZ, P1, P2 ;  /* 0x000000ffff177210 */ /* 0x000fe40000fe44ff */
[----:B------:R-:W-:Y:S01]  /*7bf0*/  IADD3 R127, P3, P4, R34, R127, R38 ;  /* 0x0000007f227f7210 */ /* 0x000fe20007c7e026 */
[----:B------:R-:W-:Y:S01]  /*7c00*/  IMAD.WIDE.U32 R130, R89, R122, R130 ;  /* 0x0000007a59827225 */ /* 0x000fe200078e0082 */
[----:B------:R-:W-:Y:S02]  /*7c10*/  IADD3 R30, P0, P1, R32, R23, R30 ;  /* 0x00000017201e7210 */ /* 0x000fe4000791e01e */
[----:B------:R-:W-:Y:S01]  /*7c20*/  IADD3.X R23, PT, PT, RZ, RZ, RZ, P3, P4 ;  /* 0x000000ffff177210 */ /* 0x000fe20001fe84ff */
[----:B------:R-:W-:Y:S01]  /*7c30*/  VIADD R34, R33, UR24 ;  /* 0x0000001821227c36 */ /* 0x000fe20008000000 */
[----:B------:R-:W-:-:S02]  /*7c40*/  IADD3.X R27, PT, PT, RZ, RZ, RZ, P0, P1 ;  /* 0x000000ffff1b7210 */ /* 0x000fc400007e24ff */
[----:B------:R-:W-:Y:S01]  /*7c50*/  IADD3 R128, P2, P3, R128, R23, R30 ;  /* 0x0000001780807210 */ /* 0x000fe20007b5e01e */
[----:B------:R-:W-:-:S03]  /*7c60*/  IMAD.WIDE.U32 R34, R130, 0x3d1, R34 ;  /* 0x000003d182227825 */ /* 0x000fc600078e0022 */
[----:B------:R-:W-:Y:S01]  /*7c70*/  IADD3.X R129, PT, PT, RZ, RZ, RZ, P2, P3 ;  /* 0x000000ffff817210 */ /* 0x000fe200017e64ff */
[----:B------:R-:W-:Y:S01]  /*7c80*/  VIADD R23, R35, UR24 ;  /* 0x0000001823177c36 */ /* 0x000fe20008000000 */
[----:B------:R-:W-:-:S03]  /*7c90*/  IADD3 R28, P0, P1, R34, R27, R28 ;  /* 0x0000001b221c7210 */ /* 0x000fc6000791e01c */
        /* <DEDUP_REMOVED lines=38> */
.L_x_10:
        /* <DEDUP_REMOVED lines=8> */
.L_x_11:
[----:B------:R-:W-:Y:S05]  /*7f80*/  BSYNC.RECONVERGENT B2 ;  /* 0x0000000000027941 */ /* 0x000fea0003800200 */
.L_x_9:
        /* <DEDUP_REMOVED lines=8> */
[----:B------:R-:W-:Y:S01]  /*8010*/  IMAD.MOV.U32 R47, RZ, RZ, RZ ;  /* 0x000000ffff2f7224 */ /* 0x000fe200078e00ff */
[----:B------:R-:W-:Y:S01]  /*8020*/  UMOV UR24, URZ ;  /* 0x000000ff00187c82 */ /* 0x000fe20008000000 */
[----:B------:R-:W-:Y:S01]  /*8030*/  IMAD.MOV.U32 R31, RZ, RZ, RZ ;  /* 0x000000ffff1f7224 */ /* 0x000fe200078e00ff */
[----:B------:R-:W-:Y:S01]  /*8040*/  BSSY.RECONVERGENT B2, `(.L_x_12) ;  /* 0x0000110000027945 */ /* 0x000fe20003800200 */
[----:B--2---:R-:W-:-:S05]  /*8050*/  IMAD.WIDE.U32 R140, R98, R23, RZ ;  /* 0x00000017628c7225 */ /* 0x004fca00078e00ff */
[----:B------:R-:W-:-:S05]  /*8060*/  MOV R46, R141 ;  /* 0x0000008d002e7202 */ /* 0x000fca0000000f00 */
[----:B------:R-:W-:-:S04]  /*8070*/  IMAD.WIDE.U32 R46, R23, R99, R46 ;  /* 0x00000063172e7225 */ /* 0x000fc800078e002e */
[----:B------:R-:W-:Y:S02]  /*8080*/  IMAD.MOV.U32 R30, RZ, RZ, R47 ;  /* 0x000000ffff1e7224 */ /* 0x000fe400078e002f */
[----:B------:R-:W-:Y:S02]  /*8090*/  IMAD.MOV.U32 R47, RZ, RZ, RZ ;  /* 0x000000ffff2f7224 */ /* 0x000fe400078e00ff */
[----:B------:R-:W-:-:S04]  /*80a0*/  IMAD.WIDE.U32 R30, R23, R101, R30 ;  /* 0x00000065171e7225 */ /* 0x000fc800078e001e */
[----:B---3--:R-:W-:-:S05]  /*80b0*/  IMAD.WIDE.U32 R46, R39, R98, R46 ;  /* 0x00000062272e7225 */ /* 0x008fca00078e002e */
[----:B------:R-:W-:Y:S01]  /*80c0*/  IADD3 R44, P0, PT, R30, R47, RZ ;  /* 0x0000002f1e2c7210 */ /* 0x000fe20007f1e0ff */
[----:B------:R-:W-:Y:S02]  /*80d0*/  IMAD.MOV.U32 R30, RZ, RZ, R31 ;  /* 0x000000ffff1e7224 */ /* 0x000fe400078e001f */
[----:B------:R-:W-:Y:S01]  /*80e0*/  IMAD.MOV.U32 R31, RZ, RZ, RZ ;  /* 0x000000ffff1f7224 */ /* 0x000fe200078e00ff */
[----:B------:R-:W-:Y:S01]  /*80f0*/  IADD3.X R45, PT, PT, RZ, RZ, RZ, P0, !PT ;  /* 0x000000ffff2d7210 */ /* 0x000fe200007fe4ff */
[----:B------:R-:W-:-:S04]  /*8100*/  IMAD.WIDE.U32 R30, R23, R103, R30 ;  /* 0x00000067171e7225 */ /* 0x000fc800078e001e */
[----:B------:R-:W-:-:S05]  /*8110*/  IMAD.WIDE.U32 R44, R39, R99, R44 ;  /* 0x00000063272c7225 */ /* 0x000fca00078e002c */
[----:B------:R-:W-:Y:S01]  /*8120*/  IADD3 R36, P0, PT, R30, R45, RZ ;  /* 0x0000002d1e247210 */ /* 0x000fe20007f1e0ff */
[----:B------:R-:W-:Y:S02]  /*8130*/  IMAD.MOV.U32 R30, RZ, RZ, R31 ;  /* 0x000000ffff1e7224 */ /* 0x000fe400078e001f */
[----:B------:R-:W-:Y:S02]  /*8140*/  HFMA2 R31, -RZ, RZ, 0, 0 ;  /* 0x00000000ff1f7431 */ /* 0x000fe400000001ff */
[----:B------:R-:W-:Y:S02]  /*8150*/  IMAD.MOV.U32 R45, RZ, RZ, RZ ;  /* 0x000000ffff2d7224 */ /* 0x000fe400078e00ff */
[----:B------:R-:W-:Y:S02]  /*8160*/  IMAD.X R37, RZ, RZ, RZ, P0 ;  /* 0x000000ffff257224 */ /* 0x000fe400000e06ff */
[----:B----4-:R-:W-:-:S04]  /*8170*/  IMAD.WIDE.U32 R44, R41, R98, R44 ;  /* 0x00000062292c7225 */ /* 0x010fc800078e002c */
[----:B------:R-:W-:-:S04]  /*8180*/  IMAD.WIDE.U32 R36, R39, R101, R36 ;  /* 0x0000006527247225 */ /* 0x000fc800078e0024 */
[----:B------:R-:W-:Y:S01]  /*8190*/  IMAD.WIDE.U32 R30, R23, R105, R30 ;  /* 0x00000069171e7225 */ /* 0x000fe200078e001e */
[----:B------:R-:W-:Y:S02]  /*81a0*/  IADD3 R36, P1, PT, R36, R45, RZ ;  /* 0x0000002d24247210 */ /* 0x000fe40007f3e0ff */
[----:B------:R-:W-:-:S03]  /*81b0*/  IADD3 R32, P0, PT, R30, R37, RZ ;  /* 0x000000251e207210 */ /* 0x000fc60007f1e0ff */
[----:B------:R-:W-:Y:S02]  /*81c0*/  IMAD.X R37, RZ, RZ, RZ, P1 ;  /* 0x000000ffff257224 */ /* 0x000fe400008e06ff */
[----:B------:R-:W-:Y:S01]  /*81d0*/  IMAD.MOV.U32 R30, RZ, RZ, R31 ;  /* 0x000000ffff1e7224 */ /* 0x000fe200078e001f */
[----:B------:R-:W-:Y:S01]  /*81e0*/  MOV R31, RZ ;  /* 0x000000ff001f7202 */ /* 0x000fe20000000f00 */
[----:B------:R-:W-:Y:S02]  /*81f0*/  IMAD.X R33, RZ, RZ, RZ, P0 ;  /* 0x000000ffff217224 */ /* 0x000fe400000e06ff */
[----:B------:R-:W-:-:S04]  /*8200*/  IMAD.WIDE.U32 R36, R41, R99, R36 ;  /* 0x0000006329247225 */ /* 0x000fc800078e0024 */
[----:B------:R-:W-:-:S04]  /*8210*/  IMAD.WIDE.U32 R32, R39, R103, R32 ;  /* 0x0000006727207225 */ /* 0x000fc800078e0020 */
[----:B------:R-:W-:Y:S01]  /*8220*/  IMAD.WIDE.U32 R30, R23, R109, R30 ;  /* 0x0000006d171e7225 */ /* 0x000fe200078e001e */
[----:B------:R-:W-:-:S03]  /*8230*/  IADD3 R32, P1, PT, R32, R37, RZ ;  /* 0x0000002520207210 */ /* 0x000fc60007f3e0ff */
[----:B------:R-:W-:Y:S01]  /*8240*/  HFMA2 R37, -RZ, RZ, 0, 0 ;  /* 0x00000000ff257431 */ /* 0x000fe200000001ff */
[----:B------:R-:W-:Y:S01]  /*8250*/  IADD3 R28, P0, PT, R30, R33, RZ ;  /* 0x000000211e1c7210 */ /* 0x000fe20007f1e0ff */
[----:B------:R-:W-:Y:S02]  /*8260*/  IMAD.MOV.U32 R30, RZ, RZ, R31 ;  /* 0x000000ffff1e7224 */ /* 0x000fe400078e001f */
[----:B------:R-:W-:Y:S02]  /*8270*/  IMAD.X R33, RZ, RZ, RZ, P1 ;  /* 0x000000ffff217224 */ /* 0x000fe400008e06ff */
[----:B------:R-:W-:Y:S02]  /*8280*/  IMAD.X R29, RZ, RZ, RZ, P0 ;  /* 0x000000ffff1d7224 */ /* 0x000fe400000e06ff */
[----:B------:R-:W-:Y:S02]  /*8290*/  IMAD.MOV.U32 R31, RZ, RZ, RZ ;  /* 0x000000ffff1f7224 */ /* 0x000fe400078e00ff */
[----:B------:R-:W-:-:S04]  /*82a0*/  IMAD.WIDE.U32 R28, R39, R105, R28 ;  /* 0x00000069271c7225 */ /* 0x000fc800078e001c */
[----:B------:R-:W-:-:S04]  /*82b0*/  IMAD.WIDE.U32 R30, R23, R100, R30 ;  /* 0x00000064171e7225 */ /* 0x000fc800078e001e */
[----:B------:R-:W-:Y:S01]  /*82c0*/  IMAD.WIDE.U32 R32, R41, R101, R32 ;  /* 0x0000006529207225 */ /* 0x000fe200078e0020 */
[----:B------:R-:W-:-:S03]  /*82d0*/  IADD3 R26, P0, PT, R30, R29, RZ ;  /* 0x0000001d1e1a7210 */ /* 0x000fc60007f1e0ff */
[----:B-----5:R-:W-:Y:S01]  /*82e0*/  IMAD.WIDE.U32 R36, R35, R98, R36 ;  /* 0x0000006223247225 */ /* 0x020fe200078e0024 */
[----:B------:R-:W-:-:S03]  /*82f0*/  IADD3 R28, P1, PT, R28, R33, RZ ;  /* 0x000000211c1c7210 */ /* 0x000fc60007f3e0ff */
[----:B------:R-:W-:Y:S01]  /*8300*/  IMAD.MOV.U32 R30, RZ, RZ, R31 ;  /* 0x000000ffff1e7224 */ /* 0x000fe200078e001f */
[----:B------:R-:W-:Y:S01]  /*8310*/  IADD3 R32, P2, PT, R32, R37, RZ ;  /* 0x0000002520207210 */ /* 0x000fe20007f5e0ff */
[----:B------:R-:W-:Y:S01]  /*8320*/  IMAD.X R27, RZ, RZ, RZ, P0 ;  /* 0x000000ffff1b7224 */ /* 0x000fe200000e06ff */
[----:B------:R-:W-:Y:S01]  /*8330*/  MOV R31, RZ ;  /* 0x000000ff001f7202 */ /* 0x000fe20000000f00 */
        /* <DEDUP_REMOVED lines=70> */
[----:B------:R-:W-:-:S04]  /*87a0*/  IMAD.WIDE.U32 R30, R35, R102, R30 ;  /* 0x00000066231e7225 */ /* 0x000fc800078e001e */
[----:B------:R-:W-:-:S04]  /*87b0*/  IMAD.WIDE.U32 R134, R40, R109, R134 ;  /* 0x0000006d28867225 */ /* 0x000fc800078e0086 */
        /* <DEDUP_REMOVED lines=12> */
[----:B------:R-:W-:Y:S01]  /*8880*/  IMAD.X R39, RZ, RZ, RZ, P2 ;  /* 0x000000ffff277224 */ /* 0x000fe200010e06ff */
[----:B------:R-:W-:Y:S01]  /*8890*/  IADD3 R34, P1, PT, R34, R135, RZ ;  /* 0x0000008722227210 */ /* 0x000fe20007f3e0ff */
[----:B------:R-:W-:Y:S02]  /*88a0*/  IMAD.MOV.U32 R23, RZ, RZ, RZ ;  /* 0x000000ffff177224 */ /* 0x000fe400078e00ff */
[----:B------:R-:W-:Y:S01]  /*88b0*/  IMAD.WIDE.U32 R38, R133, R101, R38 ;  /* 0x0000006585267225 */ /* 0x000fe200078e0026 */
[----:B------:R-:W-:-:S03]  /*88c0*/  IADD3.X R35, PT, PT, RZ, RZ, RZ, P1, !PT ;  /* 0x000000ffff237210 */ /* 0x000fc60000ffe4ff */
[----:B------:R-:W-:Y:S01]  /*88d0*/  IMAD.WIDE.U32 R22, R138, R98, R22 ;  /* 0x000000628a167225 */ /* 0x000fe200078e0016 */
[----:B------:R-:W-:-:S03]  /*88e0*/  IADD3 R134, P2, PT, R134, R39, RZ ;  /* 0x0000002786867210 */ /* 0x000fc60007f5e0ff */
[----:B------:R-:W-:Y:S01]  /*88f0*/  IMAD.X R31, RZ, RZ, RZ, P0 ;  /* 0x000000ffff1f7224 */ /* 0x000fe200000e06ff */
[----:B------:R-:W-:Y:S01]  /*8900*/  IADD3 R38, P3, PT, R38, R23, RZ ;  /* 0x0000001726267210 */ /* 0x000fe20007f7e0ff */
[----:B------:R-:W-:-:S04]  /*8910*/  IMAD.WIDE.U32 R34, R43, R109, R34 ;  /* 0x0000006d2b227225 */ /* 0x000fc800078e0022 */
[----:B------:R-:W-:-:S04]  /*8920*/  IMAD.WIDE.U32 R30, R40, R102, R30 ;  /* 0x00000066281e7225 */ /* 0x000fc800078e001e */
[----:B------:R-:W-:Y:S01]  /*8930*/  IMAD.X R135, RZ, RZ, RZ, P2 ;  /* 0x000000ffff877224 */ /* 0x000fe200010e06ff */
[----:B------:R-:W-:Y:S01]  /*8940*/  IADD3 R136, P0, PT, R30, R35, RZ ;  /* 0x000000231e887210 */ /* 0x000fe20007f1e0ff */
[----:B------:R-:W-:Y:S02]  /*8950*/  IMAD.X R39, RZ, RZ, RZ, P3 ;  /* 0x000000ffff277224 */ /* 0x000fe400018e06ff */
[----:B------:R-:W-:-:S04]  /*8960*/  IMAD.WIDE.U32 R134, R133, R103, R134 ;  /* 0x0000006785867225 */ /* 0x000fc800078e0086 */
[----:B------:R-:W-:Y:S01]  /*8970*/  IMAD.WIDE.U32 R38, R138, R99, R38 ;  /* 0x000000638a267225 */ /* 0x000fe200078e0026 */
[----:B------:R-:W-:-:S03]  /*8980*/  IADD3 R34, P1, PT, R34, R135, RZ ;  /* 0x0000008722227210 */ /* 0x000fc60007f3e0ff */
[----:B------:R-:W-:Y:S01]  /*8990*/  IMAD.X R137, RZ, RZ, RZ, P0 ;  /* 0x000000ffff897224 */ /* 0x000fe200000e06ff */
[----:B------:R-:W-:Y:S01]  /*89a0*/  IADD3 R134, P2, PT, R134, R39, RZ ;  /* 0x0000002786867210 */ /* 0x000fe20007f5e0ff */
[----:B------:R-:W-:Y:S01]  /*89b0*/  IMAD.X R35, RZ, RZ, RZ, P1 ;  /* 0x000000ffff237224 */ /* 0x000fe200008e06ff */
[----:B------:R-:W-:Y:S01]  /*89c0*/  MOV R39, RZ ;  /* 0x000000ff00277202 */ /* 0x000fe20000000f00 */
[----:B------:R-:W-:Y:S01]  /*89d0*/  IMAD.WIDE.U32 R136, R43, R100, R136 ;  /* 0x000000642b887225 */ /* 0x000fe200078e0088 */
[----:B------:R-:W-:-:S03]  /*89e0*/  IADD3.X R135, PT, PT, RZ, RZ, RZ, P2, !PT ;  /* 0x000000ffff877210 */ /* 0x000fc600017fe4ff */
[----:B------:R-:W-:Y:S01]  /*89f0*/  IMAD.WIDE.U32 R34, R133, R105, R34 ;  /* 0x0000006985227225 */ /* 0x000fe200078e0022 */
[----:B------:R-:W-:-:S03]  /*8a00*/  IADD3 R30, P0, PT, R31, R137, RZ ;  /* 0x000000891f1e7210 */ /* 0x000fc60007f1e0ff */
[----:B------:R-:W-:Y:S01]  /*8a10*/  IMAD.WIDE.U32 R134, R138, R101, R134 ;  /* 0x000000658a867225 */ /* 0x000fe200078e0086 */
[----:B------:R-:W-:-:S03]  /*8a20*/  IADD3 R136, P1, PT, R136, R35, RZ ;  /* 0x0000002388887210 */ /* 0x000fc60007f3e0ff */
[----:B------:R-:W-:Y:S01]  /*8a30*/  IMAD.X R31, RZ, RZ, RZ, P0 ;  /* 0x000000ffff1f7224 */ /* 0x000fe200000e06ff */
[----:B------:R-:W-:Y:S01]  /*8a40*/  IADD3 R34, P0, PT, R34, R135, RZ ;  /* 0x0000008722227210 */ /* 0x000fe20007f1e0ff */
[----:B------:R-:W-:-:S04]  /*8a50*/  IMAD.WIDE.U32 R40, R38, 0x3d1, RZ ;  /* 0x000003d126287825 */ /* 0x000fc800078e00ff */
[----:B------:R-:W-:Y:S02]  /*8a60*/  IMAD.X R137, RZ, RZ, RZ, P1 ;  /* 0x000000ffff897224 */ /* 0x000fe400008e06ff */
[----:B------:R-:W-:Y:S02]  /*8a70*/  IMAD.X R35, RZ, RZ, RZ, P0 ;  /* 0x000000ffff237224 */ /* 0x000fe400000e06ff */
[----:B------:R-:W-:Y:S01]  /*8a80*/  IMAD.IADD R132, R140, 0x1, R40 ;  /* 0x000000018c847824 */ /* 0x000fe200078e0228 */
[----:B------:R-:W-:Y:S01]  /*8a90*/  IADD3 R40, PT, PT, R41, UR24, RZ ;  /* 0x0000001829287c10 */ /* 0x000fe2000fffe0ff */
[----:B------:R-:W-:-:S03]  /*8aa0*/  IMAD.WIDE.U32 R136, R133, R109, R136 ;  /* 0x0000006d85887225 */ /* 0x000fc600078e0088 */
[----:B------:R-:W-:Y:S01]  /*8ab0*/  ISETP.GE.U32.AND P0, PT, R132, R140, PT ;  /* 0x0000008c8400720c */ /* 0x000fe20003f06070 */
[----:B------:R-:W-:-:S03]  /*8ac0*/  IMAD.WIDE.U32 R34, R138, R103, R34 ;  /* 0x000000678a227225 */ /* 0x000fc600078e0022 */
[----:B------:R-:W-:Y:S01]  /*8ad0*/  SEL R47, RZ, 0x1, P0 ;  /* 0x00000001ff2f7807 */ /* 0x000fe20000000000 */
[----:B------:R-:W-:Y:S01]  /*8ae0*/  IMAD.WIDE.U32 R30, R43, R102, R30 ;  /* 0x000000662b1e7225 */ /* 0x000fe200078e001e */
[----:B------:R-:W-:-:S03]  /*8af0*/  IADD3 R136, P2, PT, R136, R35, RZ ;  /* 0x0000002388887210 */ /* 0x000fc60007f5e0ff */
[----:B------:R-:W-:Y:S01]  /*8b00*/  IMAD.MOV.U32 R41, RZ, RZ, RZ ;  /* 0x000000ffff297224 */ /* 0x000fe200078e00ff */
[----:B------:R-:W-:Y:S01]  /*8b10*/  IADD3 R42, P1, PT, R30, R137, RZ ;  /* 0x000000891e2a7210 */ /* 0x000fe20007f3e0ff */
[----:B------:R-:W-:Y:S02]  /*8b20*/  IMAD.X R137, RZ, RZ, RZ, P2 ;  /* 0x000000ffff897224 */ /* 0x000fe400010e06ff */
[----:B------:R-:W-:-:S04]  /*8b30*/  IMAD.WIDE.U32 R40, R134, 0x3d1, R40 ;  /* 0x000003d186287825 */ /* 0x000fc800078e0028 */
[----:B------:R-:W-:Y:S01]  /*8b40*/  IMAD.X R43, RZ, RZ, RZ, P1 ;  /* 0x000000ffff2b7224 */ /* 0x000fe200008e06ff */
[----:B------:R-:W-:Y:S01]  /*8b50*/  IADD3 R47, P2, P3, R40, R46, R47 ;  /* 0x0000002e282f7210 */ /* 0x000fe20007b5e02f */
[----:B------:R-:W-:Y:S02]  /*8b60*/  VIADD R40, R41, UR24 ;  /* 0x0000001829287c36 */ /* 0x000fe40008000000 */
[----:B------:R-:W-:Y:S02]  /*8b70*/  HFMA2 R41, -RZ, RZ, 0, 0 ;  /* 0x00000000ff297431 */ /* 0x000fe400000001ff */
[----:B------:R-:W-:Y:S01]  /*8b80*/  IMAD.WIDE.U32 R42, R133, R100, R42 ;  /* 0x00000064852a7225 */ /* 0x000fe200078e002a */
[----:B------:R-:W-:Y:S02]  /*8b90*/  IADD3 R131, P4, PT, R38, R47, RZ ;  /* 0x0000002f26837210 */ /* 0x000fe40007f9e0ff */
[----:B------:R-:W-:Y:S01]  /*8ba0*/  IADD3.X R23, PT, PT, RZ, RZ, RZ, P2, P3 ;  /* 0x000000ffff177210 */ /* 0x000fe200017e64ff */
[----:B------:R-:W-:Y:S01]  /*8bb0*/  IMAD.WIDE.U32 R136, R138, R105, R136 ;  /* 0x000000698a887225 */ /* 0x000fe200078e0088 */
[----:B------:R-:W-:-:S04]  /*8bc0*/  IADD3 R30, P0, PT, R31, R43, RZ ;  /* 0x0000002b1f1e7210 */ /* 0x000fc80007f1e0ff */
[----:B------:R-:W-:Y:S01]  /*8bd0*/  IADD3 R42, P1, PT, R42, R137, RZ ;  /* 0x000000892a2a7210 */ /* 0x000fe20007f3e0ff */
[----:B------:R-:W-:-:S04]  /*8be0*/  IMAD.WIDE.U32 R40, R34, 0x3d1, R40 ;  /* 0x000003d122287825 */ /* 0x000fc800078e0028 */
[----:B------:R-:W-:Y:S02]  /*8bf0*/  IMAD.X R31, RZ, RZ, RZ, P0 ;  /* 0x000000ffff1f7224 */ /* 0x000fe400000e06ff */
[----:B------:R-:W-:Y:S01]  /*8c00*/  IMAD.X R43, RZ, RZ, RZ, P1 ;  /* 0x000000ffff2b7224 */ /* 0x000fe200008e06ff */
[----:B------:R-:W-:Y:S01]  /*8c10*/  IADD3 R40, P0, P1, R40, R23, R44 ;  /* 0x0000001728287210 */ /* 0x000fe2000791e02c */
[----:B------:R-:W-:Y:S02]  /*8c20*/  IMAD.X R23, RZ, RZ, RZ, P4 ;  /* 0x000000ffff177224 */ /* 0x000fe400020e06ff */
[----:B------:R-:W-:Y:S01]  /*8c30*/  VIADD R38, R41, UR24 ;  /* 0x0000001829267c36 */ /* 0x000fe20008000000 */
[----:B------:R-:W-:Y:S01]  /*8c40*/  IADD3.X R27, PT, PT, RZ, RZ, RZ, P0, P1 ;  /* 0x000000ffff1b7210 */ /* 0x000fe200007e24ff */
[----:B------:R-:W-:Y:S01]  /*8c50*/  IMAD.WIDE.U32 R30, R133, R102, R30 ;  /* 0x00000066851e7225 */ /* 0x000fe200078e001e */
[----:B------:R-:W-:-:S03]  /*8c60*/  IADD3 R134, P3, P4, R134, R23, R40 ;  /* 0x0000001786867210 */ /* 0x000fc60007c7e028 */
[----:B------:R-:W-:Y:S01]  /*8c70*/  IMAD.WIDE.U32 R42, R138, R109, R42 ;  /* 0x0000006d8a2a7225 */ /* 0x000fe200078e002a */
[----:B------:R-:W-:-:S03]  /*8c80*/  IADD3.X R133, PT, PT, RZ, RZ, RZ, P3, P4 ;  /* 0x000000ffff857210 */ /* 0x000fc60001fe84ff */
[----:B------:R-:W-:Y:S01]  /*8c90*/  IMAD.WIDE.U32 R38, R136, 0x3d1, R38 ;  /* 0x000003d188267825 */ /* 0x000fe200078e0026 */
[----:B------:R-:W-:Y:S02]  /*8ca0*/  IADD3 R40, P0, PT, R30, R43, RZ ;  /* 0x0000002b1e287210 */ /* 0x000fe40007f1e0ff */
[----:B------:R-:W-:Y:S01]  /*8cb0*/  IADD3 R23, P1, P2, R38, R27, R36 ;  /* 0x0000001b26177210 */ /* 0x000fe20007a3e024 */
[----:B------:R-:W-:Y:S02]  /*8cc0*/  VIADD R38, R39, UR24 ;  /* 0x0000001827267c36 */ /* 0x000fe40008000000 */
[----:B------:R-:W-:Y:S01]  /*8cd0*/  IMAD.X R41, RZ, RZ, RZ, P0 ;  /* 0x000000ffff297224 */ /* 0x000fe200000e06ff */
[----:B------:R-:W-:Y:S01]  /*8ce0*/  IADD3.X R27, PT, PT, RZ, RZ, RZ, P1, P2 ;  /* 0x000000ffff1b7210 */ /* 0x000fe20000fe44ff */
[----:B------:R-:W-:Y:S01]  /*8cf0*/  IMAD.MOV.U32 R39, RZ, RZ, RZ ;  /* 0x000000ffff277224 */ /* 0x000fe200078e00ff */
[----:B------:R-:W-:Y:S01]  /*8d00*/  IADD3 R133, P3, P4, R34, R133, R23 ;  /* 0x0000008522857210 */ /* 0x000fe20007c7e017 */
[----:B------:R-:W-:-:S03]  /*8d10*/  IMAD.WIDE.U32 R36, R138, R100, R40 ;  /* 0x000000648a247225 */ /* 0x000fc600078e0028 */
[----:B------:R-:W-:Y:S01]  /*8d20*/  IADD3.X R23, PT, PT, RZ, RZ, RZ, P3, P4 ;  /* 0x000000ffff177210 */ /* 0x000fe20001fe84ff */
[----:B------:R-:W-:Y:S01]  /*8d30*/  IMAD.WIDE.U32 R38, R42, 0x3d1, R38 ;  /* 0x000003d12a267825 */ /* 0x000fe200078e0026 */
[----:B------:R-:W-:Y:S02]  /*8d40*/  IADD3 R30, P0, PT, R31, R37, RZ ;  /* 0x000000251f1e7210 */ /* 0x000fe40007f1e0ff */
[----:B------:R-:W-:Y:S01]  /*8d50*/  IADD3 R32, P1, P2, R38, R27, R32 ;  /* 0x0000001b26207210 */ /* 0x000fe20007a3e020 */
[----:B------:R-:W-:Y:S01]  /*8d60*/  VIADD R38, R39, UR24 ;  /* 0x0000001827267c36 */ /* 0x000fe20008000000 */
[----:B------:R-:W-:Y:S01]  /*8d70*/  IADD3.X R31, PT, PT, RZ, RZ, RZ, P0, !PT ;  /* 0x000000ffff1f7210 */ /* 0x000fe200007fe4ff */
[----:B------:R-:W-:Y:S01]  /*8d80*/  IMAD.MOV.U32 R39, RZ, RZ, RZ ;  /* 0x000000ffff277224 */ /* 0x000fe200078e00ff */
[----:B------:R-:W-:Y:S02]  /*8d90*/  IADD3 R136, P3, P4, R136, R23, R32 ;  /* 0x0000001788887210 */ /* 0x000fe40007c7e020 */
[----:B------:R-:W-:Y:S01]  /*8da0*/  IADD3.X R23, PT, PT, RZ, RZ, RZ, P1, P2 ;  /* 0x000000ffff177210 */ /* 0x000fe20000fe44ff */
[----:B------:R-:W-:Y:S01]  /*8db0*/  IMAD.WIDE.U32 R38, R36, 0x3d1, R38 ;  /* 0x000003d124267825 */ /* 0x000fe200078e0026 */
[----:B------:R-:W-:-:S03]  /*8dc0*/  IADD3.X R135, PT, PT, RZ, RZ, RZ, P3, P4 ;  /* 0x000000ffff877210 */ /* 0x000fc60001fe84ff */
[----:B------:R-:W-:Y:S01]  /*8dd0*/  IMAD.WIDE.U32 R30, R138, R102, R30 ;  /* 0x000000668a1e7225 */ /* 0x000fe200078e001e */
[----:B------:R-:W-:-:S03]  /*8de0*/  IADD3 R28, P0, P1, R38, R23, R28 ;  /* 0x00000017261c7210 */ /* 0x000fc6000791e01c */
[----:B------:R-:W-:Y:S01]  /*8df0*/  VIADD R32, R39, UR24 ;  /* 0x0000001827207c36 */ /* 0x000fe20008000000 */
[----:B------:R-:W-:Y:S02]  /*8e00*/  IADD3.X R23, PT, PT, RZ, RZ, RZ, P0, P1 ;  /* 0x000000ffff177210 */ /* 0x000fe400007e24ff */
        /* <DEDUP_REMOVED lines=43> */
.L_x_13:
[----:B------:R-:W-:-:S04]  /*90c0*/  IADD3 R132, P0, PT, R132, -UR20, RZ ;  /* 0x8000001484847c10 */ /* 0x000fc8000ff1e0ff */
[----:B------:R-:W-:-:S04]  /*90d0*/  IADD3.X R131, P0, PT, R131, ~UR21, RZ, P0, !PT ;  /* 0x8000001583837c10 */ /* 0x000fc8000871e4ff */
[----:B------:R-:W-:-:S04]  /*90e0*/  IADD3.X R134, P0, PT, R134, ~UR22, RZ, P0, !PT ;  /* 0x8000001686867c10 */ /* 0x000fc8000871e4ff */
[----:B------:R-:W-:-:S04]  /*90f0*/  IADD3.X R133, P0, PT, R133, ~UR23, RZ, P0, !PT ;  /* 0x8000001785857c10 */ /* 0x000fc8000871e4ff */
[----:B------:R-:W-:-:S04]  /*9100*/  IADD3.X R136, P0, PT, R136, ~UR34, RZ, P0, !PT ;  /* 0x8000002288887c10 */ /* 0x000fc8000871e4ff */
[----:B------:R-:W-:-:S04]  /*9110*/  IADD3.X R135, P0, PT, R135, ~UR35, RZ, P0, !PT ;  /* 0x8000002387877c10 */ /* 0x000fc8000871e4ff */
[----:B------:R-:W-:-:S04]  /*9120*/  IADD3.X R138, P0, PT, R138, ~UR18, RZ, P0, !PT ;  /* 0x800000128a8a7c10 */ /* 0x000fc8000871e4ff */
[----:B------:R-:W-:-:S09]  /*9130*/  IADD3.X R137, PT, PT, R137, ~R107, RZ, P0, !PT ;  /* 0x8000006b89897210 */ /* 0x000fd200007fe4ff */
.L_x_14:
[----:B------:R-:W-:Y:S05]  /*9140*/  BSYNC.RECONVERGENT B2 ;  /* 0x0000000000027941 */ /* 0x000fea0003800200 */
.L_x_12:
[----:B------:R-:W-:Y:S01]  /*9150*/  IMAD.WIDE.U32 R30, R104, R67, RZ ;  /* 0x00000043681e7225 */ /* 0x000fe200078e00ff */
[----:B------:R-:W-:Y:S01]  /*9160*/  UMOV UR24, URZ ;  /* 0x000000ff00187c82 */ /* 0x000fe20008000000 */
[----:B------:R-:W-:Y:S02]  /*9170*/  BSSY.RECONVERGENT B2, `(.L_x_15) ;  /* 0x0000111000027945 */ /* 0x000fe40003800200 */
[----:B------:R-:W-:Y:S02]  /*9180*/  IMAD.MOV.U32 R142, RZ, RZ, R31 ;  /* 0x000000ffff8e7224 */ /* 0x000fe400078e001f */
[----:B------:R-:W-:Y:S02]  /*9190*/  IMAD.MOV.U32 R143, RZ, RZ, RZ ;  /* 0x000000ffff8f7224 */ /* 0x000fe400078e00ff */
[----:B------:R-:W-:Y:S02]  /*91a0*/  IMAD.MOV.U32 R41, RZ, RZ, RZ ;  /* 0x000000ffff297224 */ /* 0x000fe400078e00ff */
[----:B------:R-:W-:-:S04]  /*91b0*/  IMAD.WIDE.U32 R142, R67, R111, R142 ;  /* 0x0000006f438e7225 */ /* 0x000fc800078e008e */
[----:B------:R-:W-:Y:S02]  /*91c0*/  IMAD.MOV.U32 R40, RZ, RZ, R143 ;  /* 0x000000ffff287224 */ /* 0x000fe400078e008f */
[----:B------:R-:W-:Y:S02]  /*91d0*/  HFMA2 R143, -RZ, RZ, 0, 0 ;  /* 0x00000000ff8f7431 */ /* 0x000fe400000001ff */
[----:B------:R-:W-:-:S04]  /*91e0*/  IMAD.WIDE.U32 R40, R67, R106, R40 ;  /* 0x0000006a43287225 */ /* 0x000fc800078e0028 */
[----:B------:R-:W-:-:S05]  /*91f0*/  IMAD.WIDE.U32 R142, R68, R104, R142 ;  /* 0x00000068448e7225 */ /* 0x000fca00078e008e */
[----:B------:R-:W-:Y:S01]  /*9200*/  IADD3 R140, P0, PT, R40, R143, RZ ;  /* 0x0000008f288c7210 */ /* 0x000fe20007f1e0ff */
[----:B------:R-:W-:Y:S02]  /*9210*/  IMAD.MOV.U32 R40, RZ, RZ, R41 ;  /* 0x000000ffff287224 */ /* 0x000fe400078e0029 */
[----:B------:R-:W-:Y:S02]  /*9220*/  IMAD.MOV.U32 R41, RZ, RZ, RZ ;  /* 0x000000ffff297224 */ /* 0x000fe400078e00ff */
[----:B------:R-:W-:Y:S02]  /*9230*/  IMAD.X R141, RZ, RZ, RZ, P0 ;  /* 0x000000ffff8d7224 */ /* 0x000fe400000e06ff */
[----:B------:R-:W-:-:S04]  /*9240*/  IMAD.WIDE.U32 R40, R67, R113, R40 ;  /* 0x0000007143287225 */ /* 0x000fc800078e0028 */
[----:B------:R-:W-:-:S05]  /*9250*/  IMAD.WIDE.U32 R140, R68, R111, R140 ;  /* 0x0000006f448c7225 */ /* 0x000fca00078e008c */
[----:B------:R-:W-:Y:S01]  /*9260*/  IADD3 R46, P0, PT, R40, R141, RZ ;  /* 0x0000008d282e7210 */ /* 0x000fe20007f1e0ff */
[----:B------:R-:W-:Y:S01]  /*9270*/  IMAD.MOV.U32 R141, RZ, RZ, RZ ;  /* 0x000000ffff8d7224 */ /* 0x000fe200078e00ff */
[----:B------:R-:W-:Y:S01]  /*9280*/  MOV R40, R41 ;  /* 0x0000002900287202 */ /* 0x000fe20000000f00 */
[----:B------:R-:W-:Y:S02]  /*9290*/  IMAD.MOV.U32 R41, RZ, RZ, RZ ;  /* 0x000000ffff297224 */ /* 0x000fe400078e00ff */
[----:B------:R-:W-:Y:S02]  /*92a0*/  IMAD.X R47, RZ, RZ, RZ, P0 ;  /* 0x000000ffff2f7224 */ /* 0x000fe400000e06ff */
[----:B------:R-:W-:-:S04]  /*92b0*/  IMAD.WIDE.U32 R40, R67, R108, R40 ;  /* 0x0000006c43287225 */ /* 0x000fc800078e0028 */
[----:B------:R-:W-:-:S04]  /*92c0*/  IMAD.WIDE.U32 R46, R68, R106, R46 ;  /* 0x0000006a442e7225 */ /* 0x000fc800078e002e */
[----:B------:R-:W-:Y:S01]  /*92d0*/  IMAD.WIDE.U32 R140, R71, R104, R140 ;  /* 0x00000068478c7225 */ /* 0x000fe200078e008c */
[----:B------:R-:W-:Y:S02]  /*92e0*/  IADD3 R38, P0, PT, R40, R47, RZ ;  /* 0x0000002f28267210 */ /* 0x000fe40007f1e0ff */
[----:B------:R-:W-:Y:S01]  /*92f0*/  MOV R40, R41 ;  /* 0x0000002900287202 */ /* 0x000fe20000000f00 */
[----:B------:R-:W-:Y:S01]  /*9300*/  IMAD.MOV.U32 R41, RZ, RZ, RZ ;  /* 0x000000ffff297224 */ /* 0x000fe200078e00ff */
[----:B------:R-:W-:Y:S01]  /*9310*/  IADD3 R46, P1, PT, R46, R141, RZ ;  /* 0x0000008d2e2e7210 */ /* 0x000fe20007f3e0ff */
[----:B------:R-:W-:Y:S02]  /*9320*/  IMAD.X R39, RZ, RZ, RZ, P0 ;  /* 0x000000ffff277224 */ /* 0x000fe400000e06ff */
[----:B------:R-:W-:-:S04]  /*9330*/  IMAD.WIDE.U32 R40, R67, R115, R40 ;  /* 0x0000007343287225 */ /* 0x000fc800078e0028 */
        /* <DEDUP_REMOVED lines=161> */
[----:B------:R-:W-:Y:S02]  /*9d50*/  VIADD R44, R35, UR24 ;  /* 0x00000018232c7c36 */ /* 0x000fe40008000000 */
[----:B------:R-:W-:Y:S01]  /*9d60*/  IMAD.MOV.U32 R45, RZ, RZ, RZ ;  /* 0x000000ffff2d7224 */ /* 0x000fe200078e00ff */
[----:B------:R-:W-:Y:S01]  /*9d70*/  IADD3 R39, P3, P4, R26, R39, R34 ;  /* 0x000000271a277210 */ /* 0x000fe20007c7e022 */
[----:B------:R-:W-:Y:S01]  /*9d80*/  IMAD.WIDE.U32 R40, R79, R117, R40 ;  /* 0x000000754f287225 */ /* 0x000fe200078e0028 */
[----:B------:R-:W-:Y:S02]  /*9d90*/  IADD3.X R27, PT, PT, RZ, RZ, RZ, P0, P1 ;  /* 0x000000ffff1b7210 */ /* 0x000fe400007e24ff */
[----:B------:R-:W-:Y:S01]  /*9da0*/  IADD3.X R139, PT, PT, RZ, RZ, RZ, P3, P4 ;  /* 0x000000ffff8b7210 */ /* 0x000fe20001fe84ff */
[----:B------:R-:W-:-:S04]  /*9db0*/  IMAD.WIDE.U32 R30, R80, R115, R30 ;  /* 0x00000073501e7225 */ /* 0x000fc800078e001e */
[----:B------:R-:W-:Y:S01]  /*9dc0*/  IMAD.WIDE.U32 R44, R36, 0x3d1, R44 ;  /* 0x000003d1242c7825 */ /* 0x000fe200078e002c */
[----:B------:R-:W-:-:S03]  /*9dd0*/  IADD3 R26, P0, PT, R40, R31, RZ ;  /* 0x0000001f281a7210 */ /* 0x000fc60007f1e0ff */
[----:B------:R-:W-:Y:S01]  /*9de0*/  VIADD R34, R45, UR24 ;  /* 0x000000182d227c36 */ /* 0x000fe20008000000 */
[----:B------:R-:W-:Y:S01]  /*9df0*/  IADD3 R44, P1, P2, R44, R27, R46 ;  /* 0x0000001b2c2c7210 */ /* 0x000fe20007a3e02e */
[----:B------:R-:W-:Y:S02]  /*9e00*/  IMAD.MOV.U32 R35, RZ, RZ, RZ ;  /* 0x000000ffff237224 */ /* 0x000fe400078e00ff */
[----:B------:R-:W-:Y:S01]  /*9e10*/  IMAD.X R27, RZ, RZ, RZ, P0 ;  /* 0x000000ffff1b7224 */ /* 0x000fe200000e06ff */
[----:B------:R-:W-:Y:S01]  /*9e20*/  IADD3.X R29, PT, PT, RZ, RZ, RZ, P1, P2 ;  /* 0x000000ffff1d7210 */ /* 0x000fe20000fe44ff */
[----:B------:R-:W-:Y:S01]  /*9e30*/  IMAD.WIDE.U32 R34, R30, 0x3d1, R34 ;  /* 0x000003d11e227825 */ /* 0x000fe200078e0022 */
[----:B------:R-:W-:-:S03]  /*9e40*/  IADD3 R139, P3, P4, R42, R139, R44 ;  /* 0x0000008b2a8b7210 */ /* 0x000fc60007c7e02c */
[----:B------:R-:W-:Y:S01]  /*9e50*/  IMAD.WIDE.U32 R26, R80, R110, R26 ;  /* 0x0000006e501a7225 */ /* 0x000fe200078e001a */
[----:B------:R-:W-:Y:S02]  /*9e60*/  IADD3 R38, P1, P2, R34, R29, R38 ;  /* 0x0000001d22267210 */ /* 0x000fe40007a3e026 */
[----:B------:R-:W-:Y:S01]  /*9e70*/  IADD3 R40, PT, PT, R35, UR24, RZ ;  /* 0x0000001823287c10 */ /* 0x000fe2000fffe0ff */
[----:B------:R-:W-:Y:S01]  /*9e80*/  IMAD.MOV.U32 R37, RZ, RZ, RZ ;  /* 0x000000ffff257224 */ /* 0x000fe200078e00ff */
[----:B------:R-:W-:Y:S01]  /*9e90*/  IADD3 R34, P0, PT, R41, R27, RZ ;  /* 0x0000001b29227210 */ /* 0x000fe20007f1e0ff */
[----:B------:R-:W-:Y:S01]  /*9ea0*/  IMAD.MOV.U32 R41, RZ, RZ, RZ ;  /* 0x000000ffff297224 */ /* 0x000fe200078e00ff */
[----:B------:R-:W-:Y:S02]  /*9eb0*/  IADD3.X R31, PT, PT, RZ, RZ, RZ, P3, P4 ;  /* 0x000000ffff1f7210 */ /* 0x000fe40001fe84ff */
        /* <DEDUP_REMOVED lines=52> */
.L_x_16:
        /* <DEDUP_REMOVED lines=8> */
.L_x_17:
[----:B------:R-:W-:Y:S05]  /*a280*/  BSYNC.RECONVERGENT B2 ;  /* 0x0000000000027941 */ /* 0x000fea0003800200 */
.L_x_15:
[----:B------:R-:W-:-:S04]  /*a290*/  IMAD.WIDE.U32 R40, R112, R23, RZ ;  /* 0x0000001770287225 */ /* 0x000fc800078e00ff */
[----:B------:R-:W-:Y:S01]  /*a2a0*/  HFMA2 R37, -RZ, RZ, 0, 0 ;  /* 0x00000000ff257431 */ /* 0x000fe200000001ff */
[----:B------:R-:W-:Y:S01]  /*a2b0*/  UMOV UR24, URZ ;  /* 0x000000ff00187c82 */ /* 0x000fe20008000000 */
[----:B------:R-:W-:Y:S01]  /*a2c0*/  BSSY.RECONVERGENT B2, `(.L_x_18) ;  /* 0x0000110000027945 */ /* 0x000fe20003800200 */
[----:B------:R-:W-:Y:S02]  /*a2d0*/  IMAD.MOV.U32 R46, RZ, RZ, R41 ;  /* 0x000000ffff2e7224 */ /* 0x000fe400078e0029 */
[----:B------:R-:W-:Y:S02]  /*a2e0*/  IMAD.MOV.U32 R47, RZ, RZ, RZ ;  /* 0x000000ffff2f7224 */ /* 0x000fe400078e00ff */
[----:B------:R-:W-:-:S04]  /*a2f0*/  IMAD.WIDE.U32 R46, R23, R114, R46 ;  /* 0x00000072172e7225 */ /* 0x000fc800078e002e */
[----:B------:R-:W-:Y:S02]  /*a300*/  IMAD.MOV.U32 R36, RZ, RZ, R47 ;  /* 0x000000ffff247224 */ /* 0x000fe400078e002f */
[----:B------:R-:W-:Y:S02]  /*a310*/  IMAD.MOV.U32 R47, RZ, RZ, RZ ;  /* 0x000000ffff2f7224 */ /* 0x000fe400078e00ff */
        /* <DEDUP_REMOVED lines=16> */
[----:B------:R-:W-:-:S03]  /*a420*/  IADD3 R32, P0, PT, R36, R35, RZ ;  /* 0x0000002324207210 */ /* 0x000fc60007f1e0ff */
[----:B------:R-:W-:Y:S01]  /*a430*/  IMAD.MOV.U32 R36, RZ, RZ, R37 ;  /* 0x000000ffff247224 */ /* 0x000fe200078e0025 */
[----:B------:R-:W-:Y:S01]  /*a440*/  IADD3 R34, P1, PT, R34, R43, RZ ;  /* 0x0000002b22227210 */ /* 0x000fe20007f3e0ff */
[----:B------:R-:W-:Y:S02]  /*a450*/  IMAD.X R33, RZ, RZ, RZ, P0 ;  /* 0x000000ffff217224 */ /* 0x000fe400000e06ff */
[----:B------:R-:W-:Y:S01]  /*a460*/  IMAD.MOV.U32 R37, RZ, RZ, RZ ;  /* 0x000000ffff257224 */ /* 0x000fe200078e00ff */
[----:B------:R-:W-:Y:S01]  /*a470*/  IADD3.X R35, PT, PT, RZ, RZ, RZ, P1, !PT ;  /* 0x000000ffff237210 */ /* 0x000fe20000ffe4ff */
        /* <DEDUP_REMOVED lines=15> */
[----:B------:R-:W-:-:S03]  /*a570*/  IADD3 R28, P1, PT, R28, R33, RZ ;  /* 0x000000211c1c7210 */ /* 0x000fc60007f3e0ff */
[----:B------:R-:W-:Y:S01]  /*a580*/  IMAD.MOV.U32 R36, RZ, RZ, R37 ;  /* 0x000000ffff247224 */ /* 0x000fe200078e0025 */
[----:B------:R-:W-:Y:S01]  /*a590*/  IADD3 R32, P2, PT, R32, R35, RZ ;  /* 0x0000002320207210 */ /* 0x000fe20007f5e0ff */
[----:B------:R-:W-:Y:S02]  /*a5a0*/  IMAD.X R27, RZ, RZ, RZ, P0 ;  /* 0x000000ffff1b7224 */ /* 0x000fe400000e06ff */
[----:B------:R-:W-:Y:S01]  /*a5b0*/  IMAD.X R29, RZ, RZ, RZ, P1 ;  /* 0x000000ffff1d7224 */ /* 0x000fe200008e06ff */
        /* <DEDUP_REMOVED lines=95> */
[----:B------:R-:W-:-:S04]  /*abb0*/  IMAD.WIDE.U32 R38, R147, R118, R38 ;  /* 0x0000007693267225 */ /* 0x000fc800078e0026 */
[----:B------:R-:W-:Y:S01]  /*abc0*/  IMAD.X R141, RZ, RZ, RZ, P0 ;  /* 0x000000ffff8d7224 */ /* 0x000fe200000e06ff */
[----:B------:R-:W-:Y:S02]  /*abd0*/  IADD3 R30, P0, PT, R36, R143, RZ ;  /* 0x0000008f241e7210 */ /* 0x000fe40007f1e0ff */
[----:B------:R-:W-:Y:S01]  /*abe0*/  IADD3 R142, P1, PT, R142, R39, RZ ;  /* 0x000000278e8e7210 */ /* 0x000fe20007f3e0ff */
[----:B------:R-:W-:Y:S01]  /*abf0*/  IMAD.WIDE.U32 R140, R145, R114, R140 ;  /* 0x00000072918c7225 */ /* 0x000fe200078e008c */
[----:B------:R-:W-:-:S03]  /*ac00*/  IADD3.X R31, PT, PT, RZ, RZ, RZ, P0, !PT ;  /* 0x000000ffff1f7210 */ /* 0x000fc600007fe4ff */
[----:B------:R-:W-:Y:S01]  /*ac10*/  IMAD.X R143, RZ, RZ, RZ, P1 ;  /* 0x000000ffff8f7224 */ /* 0x000fe200008e06ff */
[----:B------:R-:W-:Y:S01]  /*ac20*/  IADD3 R38, P2, PT, R38, R141, RZ ;  /* 0x0000008d26267210 */ /* 0x000fe20007f5e0ff */
[----:B------:R-:W-:-:S04]  /*ac30*/  IMAD.WIDE.U32 R30, R45, R121, R30 ;  /* 0x000000792d1e7225 */ /* 0x000fc800078e001e */
[----:B------:R-:W-:Y:S01]  /*ac40*/  IMAD.WIDE.U32 R142, R147, R119, R142 ;  /* 0x00000077938e7225 */ /* 0x000fe200078e008e */
[----:B------:R-:W-:-:S03]  /*ac50*/  IADD3 R36, P0, PT, R37, R31, RZ ;  /* 0x0000001f25247210 */ /* 0x000fc60007f1e0ff */
[----:B------:R-:W-:Y:S01]  /*ac60*/  IMAD.X R39, RZ, RZ, RZ, P2 ;  /* 0x000000ffff277224 */ /* 0x000fe200010e06ff */
[----:B------:R-:W-:Y:S01]  /*ac70*/  IADD3 R30, P1, PT, R30, R143, RZ ;  /* 0x0000008f1e1e7210 */ /* 0x000fe20007f3e0ff */
[----:B------:R-:W-:-:S03]  /*ac80*/  IMAD.WIDE.U32 R152, R140, 0x3d1, RZ ;  /* 0x000003d18c987825 */ /* 0x000fc600078e00ff */
[----:B------:R-:W-:Y:S01]  /*ac90*/  IADD3.X R31, PT, PT, RZ, RZ, RZ, P1, !PT ;  /* 0x000000ffff1f7210 */ /* 0x000fe20000ffe4ff */
[----:B------:R-:W-:-:S04]  /*aca0*/  IMAD.WIDE.U32 R38, R145, R116, R38 ;  /* 0x0000007491267225 */ /* 0x000fc800078e0026 */
[----:B------:R-:W-:Y:S01]  /*acb0*/  IMAD.X R37, RZ, RZ, RZ, P0 ;  /* 0x000000ffff257224 */ /* 0x000fe200000e06ff */
[----:B------:R-:W-:Y:S01]  /*acc0*/  IADD3 R142, P2, PT, R142, R39, RZ ;  /* 0x000000278e8e7210 */ /* 0x000fe20007f5e0ff */
[----:B------:R-:W-:Y:S02]  /*acd0*/  IMAD.IADD R139, R40, 0x1, R152 ;  /* 0x00000001288b7824 */ /* 0x000fe400078e0298 */
[----:B------:R-:W-:-:S03]  /*ace0*/  IMAD.WIDE.U32 R36, R45, R122, R36 ;  /* 0x0000007a2d247225 */ /* 0x000fc600078e0024 */
[----:B------:R-:W-:Y:S01]  /*acf0*/  ISETP.GE.U32.AND P0, PT, R139, R40, PT ;  /* 0x000000288b00720c */ /* 0x000fe20003f06070 */
[----:B------:R-:W-:-:S03]  /*ad00*/  IMAD.WIDE.U32 R30, R147, R120, R30 ;  /* 0x00000078931e7225 */ /* 0x000fc600078e001e */
[----:B------:R-:W-:Y:S01]  /*ad10*/  SEL R47, RZ, 0x1, P0 ;  /* 0x00000001ff2f7807 */ /* 0x000fe20000000000 */
[----:B------:R-:W-:Y:S01]  /*ad20*/  IMAD.X R143, RZ, RZ, RZ, P2 ;  /* 0x000000ffff8f7224 */ /* 0x000fe200010e06ff */
[----:B------:R-:W-:Y:S01]  /*ad30*/  IADD3 R40, P1, PT, R36, R31, RZ ;  /* 0x0000001f24287210 */ /* 0x000fe20007f3e0ff */
[----:B------:R-:W-:Y:S02]  /*ad40*/  VIADD R44, R153, UR24 ;  /* 0x00000018992c7c36 */ /* 0x000fe40008000000 */
[----:B------:R-:W-:-:S04]  /*ad50*/  IMAD.WIDE.U32 R142, R145, R118, R142 ;  /* 0x00000076918e7225 */ /* 0x000fc800078e008e */
[----:B------:R-:W-:Y:S01]  /*ad60*/  IMAD.MOV.U32 R45, RZ, RZ, RZ ;  /* 0x000000ffff2d7224 */ /* 0x000fe200078e00ff */
[----:B------:R-:W-:Y:S01]  /*ad70*/  IADD3 R30, P0, PT, R30, R143, RZ ;  /* 0x0000008f1e1e7210 */ /* 0x000fe20007f1e0ff */
[----:B------:R-:W-:Y:S02]  /*ad80*/  IMAD.X R41, RZ, RZ, RZ, P1 ;  /* 0x000000ffff297224 */ /* 0x000fe400008e06ff */
[----:B------:R-:W-:Y:S01]  /*ad90*/  IMAD.WIDE.U32 R44, R38, 0x3d1, R44 ;  /* 0x000003d1262c7825 */ /* 0x000fe200078e002c */
[----:B------:R-:W-:-:S03]  /*ada0*/  IADD3.X R31, PT, PT, RZ, RZ, RZ, P0, !PT ;  /* 0x000000ffff1f7210 */ /* 0x000fc600007fe4ff */
[----:B------:R-:W-:Y:S01]  /*adb0*/  IMAD.WIDE.U32 R40, R147, R121, R40 ;  /* 0x0000007993287225 */ /* 0x000fe200078e0028 */
[----:B------:R-:W-:-:S03]  /*adc0*/  IADD3 R47, P1, P2, R44, R46, R47 ;  /* 0x0000002e2c2f7210 */ /* 0x000fc60007a3e02f */
[----:B------:R-:W-:Y:S01]  /*add0*/  VIADD R36, R45, UR24 ;  /* 0x000000182d247c36 */ /* 0x000fe20008000000 */
[----:B------:R-:W-:Y:S01]  /*ade0*/  IADD3 R44, P0, PT, R37, R41, RZ ;  /* 0x00000029252c7210 */ /* 0x000fe20007f1e0ff */
[----:B------:R-:W-:Y:S01]  /*adf0*/  IMAD.MOV.U32 R37, RZ, RZ, RZ ;  /* 0x000000ffff257224 */ /* 0x000fe200078e00ff */
[----:B------:R-:W-:Y:S01]  /*ae00*/  IADD3.X R23, PT, PT, RZ, RZ, RZ, P1, P2 ;  /* 0x000000ffff177210 */ /* 0x000fe20000fe44ff */
[----:B------:R-:W-:Y:S01]  /*ae10*/  IMAD.WIDE.U32 R30, R145, R119, R30 ;  /* 0x00000077911e7225 */ /* 0x000fe200078e001e */
[----:B------:R-:W-:-:S03]  /*ae20*/  IADD3 R140, P3, PT, R140, R47, RZ ;  /* 0x0000002f8c8c7210 */ /* 0x000fc60007f7e0ff */
[----:B------:R-:W-:Y:S01]  /*ae30*/  IMAD.WIDE.U32 R36, R142, 0x3d1, R36 ;  /* 0x000003d18e247825 */ /* 0x000fe200078e0024 */
[----:B------:R-:W-:Y:S02]  /*ae40*/  IADD3 R40, P1, PT, R40, R31, RZ ;  /* 0x0000001f28287210 */ /* 0x000fe40007f3e0ff */
[----:B------:R-:W-:Y:S01]  /*ae50*/  MOV R31, RZ ;  /* 0x000000ff001f7202 */ /* 0x000fe20000000f00 */
[----:B------:R-:W-:Y:S01]  /*ae60*/  IMAD.X R45, RZ, RZ, RZ, P0 ;  /* 0x000000ffff2d7224 */ /* 0x000fe200000e06ff */
[----:B------:R-:W-:Y:S01]  /*ae70*/  IADD3 R42, P0, P2, R36, R23, R42 ;  /* 0x00000017242a7210 */ /* 0x000fe20007a1e02a */
[----:B------:R-:W-:Y:S01]  /*ae80*/  VIADD R36, R37, UR24 ;  /* 0x0000001825247c36 */ /* 0x000fe20008000000 */
[----:B------:R-:W-:Y:S01]  /*ae90*/  IADD3.X R41, PT, PT, RZ, RZ, RZ, P1, !PT ;  /* 0x000000ffff297210 */ /* 0x000fe20000ffe4ff */
[----:B------:R-:W-:Y:S01]  /*aea0*/  IMAD.MOV.U32 R37, RZ, RZ, RZ ;  /* 0x000000ffff257224 */ /* 0x000fe200078e00ff */
[----:B------:R-:W-:Y:S01]  /*aeb0*/  IADD3.X R27, PT, PT, RZ, RZ, RZ, P0, P2 ;  /* 0x000000ffff1b7210 */ /* 0x000fe200007e44ff */
[----:B------:R-:W-:-:S02]  /*aec0*/  IMAD.X R141, RZ, RZ, RZ, P3 ;  /* 0x000000ffff8d7224 */ /* 0x000fc400018e06ff */
[----:B------:R-:W-:-:S03]  /*aed0*/  IMAD.WIDE.U32 R36, R30, 0x3d1, R36 ;  /* 0x000003d11e247825 */ /* 0x000fc600078e0024 */
[----:B------:R-:W-:Y:S01]  /*aee0*/  IADD3 R141, P3, P4, R38, R141, R42 ;  /* 0x0000008d268d7210 */ /* 0x000fe20007c7e02a */
[----:B------:R-:W-:Y:S01]  /*aef0*/  IMAD.WIDE.U32 R44, R147, R122, R44 ;  /* 0x0000007a932c7225 */ /* 0x000fe200078e002c */
[----:B------:R-:W-:Y:S02]  /*af00*/  IADD3 R27, P1, P2, R36, R27, R34 ;  /* 0x0000001b241b7210 */ /* 0x000fe40007a3e022 */
[----:B------:R-:W-:Y:S01]  /*af10*/  IADD3.X R23, PT, PT, RZ, RZ, RZ, P3, P4 ;  /* 0x000000ffff177210 */ /* 0x000fe20001fe84ff */
[----:B------:R-:W-:Y:S01]  /*af20*/  IMAD.WIDE.U32 R40, R145, R120, R40 ;  /* 0x0000007891287225 */ /* 0x000fe200078e0028 */
[----:B------:R-:W-:Y:S02]  /*af30*/  IADD3.X R29, PT, PT, RZ, RZ, RZ, P1, P2 ;  /* 0x000000ffff1d7210 */ /* 0x000fe40000fe44ff */
[----:B------:R-:W-:Y:S01]  /*af40*/  IADD3 R142, P3, P4, R142, R23, R27 ;  /* 0x000000178e8e7210 */ /* 0x000fe20007c7e01b */
[----:B------:R-:W-:Y:S01]  /*af50*/  VIADD R36, R37, UR24 ;  /* 0x0000001825247c36 */ /* 0x000fe20008000000 */
[----:B------:R-:W-:Y:S01]  /*af60*/  IADD3 R38, P0, PT, R44, R41, RZ ;  /* 0x000000292c267210 */ /* 0x000fe20007f1e0ff */
[----:B------:R-:W-:Y:S01]  /*af70*/  HFMA2 R37, -RZ, RZ, 0, 0 ;  /* 0x00000000ff257431 */ /* 0x000fe200000001ff */
[----:B------:R-:W-:-:S03]  /*af80*/  IADD3.X R143, PT, PT, RZ, RZ, RZ, P3, P4 ;  /* 0x000000ffff8f7210 */ /* 0x000fc60001fe84ff */
[----:B------:R-:W-:Y:S02]  /*af90*/  IMAD.X R39, RZ, RZ, RZ, P0 ;  /* 0x000000ffff277224 */ /* 0x000fe400000e06ff */
[----:B------:R-:W-:-:S04]  /*afa0*/  IMAD.WIDE.U32 R34, R145, R121, R38 ;  /* 0x0000007991227225 */ /* 0x000fc800078e0026 */
[----:B------:R-:W-:Y:S01]  /*afb0*/  IMAD.WIDE.U32 R36, R40, 0x3d1, R36 ;  /* 0x000003d128247825 */ /* 0x000fe200078e0024 */
[----:B------:R-:W-:Y:S02]  /*afc0*/  IADD3 R44, P0, PT, R45, R35, RZ ;  /* 0x000000232d2c7210 */ /* 0x000fe40007f1e0ff */
[----:B------:R-:W-:Y:S01]  /*afd0*/  IADD3 R32, P1, P2, R36, R29, R32 ;  /* 0x0000001d24207210 */ /* 0x000fe20007a3e020 */
[----:B------:R-:W-:Y:S02]  /*afe0*/  VIADD R36, R37, UR24 ;  /* 0x0000001825247c36 */ /* 0x000fe40008000000 */
[----:B------:R-:W-:Y:S01]  /*aff0*/  IMAD.MOV.U32 R37, RZ, RZ, RZ ;  /* 0x000000ffff257224 */ /* 0x000fe200078e00ff */
[----:B------:R-:W-:Y:S01]  /*b000*/  IADD3.X R23, PT, PT, RZ, RZ, RZ, P1, P2 ;  /* 0x000000ffff177210 */ /* 0x000fe20000fe44ff */
[----:B------:R-:W-:Y:S01]  /*b010*/  IMAD.X R45, RZ, RZ, RZ, P0 ;  /* 0x000000ffff2d7224 */ /* 0x000fe200000e06ff */
[----:B------:R-:W-:Y:S01]  /*b020*/  IADD3 R143, P3, P4, R30, R143, R32 ;  /* 0x0000008f1e8f7210 */ /* 0x000fe20007c7e020 */
[----:B------:R-:W-:-:S04]  /*b030*/  IMAD.WIDE.U32 R36, R34, 0x3d1, R36 ;  /* 0x000003d122247825 */ /* 0x000fc800078e0024 */
[----:B------:R-:W-:Y:S01]  /*b040*/  IMAD.WIDE.U32 R44, R145, R122, R44 ;  /* 0x0000007a912c7225 */ /* 0x000fe200078e002c */
[----:B------:R-:W-:Y:S02]  /*b050*/  IADD3 R28, P0, P1, R36, R23, R28 ;  /* 0x00000017241c7210 */ /* 0x000fe4000791e01c */
[----:B------:R-:W-:Y:S01]  /*b060*/  IADD3.X R23, PT, PT, RZ, RZ, RZ, P3, P4 ;  /* 0x000000ffff177210 */ /* 0x000fe20001fe84ff */
        /* <DEDUP_REMOVED lines=45> */
.L_x_19:
        /* <DEDUP_REMOVED lines=8> */
.L_x_20:
[----:B------:R-:W-:Y:S05]  /*b3c0*/  BSYNC.RECONVERGENT B2 ;  /* 0x0000000000027941 */ /* 0x000fea0003800200 */
.L_x_18:
[----:B------:R-:W2:Y:S04]  /*b3d0*/  LDG.E R23, desc[UR36][R24.64+0x20] ;  /* 0x0000202418177981 */ /* 0x000ea8000c1e1900 */
[----:B------:R-:W3:Y:S04]  /*b3e0*/  LDG.E R41, desc[UR36][R24.64+0x24] ;  /* 0x0000242418297981 */ /* 0x000ee8000c1e1900 */
[----:B------:R-:W4:Y:S04]  /*b3f0*/  LDG.E R39, desc[UR36][R24.64+0x28] ;  /* 0x0000282418277981 */ /* 0x000f28000c1e1900 */
[----:B------:R-:W5:Y:S04]  /*b400*/  LDG.E R31, desc[UR36][R24.64+0x2c] ;  /* 0x00002c24181f7981 */ /* 0x000f68000c1e1900 */
[----:B------:R-:W5:Y:S04]  /*b410*/  LDG.E R157, desc[UR36][R24.64+0x30] ;  /* 0x00003024189d7981 */ /* 0x000f68000c1e1900 */
[----:B------:R-:W5:Y:S04]  /*b420*/  LDG.E R155, desc[UR36][R24.64+0x34] ;  /* 0x00003424189b7981 */ /* 0x000f68000c1e1900 */
[----:B------:R-:W5:Y:S04]  /*b430*/  LDG.E R147, desc[UR36][R24.64+0x38] ;  /* 0x0000382418937981 */ /* 0x000f68000c1e1900 */
[----:B------:R0:W5:Y:S01]  /*b440*/  LDG.E R45, desc[UR36][R24.64+0x3c] ;  /* 0x00003c24182d7981 */ /* 0x000162000c1e1900 */
[----:B------:R-:W-:Y:S01]  /*b450*/  IMAD.MOV.U32 R153, RZ, RZ, RZ ;  /* 0x000000ffff997224 */ /* 0x000fe200078e00ff */
[----:B------:R-:W-:Y:S01]  /*b460*/  UMOV UR24, URZ ;  /* 0x000000ff00187c82 */ /* 0x000fe20008000000 */
[----:B------:R-:W-:Y:S01]  /*b470*/  IMAD.MOV.U32 R37, RZ, RZ, RZ ;  /* 0x000000ffff257224 */ /* 0x000fe200078e00ff */
[----:B------:R-:W-:Y:S01]  /*b480*/  BSSY.RECONVERGENT B2, `(.L_x_21) ;  /* 0x0000110000027945 */ /* 0x000fe20003800200 */
[----:B--2---:R-:W-:-:S04]  /*b490*/  IMAD.WIDE.U32 R34, R91, R23, RZ ;  /* 0x000000175b227225 */ /* 0x004fc800078e00ff */
[----:B------:R-:W-:-:S04]  /*b4a0*/  IMAD.MOV.U32 R152, RZ, RZ, R35 ;  /* 0x000000ffff987224 */ /* 0x000fc800078e0023 */
[----:B------:R-:W-:-:S05]  /*b4b0*/  IMAD.WIDE.U32 R152, R23, R90, R152 ;  /* 0x0000005a17987225 */ /* 0x000fca00078e0098 */
[----:B------:R-:W-:Y:S01]  /*b4c0*/  MOV R36, R153 ;  /* 0x0000009900247202 */ /* 0x000fe20000000f00 */
[----:B------:R-:W-:-:S04]  /*b4d0*/  IMAD.MOV.U32 R153, RZ, RZ, RZ ;  /* 0x000000ffff997224 */ /* 0x000fc800078e00ff */
[----:B------:R-:W-:-:S04]  /*b4e0*/  IMAD.WIDE.U32 R36, R23, R93, R36 ;  /* 0x0000005d17247225 */ /* 0x000fc800078e0024 */
[----:B---3--:R-:W-:-:S05]  /*b4f0*/  IMAD.WIDE.U32 R152, R41, R91, R152 ;  /* 0x0000005b29987225 */ /* 0x008fca00078e0098 */
[----:B------:R-:W-:Y:S01]  /*b500*/  IADD3 R42, P0, PT, R36, R153, RZ ;  /* 0x00000099242a7210 */ /* 0x000fe20007f1e0ff */
[----:B------:R-:W-:Y:S02]  /*b510*/  IMAD.MOV.U32 R36, RZ, RZ, R37 ;  /* 0x000000ffff247224 */ /* 0x000fe400078e0025 */
[----:B------:R-:W-:Y:S02]  /*b520*/  HFMA2 R37, -RZ, RZ, 0, 0 ;  /* 0x00000000ff257431 */ /* 0x000fe400000001ff */
[----:B------:R-:W-:Y:S02]  /*b530*/  IMAD.X R43, RZ, RZ, RZ, P0 ;  /* 0x000000ffff2b7224 */ /* 0x000fe400000e06ff */
[----:B------:R-:W-:-:S04]  /*b540*/  IMAD.WIDE.U32 R42, R41, R90, R42 ;  /* 0x0000005a292a7225 */ /* 0x000fc800078e002a */
[----:B------:R-:W-:-:S03]  /*b550*/  IMAD.WIDE.U32 R36, R23, R92, R36 ;  /* 0x0000005c17247225 */ /* 0x000fc600078e0024 */
[----:B------:R-:W-:Y:S01]  /*b560*/  IADD3 R32, P0, PT, R36, R43, RZ ;  /* 0x0000002b24207210 */ /* 0x000fe20007f1e0ff */
[----:B------:R-:W-:Y:S02]  /*b570*/  IMAD.MOV.U32 R36, RZ, RZ, R37 ;  /* 0x000000ffff247224 */ /* 0x000fe400078e0025 */
[----:B------:R-:W-:Y:S02]  /*b580*/  IMAD.MOV.U32 R37, RZ, RZ, RZ ;  /* 0x000000ffff257224 */ /* 0x000fe400078e00ff */
[----:B------:R-:W-:Y:S02]  /*b590*/  IMAD.X R33, RZ, RZ, RZ, P0 ;  /* 0x000000ffff217224 */ /* 0x000fe400000e06ff */
[----:B------:R-:W-:-:S04]  /*b5a0*/  IMAD.WIDE.U32 R36, R23, R95, R36 ;  /* 0x0000005f17247225 */ /* 0x000fc800078e0024 */
[----:B------:R-:W-:-:S04]  /*b5b0*/  IMAD.WIDE.U32 R32, R41, R93, R32 ;  /* 0x0000005d29207225 */ /* 0x000fc800078e0020 */
[----:B------:R-:W-:Y:S01]  /*b5c0*/  IMAD.MOV.U32 R43, RZ, RZ, RZ ;  /* 0x000000ffff2b7224 */ /* 0x000fe200078e00ff */
[----:B------:R-:W-:Y:S01]  /*b5d0*/  IADD3 R28, P0, PT, R36, R33, RZ ;  /* 0x00000021241c7210 */ /* 0x000fe20007f1e0ff */
[----:B------:R-:W-:Y:S02]  /*b5e0*/  IMAD.MOV.U32 R36, RZ, RZ, R37 ;  /* 0x000000ffff247224 */ /* 0x000fe400078e0025 */
[----:B----4-:R-:W-:Y:S01]  /*b5f0*/  IMAD.WIDE.U32 R42, R39, R91, R42 ;  /* 0x0000005b272a7225 */ /* 0x010fe200078e002a */
[----:B------:R-:W-:-:S03]  /*b600*/  IADD3.X R29, PT, PT, RZ, RZ, RZ, P0, !PT ;  /* 0x000000ffff1d7210 */ /* 0x000fc600007fe4ff */
[----:B------:R-:W-:Y:S01]  /*b610*/  IMAD.MOV.U32 R37, RZ, RZ, RZ ;  /* 0x000000ffff257224 */ /* 0x000fe200078e00ff */
[----:B------:R-:W-:Y:S01]  /*b620*/  IADD3 R32, P1, PT, R32, R43, RZ ;  /* 0x0000002b20207210 */ /* 0x000fe20007f3e0ff */
[----:B------:R-:W-:-:S04]  /*b630*/  IMAD.WIDE.U32 R28, R41, R92, R28 ;  /* 0x0000005c291c7225 */ /* 0x000fc800078e001c */
[----:B------:R-:W-:-:S04]  /*b640*/  IMAD.WIDE.U32 R36, R23, R94, R36 ;  /* 0x0000005e17247225 */ /* 0x000fc800078e0024 */
[----:B------:R-:W-:Y:S01]  /*b650*/  IMAD.X R33, RZ, RZ, RZ, P1 ;  /* 0x000000ffff217224 */ /* 0x000fe200008e06ff */
[----:B------:R-:W-:Y:S01]  /*b660*/  IADD3 R26, P0, PT, R36, R29, RZ ;  /* 0x0000001d241a7210 */ /* 0x000fe20007f1e0ff */
[----:B------:R-:W-:Y:S02]  /*b670*/  IMAD.MOV.U32 R36, RZ, RZ, R37 ;  /* 0x000000ffff247224 */ /* 0x000fe400078e0025 */
[----:B------:R-:W-:-:S04]  /*b680*/  IMAD.WIDE.U32 R32, R39, R90, R32 ;  /* 0x0000005a27207225 */ /* 0x000fc800078e0020 */
[----:B------:R-:W-:Y:S01]  /*b690*/  IMAD.X R27, RZ, RZ, RZ, P0 ;  /* 0x000000ffff1b7224 */ /* 0x000fe200000e06ff */
[----:B------:R-:W-:Y:S01]  /*b6a0*/  IADD3 R28, P1, PT, R28, R33, RZ ;  /* 0x000000211c1c7210 */ /* 0x000fe20007f3e0ff */
[----:B------:R-:W-:Y:S02]  /*b6b0*/  IMAD.MOV.U32 R37, RZ, RZ, RZ ;  /* 0x000000ffff257224 */ /* 0x000fe400078e00ff */
[----:B------:R-:W-:Y:S01]  /*b6c0*/  IMAD.WIDE.U32 R26, R41, R95, R26 ;  /* 0x0000005f291a7225 */ /* 0x000fe200078e001a */
[----:B------:R-:W-:-:S03]  /*b6d0*/  IADD3.X R29, PT, PT, RZ, RZ, RZ, P1, !PT ;  /* 0x000000ffff1d7210 */ /* 0x000fc60000ffe4ff */
[----:B------:R-:W-:-:S04]  /*b6e0*/  IMAD.WIDE.U32 R36, R23, R97, R36 ;  /* 0x0000006117247225 */ /* 0x000fc800078e0024 */
[----:B------:R-:W-:Y:S01]  /*b6f0*/  IMAD.MOV.U32 R33, RZ, RZ, RZ ;  /* 0x000000ffff217224 */ /* 0x000fe200078e00ff */
[----:B0-----:R-:W-:Y:S01]  /*b700*/  IADD3 R24, P0, PT, R36, R27, RZ ;  /* 0x0000001b24187210 */ /* 0x001fe20007f1e0ff */
[----:B------:R-:W-:-:S04]  /*b710*/  IMAD.WIDE.U32 R28, R39, R93, R28 ;  /* 0x0000005d271c7225 */ /* 0x000fc800078e001c */
[----:B-----5:R-:W-:Y:S01]  /*b720*/  IMAD.WIDE.U32 R32, R31, R91, R32 ;  /* 0x0000005b1f207225 */ /* 0x020fe200078e0020 */
[----:B------:R-:W-:-:S03]  /*b730*/  IADD3 R26, P1, PT, R26, R29, RZ ;  /* 0x0000001d1a1a7210 */ /* 0x000fc60007f3e0ff */
[----:B------:R-:W-:Y:S01]  /*b740*/  IMAD.MOV.U32 R36, RZ, RZ, R37 ;  /* 0x000000ffff247224 */ /* 0x000fe200078e0025 */
[----:B------:R-:W-:Y:S01]  /*b750*/  IADD3 R28, P2, PT, R28, R33, RZ ;  /* 0x000000211c1c7210 */ /* 0x000fe20007f5e0ff */
[----:B------:R-:W-:Y:S01]  /*b760*/  IMAD.X R25, RZ, RZ, RZ, P0 ;  /* 0x000000ffff197224 */ /* 0x000fe200000e06ff */
[----:B------:R-:W-:Y:S01]  /*b770*/  IADD3.X R27, PT, PT, RZ, RZ, RZ, P1, !PT ;  /* 0x000000ffff1b7210 */ /* 0x000fe20000ffe4ff */
[----:B------:R-:W-:Y:S02]  /*b780*/  IMAD.MOV.U32 R37, RZ, RZ, RZ ;  /* 0x000000ffff257224 */ /* 0x000fe400078e00ff */
[----:B------:R-:W-:-:S04]  /*b790*/  IMAD.WIDE.U32 R24, R41, R94, R24 ;  /* 0x0000005e29187225 */ /* 0x000fc800078e0018 */
        /* <DEDUP_REMOVED lines=39> */
[----:B------:R-:W-:Y:S01]  /*ba10*/  IMAD.MOV.U32 R27, RZ, RZ, RZ ;  /* 0x000000ffff1b7224 */ /* 0x000fe200078e00ff */
[----:B------:R-:W-:Y:S01]  /*ba20*/  IADD3 R22, P2, PT, R22, R25, RZ ;  /* 0x0000001916167210 */ /* 0x000fe20007f5e0ff */
[----:B------:R-:W-:Y:S02]  /*ba30*/  IMAD.X R47, RZ, RZ, RZ, P1 ;  /* 0x000000ffff2f7224 */ /* 0x000fe400008e06ff */
[----:B------:R-:W-:-:S04]  /*ba40*/  IMAD.WIDE.U32 R26, R155, R91, R26 ;  /* 0x0000005b9b1a7225 */ /* 0x000fc800078e001a */
[----:B------:R-:W-:Y:S01]  /*ba50*/  IMAD.X R23, RZ, RZ, RZ, P2 ;  /* 0x000000ffff177224 */ /* 0x000fe200010e06ff */
[----:B------:R-:W-:Y:S01]  /*ba60*/  IADD3 R24, P0, PT, R24, R27, RZ ;  /* 0x0000001b18187210 */ /* 0x000fe20007f1e0ff */
[----:B------:R-:W-:-:S04]  /*ba70*/  IMAD.WIDE.U32 R36, R39, R96, R36 ;  /* 0x0000006027247225 */ /* 0x000fc800078e0024 */
[----:B------:R-:W-:-:S04]  /*ba80*/  IMAD.WIDE.U32 R46, R31, R94, R46 ;  /* 0x0000005e1f2e7225 */ /* 0x000fc800078e002e */
[----:B------:R-:W-:-:S04]  /*ba90*/  IMAD.WIDE.U32 R22, R157, R92, R22 ;  /* 0x0000005c9d167225 */ /* 0x000fc800078e0016 */
[----:B------:R-:W-:Y:S01]  /*baa0*/  IMAD.X R25, RZ, RZ, RZ, P0 ;  /* 0x000000ffff197224 */ /* 0x000fe200000e06ff */
[----:B------:R-:W-:Y:S01]  /*bab0*/  IADD3 R40, P0, PT, R36, R47, RZ ;  /* 0x0000002f24287210 */ /* 0x000fe20007f1e0ff */
[----:B------:R-:W-:Y:S01]  /*bac0*/  IMAD.MOV.U32 R29, RZ, RZ, RZ ;  /* 0x000000ffff1d7224 */ /* 0x000fe200078e00ff */
        /* <DEDUP_REMOVED lines=11> */
[----:B------:R-:W-:-:S04]  /*bb80*/  IMAD.WIDE.U32 R22, R155, R93, R22 ;  /* 0x0000005d9b167225 */ /* 0x000fc800078e0016 */
[----:B------:R-:W-:-:S04]  /*bb90*/  IMAD.WIDE.U32 R24, R147, R91, R24 ;  /* 0x0000005b93187225 */ /* 0x000fc800078e0018 */
[----:B------:R-:W-:Y:S01]  /*bba0*/  IMAD.X R37, RZ, RZ, RZ, P0 ;  /* 0x000000ffff257224 */ /* 0x000fe200000e06ff */
[----:B------:R-:W-:Y:S01]  /*bbb0*/  IADD3 R46, P0, PT, R46, R23, RZ ;  /* 0x000000172e2e7210 */ /* 0x000fe20007f1e0ff */
[----:B------:R-:W-:Y:S01]  /*bbc0*/  IMAD.X R41, RZ, RZ, RZ, P1 ;  /* 0x000000ffff297224 */ /* 0x000fe200008e06ff */
[----:B------:R-:W-:Y:S01]  /*bbd0*/  IADD3 R22, P1, PT, R22, R25, RZ ;  /* 0x0000001916167210 */ /* 0x000fe20007f3e0ff */
[----:B------:R-:W-:Y:S01]  /*bbe0*/  IMAD.WIDE.U32 R36, R31, R96, R36 ;  /* 0x000000601f247225 */ /* 0x000fe200078e0024 */
[----:B------:R-:W-:-:S03]  /*bbf0*/  IADD3.X R47, PT, PT, RZ, RZ, RZ, P0, !PT ;  /* 0x000000ffff2f7210 */ /* 0x000fc600007fe4ff */
        /* <DEDUP_REMOVED lines=20> */
[----:B------:R-:W-:Y:S01]  /*bd40*/  IADD3 R36, P1, PT, R37, R39, RZ ;  /* 0x0000002725247210 */ /* 0x000fe20007f3e0ff */
[----:B------:R-:W-:Y:S01]  /*bd50*/  IMAD.WIDE.U32 R46, R45, R90, R46 ;  /* 0x0000005a2d2e7225 */ /* 0x000fe200078e002e */
[----:B------:R-:W-:-:S03]  /*bd60*/  IADD3.X R39, PT, PT, RZ, RZ, RZ, P2, !PT ;  /* 0x000000ffff277210 */ /* 0x000fc600017fe4ff */
[----:B------:R-:W-:Y:S02]  /*bd70*/  IMAD.X R37, RZ, RZ, RZ, P1 ;  /* 0x000000ffff257224 */ /* 0x000fe400008e06ff */
[----:B------:R-:W-:-:S04]  /*bd80*/  IMAD.WIDE.U32 R30, R46, 0x3d1, RZ ;  /* 0x000003d12e1e7825 */ /* 0x000fc800078e00ff */
[----:B------:R-:W-:-:S04]  /*bd90*/  IMAD.WIDE.U32 R38, R155, R94, R38 ;  /* 0x0000005e9b267225 */ /* 0x000fc800078e0026 */
[----:B------:R-:W-:-:S04]  /*bda0*/  IMAD.WIDE.U32 R40, R147, R92, R40 ;  /* 0x0000005c93287225 */ /* 0x000fc800078e0028 */
[----:B------:R-:W-:Y:S01]  /*bdb0*/  IMAD.IADD R44, R34, 0x1, R30 ;  /* 0x00000001222c7824 */ /* 0x000fe200078e021e */
[----:B------:R-:W-:Y:S01]  /*bdc0*/  IADD3 R38, P2, PT, R38, R41, RZ ;  /* 0x0000002926267210 */ /* 0x000fe20007f5e0ff */
[----:B------:R-:W-:Y:S01]  /*bdd0*/  IMAD.WIDE.U32 R36, R157, R96, R36 ;  /* 0x000000609d247225 */ /* 0x000fe200078e0024 */
[----:B------:R-:W-:Y:S02]  /*bde0*/  IADD3 R40, P3, PT, R40, R47, RZ ;  /* 0x0000002f28287210 */ /* 0x000fe40007f7e0ff */
[----:B------:R-:W-:Y:S01]  /*bdf0*/  ISETP.GE.U32.AND P0, PT, R44, R34, PT ;  /* 0x000000222c00720c */ /* 0x000fe20003f06070 */
[----:B------:R-:W-:Y:S01]  /*be00*/  VIADD R30, R31, UR24 ;  /* 0x000000181f1e7c36 */ /* 0x000fe20008000000 */
[----:B------:R-:W-:Y:S01]  /*be10*/  IADD3 R34, P1, PT, R36, R39, RZ ;  /* 0x0000002724227210 */ /* 0x000fe20007f3e0ff */
[----:B------:R-:W-:Y:S01]  /*be20*/  IMAD.X R39, RZ, RZ, RZ, P2 ;  /* 0x000000ffff277224 */ /* 0x000fe200010e06ff */
[----:B------:R-:W-:Y:S01]  /*be30*/  IADD3.X R41, PT, PT, RZ, RZ, RZ, P3, !PT ;  /* 0x000000ffff297210 */ /* 0x000fe20001ffe4ff */
[----:B------:R-:W-:Y:S01]  /*be40*/  IMAD.MOV.U32 R31, RZ, RZ, RZ ;  /* 0x000000ffff1f7224 */ /* 0x000fe200078e00ff */
[----:B------:R-:W-:Y:S01]  /*be50*/  SEL R153, RZ, 0x1, P0 ;  /* 0x00000001ff997807 */ /* 0x000fe20000000000 */
[----:B------:R-:W-:-:S02]  /*be60*/  IMAD.X R35, RZ, RZ, RZ, P1 ;  /* 0x000000ffff237224 */ /* 0x000fc400008e06ff */
[----:B------:R-:W-:-:S04]  /*be70*/  IMAD.WIDE.U32 R38, R147, R95, R38 ;  /* 0x0000005f93267225 */ /* 0x000fc800078e0026 */
[----:B------:R-:W-:-:S04]  /*be80*/  IMAD.WIDE.U32 R40, R45, R93, R40 ;  /* 0x0000005d2d287225 */ /* 0x000fc800078e0028 */
[----:B------:R-:W-:Y:S01]  /*be90*/  IMAD.WIDE.U32 R34, R155, R97, R34 ;  /* 0x000000619b227225 */ /* 0x000fe200078e0022 */
[----:B------:R-:W-:-:S03]  /*bea0*/  IADD3 R38, P1, PT, R38, R41, RZ ;  /* 0x0000002926267210 */ /* 0x000fc60007f3e0ff */
[----:B------:R-:W-:Y:S01]  /*beb0*/  IMAD.WIDE.U32 R30, R40, 0x3d1, R30 ;  /* 0x000003d1281e7825 */ /* 0x000fe200078e001e */
[----:B------:R-:W-:Y:S02]  /*bec0*/  IADD3 R34, P3, PT, R34, R39, RZ ;  /* 0x0000002722227210 */ /* 0x000fe40007f7e0ff */
[----:B------:R-:W-:Y:S01]  /*bed0*/  IADD3 R36, P2, PT, R37, R35, RZ ;  /* 0x0000002325247210 */ /* 0x000fe20007f5e0ff */
[----:B------:R-:W-:Y:S01]  /*bee0*/  IMAD.X R39, RZ, RZ, RZ, P1 ;  /* 0x000000ffff277224 */ /* 0x000fe200008e06ff */
[----:B------:R-:W-:Y:S01]  /*bef0*/  IADD3 R153, P0, P4, R30, R152, R153 ;  /* 0x000000981e997210 */ /* 0x000fe20007c1e099 */
[----:B------:R-:W-:Y:S01]  /*bf00*/  VIADD R30, R31, UR24 ;  /* 0x000000181f1e7c36 */ /* 0x000fe20008000000 */
[----:B------:R-:W-:Y:S01]  /*bf10*/  IADD3.X R37, PT, PT, RZ, RZ, RZ, P2, !PT ;  /* 0x000000ffff257210 */ /* 0x000fe200017fe4ff */
[----:B------:R-:W-:Y:S01]  /*bf20*/  IMAD.WIDE.U32 R38, R45, R92, R38 ;  /* 0x0000005c2d267225 */ /* 0x000fe200078e0026 */
[----:B------:R-:W-:Y:S02]  /*bf30*/  IADD3 R46, P5, PT, R46, R153, RZ ;  /* 0x000000992e2e7210 */ /* 0x000fe40007fbe0ff */
[----:B------:R-:W-:Y:S01]  /*bf40*/  IADD3.X R23, PT, PT, RZ, RZ, RZ, P0, P4 ;  /* 0x000000ffff177210 */ /* 0x000fe200007e84ff */
[----:B------:R-:W-:-:S02]  /*bf50*/  IMAD.MOV.U32 R31, RZ, RZ, RZ ;  /* 0x000000ffff1f7224 */ /* 0x000fc400078e00ff */
[----:B------:R-:W-:Y:S02]  /*bf60*/  IMAD.X R35, RZ, RZ, RZ, P3 ;  /* 0x000000ffff237224 */ /* 0x000fe400018e06ff */
[----:B------:R-:W-:-:S04]  /*bf70*/  IMAD.WIDE.U32 R30, R38, 0x3d1, R30 ;  /* 0x000003d1261e7825 */ /* 0x000fc800078e001e */
[----:B------:R-:W-:Y:S01]  /*bf80*/  IMAD.WIDE.U32 R36, R155, R96, R36 ;  /* 0x000000609b247225 */ /* 0x000fe200078e0024 */
[----:B------:R-:W-:-:S03]  /*bf90*/  IADD3 R42, P0, P1, R30, R23, R42 ;  /* 0x000000171e2a7210 */ /* 0x000fc6000791e02a */
[----:B------:R-:W-:Y:S01]  /*bfa0*/  IMAD.WIDE.U32 R156, R147, R94, R34 ;  /* 0x0000005e939c7225 */ /* 0x000fe200078e0022 */
[----:B------:R-:W-:-:S03]  /*bfb0*/  IADD3.X R25, PT, PT, RZ, RZ, RZ, P0, P1 ;  /* 0x000000ffff197210 */ /* 0x000fc600007e24ff */
[----:B------:R-:W-:Y:S01]  /*bfc0*/  IMAD.X R23, RZ, RZ, RZ, P5 ;  /* 0x000000ffff177224 */ /* 0x000fe200028e06ff */
[----:B------:R-:W-:Y:S01]  /*bfd0*/  IADD3 R34, P4, PT, R36, R157, RZ ;  /* 0x0000009d24227210 */ /* 0x000fe20007f9e0ff */
[----:B------:R-:W-:Y:S01]  /*bfe0*/  VIADD R30, R31, UR24 ;  /* 0x000000181f1e7c36 */ /* 0x000fe20008000000 */
[----:B------:R-:W-:Y:S01]  /*bff0*/  IADD3 R156, P5, PT, R156, R39, RZ ;  /* 0x000000279c9c7210 */ /* 0x000fe20007fbe0ff */
[----:B------:R-:W-:Y:S01]  /*c000*/  IMAD.MOV.U32 R31, RZ, RZ, RZ ;  /* 0x000000ffff1f7224 */ /* 0x000fe200078e00ff */
[----:B------:R-:W-:Y:S01]  /*c010*/  IADD3 R40, P3, P2, R40, R23, R42 ;  /* 0x0000001728287210 */ /* 0x000fe20007a7e02a */
[----:B------:R-:W-:Y:S02]  /*c020*/  IMAD.X R35, RZ, RZ, RZ, P4 ;  /* 0x000000ffff237224 */ /* 0x000fe400020e06ff */
[----:B------:R-:W-:Y:S01]  /*c030*/  IMAD.X R157, RZ, RZ, RZ, P5 ;  /* 0x000000ffff9d7224 */ /* 0x000fe200028e06ff */
[----:B------:R-:W-:Y:S01]  /*c040*/  IADD3.X R23, PT, PT, RZ, RZ, RZ, P3, P2 ;  /* 0x000000ffff177210 */ /* 0x000fe20001fe44ff */
[----:B------:R-:W-:-:S04]  /*c050*/  IMAD.WIDE.U32 R34, R147, R97, R34 ;  /* 0x0000006193227225 */ /* 0x000fc800078e0022 */
[----:B------:R-:W-:Y:S01]  /*c060*/  IMAD.WIDE.U32 R156, R45, R95, R156 ;  /* 0x0000005f2d9c7225 */ /* 0x000fe200078e009c */
[----:B------:R-:W-:-:S04]  /*c070*/  IADD3 R36, P4, PT, R37, R35, RZ ;  /* 0x0000002325247210 */ /* 0x000fc80007f9e0ff */
[----:B------:R-:W-:Y:S01]  /*c080*/  IADD3 R34, P5, PT, R34, R157, RZ ;  /* 0x0000009d22227210 */ /* 0x000fe20007fbe0ff */
[----:B------:R-:W-:Y:S01]  /*c090*/  IMAD.WIDE.U32 R30, R156, 0x3d1, R30 ;  /* 0x000003d19c1e7825 */ /* 0x000fe200078e001e */
[----:B------:R-:W-:-:S03]  /*c0a0*/  IADD3.X R37, PT, PT, RZ, RZ, RZ, P4, !PT ;  /* 0x000000ffff257210 */ /* 0x000fc600027fe4ff */
[----:B------:R-:W-:Y:S01]  /*c0b0*/  IMAD.X R35, RZ, RZ, RZ, P5 ;  /* 0x000000ffff237224 */ /* 0x000fe200028e06ff */
[----:B------:R-:W-:Y:S01]  /*c0c0*/  IADD3 R25, P1, P4, R30, R25, R32 ;  /* 0x000000191e197210 */ /* 0x000fe20007c3e020 */
[----:B------:R-:W-:-:S03]  /*c0d0*/  IMAD.WIDE.U32 R36, R147, R96, R36 ;  /* 0x0000006093247225 */ /* 0x000fc600078e0024 */
[----:B------:R-:W-:Y:S01]  /*c0e0*/  IADD3 R38, P3, P5, R38, R23, R25 ;  /* 0x0000001726267210 */ /* 0x000fe20007d7e019 */
[----:B------:R-:W-:Y:S01]  /*c0f0*/  IMAD.WIDE.U32 R34, R45, R94, R34 ;  /* 0x0000005e2d227225 */ /* 0x000fe200078e0022 */
[----:B------:R-:W-:-:S03]  /*c100*/  IADD3.X R23, PT, PT, RZ, RZ, RZ, P1, P4 ;  /* 0x000000ffff177210 */ /* 0x000fc60000fe84ff */
[----:B------:R-:W-:Y:S01]  /*c110*/  VIADD R30, R31, UR24 ;  /* 0x000000181f1e7c36 */ /* 0x000fe20008000000 */
[----:B------:R-:W-:Y:S01]  /*c120*/  IADD3 R32, P0, PT, R36, R35, RZ ;  /* 0x0000002324207210 */ /* 0x000fe20007f1e0ff */
[----:B------:R-:W-:-:S03]  /*c130*/  IMAD.MOV.U32 R31, RZ, RZ, RZ ;  /* 0x000000ffff1f7224 */ /* 0x000fc600078e00ff */
[----:B------:R-:W-:Y:S01]  /*c140*/  IADD3.X R33, PT, PT, RZ, RZ, RZ, P0, !PT ;  /* 0x000000ffff217210 */ /* 0x000fe200007fe4ff */
[----:B------:R-:W-:-:S04]  /*c150*/  IMAD.WIDE.U32 R30, R34, 0x3d1, R30 ;  /* 0x000003d1221e7825 */ /* 0x000fc800078e001e */
[----:B------:R-:W-:Y:S01]  /*c160*/  IMAD.WIDE.U32 R32, R45, R97, R32 ;  /* 0x000000612d207225 */ /* 0x000fe200078e0020 */
[----:B------:R-:W-:Y:S02]  /*c170*/  IADD3 R28, P1, P2, R30, R23, R28 ;  /* 0x000000171e1c7210 */ /* 0x000fe40007a3e01c */
[----:B------:R-:W-:Y:S01]  /*c180*/  IADD3.X R23, PT, PT, RZ, RZ, RZ, P3, P5 ;  /* 0x000000ffff177210 */ /* 0x000fe20001fea4ff */
[----:B------:R-:W-:Y:S01]  /*c190*/  VIADD R30, R31, UR24 ;  /* 0x000000181f1e7c36 */ /* 0x000fe20008000000 */
[----:B------:R-:W-:Y:S01]  /*c1a0*/  IADD3 R36, P0, PT, R37, R33, RZ ;  /* 0x0000002125247210 */ /* 0x000fe20007f1e0ff */
[----:B------:R-:W-:Y:S01]  /*c1b0*/  IMAD.MOV.U32 R31, RZ, RZ, RZ ;  /* 0x000000ffff1f7224 */ /* 0x000fe200078e00ff */
[----:B------:R-:W-:Y:S02]  /*c1c0*/  IADD3 R156, P3, P4, R156, R23, R28 ;  /* 0x000000179c9c7210 */ /* 0x000fe40007c7e01c */
[----:B------:R-:W-:Y:S01]  /*c1d0*/  IADD3.X R23, PT, PT, RZ, RZ, RZ, P1, P2 ;  /* 0x000000ffff177210 */ /* 0x000fe20000fe44ff */
[----:B------:R-:W-:-:S02]  /*c1e0*/  IMAD.X R37, RZ, RZ, RZ, P0 ;  /* 0x000000ffff257224 */ /* 0x000fc400000e06ff */
[----:B------:R-:W-:-:S04]  /*c1f0*/  IMAD.WIDE.U32 R30, R32, 0x3d1, R30 ;  /* 0x000003d1201e7825 */ /* 0x000fc800078e001e */
[----:B------:R-:W-:Y:S01]  /*c200*/  IMAD.WIDE.U32 R36, R45, R96, R36 ;  /* 0x000000602d247225 */ /* 0x000fe200078e0024 */
[----:B------:R-:W-:Y:S02]  /*c210*/  IADD3 R28, PT, PT, R31, UR24, RZ ;  /* 0x000000181f1c7c10 */ /* 0x000fe4000fffe0ff */
[----:B------:R-:W-:Y:S02]  /*c220*/  IADD3 R26, P0, P1, R30, R23, R26 ;  /* 0x000000171e1a7210 */ /* 0x000fe4000791e01a */
[----:B------:R-:W-:Y:S01]  /*c230*/  IADD3.X R23, PT, PT, RZ, RZ, RZ, P3, P4 ;  /* 0x000000ffff177210 */ /* 0x000fe20001fe84ff */
[----:B------:R-:W-:Y:S01]  /*c240*/  IMAD.WIDE.U32 R28, R36, 0x3d1, R28 ;  /* 0x000003d1241c7825 */ /* 0x000fe200078e001c */
[----:B------:R-:W-:Y:S02]  /*c250*/  IADD3.X R25, PT, PT, RZ, RZ, RZ, P0, P1 ;  /* 0x000000ffff197210 */ /* 0x000fe400007e24ff */
[----:B------:R-:W-:Y:S01]  /*c260*/  IADD3 R148, P2, P3, R34, R23, R26 ;  /* 0x0000001722947210 */ /* 0x000fe20007b5e01a */
[----:B------:R-:W-:Y:S01]  /*c270*/  VIADD R23, R29, UR24 ;  /* 0x000000181d177c36 */ /* 0x000fe20008000000 */
[----:B------:R-:W-:-:S02]  /*c280*/  IADD3 R24, P0, P1, R28, R25, R24 ;  /* 0x000000191c187210 */ /* 0x000fc4000791e018 */
        /* <DEDUP_REMOVED lines=39> */
.L_x_22:
        /* <DEDUP_REMOVED lines=8> */
.L_x_23:
[----:B------:R-:W-:Y:S05]  /*c580*/  BSYNC.RECONVERGENT B2 ;  /* 0x0000000000027941 */ /* 0x000fea0003800200 */
.L_x_21:
        /* <DEDUP_REMOVED lines=71> */
[----:B------:R-:W-:-:S04]  /*ca00*/  IMAD.WIDE.U32 R28, R156, R98, R28 ;  /* 0x000000629c1c7225 */ /* 0x000fc800078e001c */
[----:B------:R-:W-:Y:S01]  /*ca10*/  IMAD.X R37, RZ, RZ, RZ, P0 ;  /* 0x000000ffff257224 */ /* 0x000fe200000e06ff */
[----:B------:R-:W-:Y:S01]  /*ca20*/  IADD3 R32, P0, PT, R32, R31, RZ ;  /* 0x0000001f20207210 */ /* 0x000fe20007f1e0ff */
[----:B------:R-:W-:Y:S01]  /*ca30*/  IMAD.WIDE.U32 R34, R40, R109, R34 ;  /* 0x0000006d28227225 */ /* 0x000fe200078e0022 */
[----:B------:R-:W-:-:S03]  /*ca40*/  IADD3 R30, P1, PT, R30, R29, RZ ;  /* 0x0000001d1e1e7210 */ /* 0x000fc60007f3e0ff */
[----:B------:R-:W-:-:S04]  /*ca50*/  IMAD.WIDE.U32 R46, R46, R102, R36 ;  /* 0x000000662e2e7225 */ /* 0x000fc800078e0024 */
[----:B------:R-:W-:Y:S01]  /*ca60*/  IMAD.X R33, RZ, RZ, RZ, P0 ;  /* 0x000000ffff217224 */ /* 0x000fe200000e06ff */
[----:B------:R-:W-:Y:S01]  /*ca70*/  IADD3 R36, P0, PT, R46, R35, RZ ;  /* 0x000000232e247210 */ /* 0x000fe20007f1e0ff */
[----:B------:R-:W-:Y:S02]  /*ca80*/  IMAD.X R31, RZ, RZ, RZ, P1 ;  /* 0x000000ffff1f7224 */ /* 0x000fe400008e06ff */
[----:B------:R-:W-:-:S04]  /*ca90*/  IMAD.WIDE.U32 R32, R38, R103, R32 ;  /* 0x0000006726207225 */ /* 0x000fc800078e0020 */
[----:B------:R-:W-:-:S04]  /*caa0*/  IMAD.WIDE.U32 R30, R156, R99, R30 ;  /* 0x000000639c1e7225 */ /* 0x000fc800078e001e */
[----:B------:R-:W-:Y:S01]  /*cab0*/  IMAD.X R37, RZ, RZ, RZ, P0 ;  /* 0x000000ffff257224 */ /* 0x000fe200000e06ff */
[----:B------:R-:W-:Y:S02]  /*cac0*/  IADD3 R34, P0, PT, R34, R33, RZ ;  /* 0x0000002122227210 */ /* 0x000fe40007f1e0ff */
[----:B------:R-:W-:Y:S01]  /*cad0*/  IADD3 R32, P1, PT, R32, R31, RZ ;  /* 0x0000001f20207210 */ /* 0x000fe20007f3e0ff */
[----:B------:R-:W-:-:S03]  /*cae0*/  IMAD.WIDE.U32 R36, R40, R100, R36 ;  /* 0x0000006428247225 */ /* 0x000fc600078e0024 */
[----:B------:R-:W-:Y:S01]  /*caf0*/  IADD3.X R33, PT, PT, RZ, RZ, RZ, P1, !PT ;  /* 0x000000ffff217210 */ /* 0x000fe20000ffe4ff */
[----:B------:R-:W-:Y:S01]  /*cb00*/  IMAD.X R35, RZ, RZ, RZ, P0 ;  /* 0x000000ffff237224 */ /* 0x000fe200000e06ff */
[----:B------:R-:W-:Y:S01]  /*cb10*/  IADD3 R46, P0, PT, R47, R37, RZ ;  /* 0x000000252f2e7210 */ /* 0x000fe20007f1e0ff */
[----:B------:R-:W-:Y:S02]  /*cb20*/  IMAD.MOV.U32 R31, RZ, RZ, RZ ;  /* 0x000000ffff1f7224 */ /* 0x000fe400078e00ff */
        /* <DEDUP_REMOVED lines=46> */
[----:B------:R-:W-:-:S03]  /*ce10*/  IMAD.WIDE.U32 R34, R150, R98, R34 ;  /* 0x0000006296227225 */ /* 0x000fc600078e0022 */
[----:B------:R-:W-:Y:S01]  /*ce20*/  IADD3.X R47, PT, PT, RZ, RZ, RZ, P1, !PT ;  /* 0x000000ffff2f7210 */ /* 0x000fe20000ffe4ff */
[----:B------:R-:W-:-:S04]  /*ce30*/  IMAD.WIDE.U32 R36, R147, R101, R36 ;  /* 0x0000006593247225 */ /* 0x000fc800078e0024 */
[----:B------:R-:W-:Y:S01]  /*ce40*/  IMAD.WIDE.U32 R40, R148, R105, R40 ;  /* 0x0000006994287225 */ /* 0x000fe200078e0028 */
[----:B------:R-:W-:-:S03]  /*ce50*/  IADD3 R36, P0, PT, R36, R35, RZ ;  /* 0x0000002324247210 */ /* 0x000fc60007f1e0ff */
[----:B------:R-:W-:Y:S01]  /*ce60*/  IMAD.WIDE.U32 R46, R156, R102, R46 ;  /* 0x000000669c2e7225 */ /* 0x000fe200078e002e */
[----:B------:R-:W-:Y:S02]  /*ce70*/  IADD3 R40, P3, PT, R40, R37, RZ ;  /* 0x0000002528287210 */ /* 0x000fe40007f7e0ff */
[----:B------:R-:W-:Y:S01]  /*ce80*/  IADD3 R44, P2, PT, R44, R41, RZ ;  /* 0x000000292c2c7210 */ /* 0x000fe20007f5e0ff */
[----:B------:R-:W-:Y:S02]  /*ce90*/  IMAD.X R37, RZ, RZ, RZ, P0 ;  /* 0x000000ffff257224 */ /* 0x000fe400000e06ff */
[----:B------:R-:W-:Y:S02]  /*cea0*/  IMAD.X R41, RZ, RZ, RZ, P3 ;  /* 0x000000ffff297224 */ /* 0x000fe400018e06ff */
[----:B------:R-:W-:-:S04]  /*ceb0*/  IMAD.WIDE.U32 R36, R150, R99, R36 ;  /* 0x0000006396247225 */ /* 0x000fc800078e0024 */
[----:B------:R-:W-:Y:S02]  /*cec0*/  IMAD.X R45, RZ, RZ, RZ, P2 ;  /* 0x000000ffff2d7224 */ /* 0x000fe400010e06ff */
[----:B------:R-:W-:-:S04]  /*ced0*/  IMAD.WIDE.U32 R40, R147, R103, R40 ;  /* 0x0000006793287225 */ /* 0x000fc800078e0028 */
[----:B------:R-:W-:Y:S01]  /*cee0*/  IMAD.WIDE.U32 R38, R36, 0x3d1, RZ ;  /* 0x000003d124267825 */ /* 0x000fe200078e00ff */
[----:B------:R-:W-:-:S03]  /*cef0*/  IADD3 R40, P3, PT, R40, R37, RZ ;  /* 0x0000002528287210 */ /* 0x000fc60007f7e0ff */
[----:B------:R-:W-:-:S04]  /*cf00*/  IMAD.WIDE.U32 R44, R148, R109, R44 ;  /* 0x0000006d942c7225 */ /* 0x000fc800078e002c */
[----:B------:R-:W-:Y:S01]  /*cf10*/  IMAD.IADD R152, R42, 0x1, R38 ;  /* 0x000000012a987824 */ /* 0x000fe200078e0226 */
[----:B------:R-:W-:Y:S01]  /*cf20*/  IADD3 R44, P2, PT, R44, R41, RZ ;  /* 0x000000292c2c7210 */ /* 0x000fe20007f5e0ff */
[----:B------:R-:W-:Y:S02]  /*cf30*/  IMAD.X R41, RZ, RZ, RZ, P3 ;  /* 0x000000ffff297224 */ /* 0x000fe400018e06ff */
[----:B------:R-:W-:Y:S01]  /*cf40*/  VIADD R38, R39, UR24 ;  /* 0x0000001827267c36 */ /* 0x000fe20008000000 */
[----:B------:R-:W-:Y:S01]  /*cf50*/  ISETP.GE.U32.AND P0, PT, R152, R42, PT ;  /* 0x0000002a9800720c */ /* 0x000fe20003f06070 */
[----:B------:R-:W-:Y:S01]  /*cf60*/  IMAD.WIDE.U32 R40, R150, R101, R40 ;  /* 0x0000006596287225 */ /* 0x000fe200078e0028 */
[----:B------:R-:W-:Y:S02]  /*cf70*/  IADD3 R42, P1, PT, R46, R45, RZ ;  /* 0x0000002d2e2a7210 */ /* 0x000fe40007f3e0ff */
[----:B------:R-:W-:Y:S01]  /*cf80*/  IADD3.X R45, PT, PT, RZ, RZ, RZ, P2, !PT ;  /* 0x000000ffff2d7210 */ /* 0x000fe200017fe4ff */
[----:B------:R-:W-:Y:S01]  /*cf90*/  IMAD.MOV.U32 R39, RZ, RZ, RZ ;  /* 0x000000ffff277224 */ /* 0x000fe200078e00ff */
[----:B------:R-:W-:Y:S01]  /*cfa0*/  SEL R23, RZ, 0x1, P0 ;  /* 0x00000001ff177807 */ /* 0x000fe20000000000 */
[----:B------:R-:W-:-:S02]  /*cfb0*/  IMAD.X R43, RZ, RZ, RZ, P1 ;  /* 0x000000ffff2b7224 */ /* 0x000fc400008e06ff */
[----:B------:R-:W-:-:S04]  /*cfc0*/  IMAD.WIDE.U32 R44, R147, R105, R44 ;  /* 0x00000069932c7225 */ /* 0x000fc800078e002c */
[----:B------:R-:W-:Y:S01]  /*cfd0*/  IMAD.WIDE.U32 R38, R40, 0x3d1, R38 ;  /* 0x000003d128267825 */ /* 0x000fe200078e0026 */
[----:B------:R-:W-:-:S03]  /*cfe0*/  IADD3 R44, P1, PT, R44, R41, RZ ;  /* 0x000000292c2c7210 */ /* 0x000fc60007f3e0ff */
[----:B------:R-:W-:Y:S01]  /*cff0*/  IMAD.WIDE.U32 R42, R148, R100, R42 ;  /* 0x00000064942a7225 */ /* 0x000fe200078e002a */
[----:B------:R-:W-:-:S03]  /*d000*/  IADD3 R23, P0, P4, R38, R22, R23 ;  /* 0x0000001626177210 */ /* 0x000fc60007c1e017 */
[----:B------:R-:W-:Y:S01]  /*d010*/  VIADD R38, R39, UR24 ;  /* 0x0000001827267c36 */ /* 0x000fe20008000000 */
[----:B------:R-:W-:Y:S01]  /*d020*/  IADD3 R42, P3, PT, R42, R45, RZ ;  /* 0x0000002d2a2a7210 */ /* 0x000fe20007f7e0ff */
[----:B------:R-:W-:Y:S02]  /*d030*/  IMAD.X R45, RZ, RZ, RZ, P1 ;  /* 0x000000ffff2d7224 */ /* 0x000fe400008e06ff */
[----:B------:R-:W-:Y:S01]  /*d040*/  HFMA2 R39, -RZ, RZ, 0, 0 ;  /* 0x00000000ff277431 */ /* 0x000fe200000001ff */
[----:B------:R-:W-:Y:S01]  /*d050*/  IADD3 R46, P2, PT, R47, R43, RZ ;  /* 0x0000002b2f2e7210 */ /* 0x000fe20007f5e0ff */
[----:B------:R-:W-:Y:S01]  /*d060*/  IMAD.WIDE.U32 R44, R150, R103, R44 ;  /* 0x00000067962c7225 */ /* 0x000fe200078e002c */
[----:B------:R-:W-:Y:S02]  /*d070*/  IADD3 R37, P5, PT, R36, R23, RZ ;  /* 0x0000001724257210 */ /* 0x000fe40007fbe0ff */
[----:B------:R-:W-:Y:S01]  /*d080*/  IADD3.X R23, PT, PT, RZ, RZ, RZ, P0, P4 ;  /* 0x000000ffff177210 */ /* 0x000fe200007e84ff */
[----:B------:R-:W-:-:S02]  /*d090*/  IMAD.X R47, RZ, RZ, RZ, P2 ;  /* 0x000000ffff2f7224 */ /* 0x000fc400010e06ff */
        /* <DEDUP_REMOVED lines=12> */
[----:B------:R-:W-:Y:S01]  /*d160*/  IMAD.X R23, RZ, RZ, RZ, P4 ;  /* 0x000000ffff177224 */ /* 0x000fe200020e06ff */
[----:B------:R-:W-:Y:S02]  /*d170*/  IADD3.X R43, PT, PT, RZ, RZ, RZ, P5, !PT ;  /* 0x000000ffff2b7210 */ /* 0x000fe40002ffe4ff */
[----:B------:R-:W-:Y:S01]  /*d180*/  IADD3.X R45, PT, PT, RZ, RZ, RZ, P3, P2 ;  /* 0x000000ffff2d7210 */ /* 0x000fe20001fe44ff */
[----:B------:R-:W-:-:S04]  /*d190*/  IMAD.WIDE.U32 R22, R147, R100, R22 ;  /* 0x0000006493167225 */ /* 0x000fc800078e0016 */
[----:B------:R-:W-:Y:S01]  /*d1a0*/  IMAD.WIDE.U32 R42, R150, R105, R42 ;  /* 0x00000069962a7225 */ /* 0x000fe200078e002a */
[----:B------:R-:W-:-:S04]  /*d1b0*/  IADD3 R46, P4, PT, R47, R23, RZ ;  /* 0x000000172f2e7210 */ /* 0x000fc80007f9e0ff */
[----:B------:R-:W-:Y:S01]  /*d1c0*/  IADD3 R22, P5, PT, R22, R43, RZ ;  /* 0x0000002b16167210 */ /* 0x000fe20007fbe0ff */
[----:B------:R-:W-:Y:S02]  /*d1d0*/  IMAD.X R47, RZ, RZ, RZ, P4 ;  /* 0x000000ffff2f7224 */ /* 0x000fe400020e06ff */
[----:B------:R-:W-:-:S04]  /*d1e0*/  IMAD.WIDE.U32 R38, R42, 0x3d1, R38 ;  /* 0x000003d12a267825 */ /* 0x000fc800078e0026 */
[----:B------:R-:W-:Y:S01]  /*d1f0*/  IMAD.X R23, RZ, RZ, RZ, P5 ;  /* 0x000000ffff177224 */ /* 0x000fe200028e06ff */
[----:B------:R-:W-:Y:S01]  /*d200*/  IADD3 R26, P1, P4, R38, R25, R26 ;  /* 0x00000019261a7210 */ /* 0x000fe20007c3e01a */
[----:B------:R-:W-:Y:S01]  /*d210*/  IMAD.WIDE.U32 R46, R147, R102, R46 ;  /* 0x00000066932e7225 */ /* 0x000fe200078e002e */
[----:B------:R-:W-:Y:S02]  /*d220*/  IADD3 R38, PT, PT, R39, UR24, RZ ;  /* 0x0000001827267c10 */ /* 0x000fe4000fffe0ff */
[----:B------:R-:W-:Y:S01]  /*d230*/  IADD3 R45, P3, P5, R44, R45, R26 ;  /* 0x0000002d2c2d7210 */ /* 0x000fe20007d7e01a */
[----:B------:R-:W-:-:S04]  /*d240*/  IMAD.WIDE.U32 R22, R150, R109, R22 ;  /* 0x0000006d96167225 */ /* 0x000fc800078e0016 */
[----:B------:R-:W-:Y:S01]  /*d250*/  IMAD.MOV.U32 R39, RZ, RZ, RZ ;  /* 0x000000ffff277224 */ /* 0x000fe200078e00ff */
[----:B------:R-:W-:Y:S02]  /*d260*/  IADD3 R24, P0, PT, R46, R23, RZ ;  /* 0x000000172e187210 */ /* 0x000fe40007f1e0ff */
[----:B------:R-:W-:Y:S01]  /*d270*/  IADD3.X R23, PT, PT, RZ, RZ, RZ, P1, P4 ;  /* 0x000000ffff177210 */ /* 0x000fe20000fe84ff */
[----:B------:R-:W-:-:S04]  /*d280*/  IMAD.WIDE.U32 R38, R22, 0x3d1, R38 ;  /* 0x000003d116267825 */ /* 0x000fc800078e0026 */
[----:B------:R-:W-:Y:S01]  /*d290*/  IMAD.X R25, RZ, RZ, RZ, P0 ;  /* 0x000000ffff197224 */ /* 0x000fe200000e06ff */
[----:B------:R-:W-:Y:S01]  /*d2a0*/  IADD3 R28, P1, P2, R38, R23, R28 ;  /* 0x00000017261c7210 */ /* 0x000fe20007a3e01c */
[----:B------:R-:W-:Y:S01]  /*d2b0*/  VIADD R38, R39, UR24 ;  /* 0x0000001827267c36 */ /* 0x000fe20008000000 */
[----:B------:R-:W-:Y:S01]  /*d2c0*/  MOV R39, RZ ;  /* 0x000000ff00277202 */ /* 0x000fe20000000f00 */
[----:B------:R-:W-:Y:S01]  /*d2d0*/  IMAD.WIDE.U32 R24, R150, R100, R24 ;  /* 0x0000006496187225 */ /* 0x000fe200078e0018 */
[----:B------:R-:W-:-:S04]  /*d2e0*/  IADD3.X R23, PT, PT, RZ, RZ, RZ, P3, P5 ;  /* 0x000000ffff177210 */ /* 0x000fc80001fea4ff */
[----:B------:R-:W-:Y:S01]  /*d2f0*/  IADD3 R46, P0, PT, R47, R25, RZ ;  /* 0x000000192f2e7210 */ /* 0x000fe20007f1e0ff */
[----:B------:R-:W-:Y:S01]  /*d300*/  IMAD.WIDE.U32 R38, R24, 0x3d1, R38 ;  /* 0x000003d118267825 */ /* 0x000fe200078e0026 */
[----:B------:R-:W-:Y:S02]  /*d310*/  IADD3 R42, P3, P4, R42, R23, R28 ;  /* 0x000000172a2a7210 */ /* 0x000fe40007c7e01c */
[----:B------:R-:W-:Y:S01]  /*d320*/  IADD3.X R23, PT, PT, RZ, RZ, RZ, P1, P2 ;  /* 0x000000ffff177210 */ /* 0x000fe20000fe44ff */
[----:B------:R-:W-:Y:S02]  /*d330*/  IMAD.X R47, RZ, RZ, RZ, P0 ;  /* 0x000000ffff2f7224 */ /* 0x000fe400000e06ff */
[----:B------:R-:W-:Y:S01]  /*d340*/  VIADD R26, R39, UR24 ;  /* 0x00000018271a7c36 */ /* 0x000fe20008000000 */
[----:B------:R-:W-:Y:S01]  /*d350*/  IADD3 R30, P0, P1, R38, R23, R30 ;  /* 0x00000017261e7210 */ /* 0x000fe2000791e01e */
[----:B------:R-:W-:Y:S01]  /*d360*/  IMAD.WIDE.U32 R46, R150, R102, R46 ;  /* 0x00000066962e7225 */ /* 0x000fe200078e002e */
[----:B------:R-:W-:-:S02]  /*d370*/  IADD3.X R23, PT, PT, RZ, RZ, RZ, P3, P4 ;  /* 0x000000ffff177210 */ /* 0x000fc40001fe84ff */
[----:B------:R-:W-:Y:S02]  /*d380*/  IADD3.X R25, PT, PT, RZ, RZ, RZ, P0, P1 ;  /* 0x000000ffff197210 */ /* 0x000fe400007e24ff */
[----:B------:R-:W-:Y:S01]  /*d390*/  IADD3 R23, P2, P3, R22, R23, R30 ;  /* 0x0000001716177210 */ /* 0x000fe20007b5e01e */
[----:B------:R-:W-:-:S04]  /*d3a0*/  IMAD.WIDE.U32 R26, R46, 0x3d1, R26 ;  /* 0x000003d12e1a7825 */ /* 0x000fc800078e001a */
[----:B------:R-:W-:Y:S01]  /*d3b0*/  VIADD R29, R27, UR24 ;  /* 0x000000181b1d7c36 */ /* 0x000fe20008000000 */
        /* <DEDUP_REMOVED lines=40> */
.L_x_25:
        /* <DEDUP_REMOVED lines=8> */
.L_x_26:
[----:B------:R-:W-:Y:S05]  /*d6c0*/  BSYNC.RECONVERGENT B2 ;  /* 0x0000000000027941 */ /* 0x000fea0003800200 */
.L_x_24:
[----:B------:R-:W-:Y:S01]  /*d6d0*/  ISETP.GT.U32.AND P0, PT, R130, R137, PT ;  /* 0x000000898200720c */ /* 0x000fe20003f04070 */
[----:B------:R-:W-:-:S12]  /*d6e0*/  BSSY.RELIABLE B2, `(.L_x_27) ;  /* 0x00009c9000027945 */ /* 0x000fd80003800100 */
[----:B------:R-:W-:Y:S05]  /*d6f0*/  @P0 BRA `(.L_x_28) ;  /* 0x0000009c001c0947 */ /* 0x000fea0003800000 */
[----:B------:R-:W-:-:S04]  /*d700*/  ISETP.NE.AND P0, PT, R128, R135, PT ;  /* 0x000000878000720c */ /* 0x000fc80003f05270 */
[----:B------:R-:W-:-:S04]  /*d710*/  ISETP.NE.OR P0, PT, R129, R138, P0 ;  /* 0x0000008a8100720c */ /* 0x000fc80000705670 */
[----:B------:R-:W-:-:S04]  /*d720*/  ISETP.LT.U32.OR P0, PT, R130, R137, P0 ;  /* 0x000000898200720c */ /* 0x000fc80000701470 */
[----:B------:R-:W-:-:S04]  /*d730*/  ISETP.NE.OR P0, PT, R127, R136, P0 ;  /* 0x000000887f00720c */ /* 0x000fc80000705670 */
[----:B------:R-:W-:-:S04]  /*d740*/  ISETP.NE.OR P0, PT, R126, R133, P0 ;  /* 0x000000857e00720c */ /* 0x000fc80000705670 */
[----:B------:R-:W-:-:S04]  /*d750*/  ISETP.NE.OR P0, PT, R125, R134, P0 ;  /* 0x000000867d00720c */ /* 0x000fc80000705670 */
[----:B------:R-:W-:-:S04]  /*d760*/  ISETP.NE.OR P0, PT, R124, R131, P0 ;  /* 0x000000837c00720c */ /* 0x000fc80000705670 */
[----:B------:R-:W-:-:S13]  /*d770*/  ISETP.NE.OR P0, PT, R123, R132, P0 ;  /* 0x000000847b00720c */ /* 0x000fda0000705670 */
[----:B------:R-:W-:Y:S05]  /*d780*/  @!P0 BREAK.RELIABLE B2 ;  /* 0x0000000000028942 */ /* 0x000fea0003800100 */
[----:B------:R-:W-:Y:S05]  /*d790*/  @P0 BRA `(.L_x_28) ;  /* 0x0000009800f40947 */ /* 0x000fea0003800000 */
[----:B------:R-:W-:Y:S01]  /*d7a0*/  ISETP.GT.U32.AND P0, PT, R146, R25, PT ;  /* 0x000000199200720c */ /* 0x000fe20003f04070 */
[----:B------:R-:W-:-:S12]  /*d7b0*/  HFMA2 R22, -RZ, RZ, 0, 5.9604644775390625e-08 ;  /* 0x00000001ff167431 */ /* 0x000fd800000001ff */
[----:B------:R-:W-:Y:S05]  /*d7c0*/  @P0 BRA `(.L_x_2) ;  /* 0x0000014400e00947 */ /* 0x000fea0003800000 */
[----:B------:R-:W-:Y:S01]  /*d7d0*/  ISETP.NE.AND P0, PT, R144, R23, PT ;  /* 0x000000179000720c */ /* 0x000fe20003f05270 */
[----:B------:R-:W-:Y:S01]  /*d7e0*/  IMAD.MOV.U32 R80, RZ, RZ, R81 ;  /* 0x000000ffff507224 */ /* 0x000fe200078e0051 */
[----:B------:R-:W-:Y:S01]  /*d7f0*/  MOV R72, R73 ;  /* 0x0000004900487202 */ /* 0x000fe20000000f00 */
[----:B------:R-:W-:Y:S01]  /*d800*/  IMAD.MOV.U32 R79, RZ, RZ, R78 ;  /* 0x000000ffff4f7224 */ /* 0x000fe200078e004e */
[----:B------:R-:W-:Y:S01]  /*d810*/  ISETP.NE.OR P0, PT, R145, R24, P0 ;  /* 0x000000189100720c */ /* 0x000fe20000705670 */
[----:B------:R-:W-:Y:S02]  /*d820*/  IMAD.MOV.U32 R76, RZ, RZ, R77 ;  /* 0x000000ffff4c7224 */ /* 0x000fe400078e004d */
[----:B------:R-:W-:Y:S01]  /*d830*/  IMAD.MOV.U32 R75, RZ, RZ, R74 ;  /* 0x000000ffff4b7224 */ /* 0x000fe200078e004a */
[----:B------:R-:W-:Y:S01]  /*d840*/  ISETP.LT.U32.OR P0, PT, R146, R25, P0 ;  /* 0x000000199200720c */ /* 0x000fe20000701470 */
[----:B------:R-:W-:Y:S02]  /*d850*/  IMAD.MOV.U32 R71, RZ, RZ, R70 ;  /* 0x000000ffff477224 */ /* 0x000fe400078e0046 */
[----:B------:R-:W-:Y:S01]  /*d860*/  IMAD.MOV.U32 R68, RZ, RZ, R69 ;  /* 0x000000ffff447224 */ /* 0x000fe200078e0045 */
[----:B------:R-:W-:Y:S01]  /*d870*/  ISETP.NE.OR P0, PT, R143, R42, P0 ;  /* 0x0000002a8f00720c */ /* 0x000fe20000705670 */
[----:B------:R-:W-:-:S03]  /*d880*/  IMAD.MOV.U32 R67, RZ, RZ, R66 ;  /* 0x000000ffff437224 */ /* 0x000fc600078e0042 */
[----:B------:R-:W-:-:S04]  /*d890*/  ISETP.NE.OR P0, PT, R142, R45, P0 ;  /* 0x0000002d8e00720c */ /* 0x000fc80000705670 */
[----:B------:R-:W-:-:S04]  /*d8a0*/  ISETP.NE.OR P0, PT, R141, R40, P0 ;  /* 0x000000288d00720c */ /* 0x000fc80000705670 */
[----:B------:R-:W-:-:S04]  /*d8b0*/  ISETP.NE.OR P0, PT, R140, R37, P0 ;  /* 0x000000258c00720c */ /* 0x000fc80000705670 */
[----:B------:R-:W-:-:S13]  /*d8c0*/  ISETP.NE.OR P0, PT, R139, R152, P0 ;  /* 0x000000988b00720c */ /* 0x000fda0000705670 */
[----:B------:R-:W-:Y:S05]  /*d8d0*/  @P0 BRA `(.L_x_2) ;  /* 0x00000144009c0947 */ /* 0x000fea0003800000 */
[C---:B------:R-:W-:Y:S01]  /*d8e0*/  IMAD.WIDE.U32 R30, R66.reuse, R66, RZ ;  /* 0x00000042421e7225 */ /* 0x040fe200078e00ff */
[----:B------:R-:W-:Y:S01]  /*d8f0*/  MOV R23, RZ ;  /* 0x000000ff00177202 */ /* 0x000fe20000000f00 */
[----:B------:R-:W-:Y:S01]  /*d900*/  UMOV UR24, URZ ;  /* 0x000000ff00187c82 */ /* 0x000fe20008000000 */
[----:B------:R-:W-:Y:S01]  /*d910*/  BSSY.RECONVERGENT B3, `(.L_x_29) ;  /* 0x0000115000037945 */ /* 0x000fe20003800200 */
[----:B------:R-:W-:Y:S02]  /*d920*/  IMAD.MOV.U32 R22, RZ, RZ, R31 ;  /* 0x000000ffff167224 */ /* 0x000fe400078e001f */
[----:B------:R-:W-:Y:S02]  /*d930*/  IMAD.MOV.U32 R25, RZ, RZ, RZ ;  /* 0x000000ffff197224 */ /* 0x000fe400078e00ff */
[----:B------:R-:W-:-:S04]  /*d940*/  IMAD.WIDE.U32 R22, R66, R69, R22 ;  /* 0x0000004542167225 */ /* 0x000fc800078e0016 */
[----:B------:R-:W-:Y:S02]  /*d950*/  IMAD.MOV.U32 R24, RZ, RZ, R23 ;  /* 0x000000ffff187224 */ /* 0x000fe400078e0017 */
[----:B------:R-:W-:Y:S02]  /*d960*/  IMAD.MOV.U32 R38, RZ, RZ, R22 ;  /* 0x000000ffff267224 */ /* 0x000fe400078e0016 */
[----:B------:R-:W-:Y:S02]  /*d970*/  IMAD.MOV.U32 R39, RZ, RZ, RZ ;  /* 0x000000ffff277224 */ /* 0x000fe400078e00ff */
        /* <DEDUP_REMOVED lines=12> */
[----:B------:R-:W-:Y:S02]  /*da40*/  IMAD.MOV.U32 R22, RZ, RZ, R23 ;  /* 0x000000ffff167224 */ /* 0x000fe400078e0017 */
[----:B------:R-:W-:Y:S02]  /*da50*/  HFMA2 R23, -RZ, RZ, 0, 0 ;  /* 0x00000000ff177431 */ /* 0x000fe400000001ff */
[----:B------:R-:W-:-:S04]  /*da60*/  IMAD.WIDE.U32 R98, R66, R70, R98 ;  /* 0x0000004642627225 */ /* 0x000fc800078e0062 */
[----:B------:R-:W-:Y:S02]  /*da70*/  IMAD.X R27, RZ, RZ, RZ, P0 ;  /* 0x000000ffff1b7224 */ /* 0x000fe400000e06ff */
[----:B------:R-:W-:Y:S02]  /*da80*/  IMAD.MOV.U32 R41, RZ, RZ, RZ ;  /* 0x000000ffff297224 */ /* 0x000fe400078e00ff */
        /* <DEDUP_REMOVED lines=13> */
[----:B------:R-:W-:Y:S02]  /*db60*/  IMAD.MOV.U32 R22, RZ, RZ, R23 ;  /* 0x000000ffff167224 */ /* 0x000fe400078e0017 */
[----:B------:R-:W-:Y:S01]  /*db70*/  HFMA2 R23, -RZ, RZ, 0, 0 ;  /* 0x00000000ff177431 */ /* 0x000fe200000001ff */
[----:B------:R-:W-:Y:S01]  /*db80*/  IADD3 R32, P1, PT, R24, R27, RZ ;  /* 0x0000001b18207210 */ /* 0x000fe20007f3e0ff */
[----:B------:R-:W-:Y:S02]  /*db90*/  IMAD.X R29, RZ, RZ, RZ, P0 ;  /* 0x000000ffff1d7224 */ /* 0x000fe400000e06ff */
[----:B------:R-:W-:Y:S02]  /*dba0*/  IMAD.MOV.U32 R46, RZ, RZ, R26 ;  /* 0x000000ffff2e7224 */ /* 0x000fe400078e001a */
[----:B------:R-:W-:Y:S02]  /*dbb0*/  IMAD.X R33, RZ, RZ, RZ, P1 ;  /* 0x000000ffff217224 */ /* 0x000fe400008e06ff */
        /* <DEDUP_REMOVED lines=44> */
[----:B------:R-:W-:Y:S01]  /*de80*/  MOV R29, RZ ;  /* 0x000000ff001d7202 */ /* 0x000fe20000000f00 */
        /* <DEDUP_REMOVED lines=23> */
[----:B------:R-:W-:-:S04]  /*e000*/  IMAD.WIDE.U32 R26, R73, R78, R36 ;  /* 0x0000004e491a7225 */ /* 0x000fc800078e0024 */
[----:B------:R-:W-:Y:S02]  /*e010*/  IMAD.X R41, RZ, RZ, RZ, P2 ;  /* 0x000000ffff297224 */ /* 0x000fe400010e06ff */
[----:B------:R-:W-:-:S04]  /*e020*/  IMAD.WIDE.U32 R32, R74, R74, R24 ;  /* 0x0000004a4a207225 */ /* 0x000fc800078e0018 */
[----:B------:R-:W-:Y:S01]  /*e030*/  IMAD.WIDE.U32 R36, R70, R77, R40 ;  /* 0x0000004d46247225 */ /* 0x000fe200078e0028 */
[----:B------:R-:W-:Y:S02]  /*e040*/  IADD3 R40, P0, PT, R23, R27, RZ ;  /* 0x0000001b17287210 */ /* 0x000fe40007f1e0ff */
[----:B------:R-:W-:Y:S01]  /*e050*/  IADD3 R26, P1, PT, R26, R33, RZ ;  /* 0x000000211a1a7210 */ /* 0x000fe20007f3e0ff */
[----:B------:R-:W-:Y:S01]  /*e060*/  IMAD.WIDE.U32 R24, R66, R78, R42 ;  /* 0x0000004e42187225 */ /* 0x000fe200078e002a */
[----:B------:R-:W-:Y:S02]  /*e070*/  IADD3 R44, P2, PT, R32, R37, RZ ;  /* 0x00000025202c7210 */ /* 0x000fe40007f5e0ff */
[----:B------:R-:W-:Y:S01]  /*e080*/  IADD3.X R41, PT, PT, RZ, RZ, RZ, P0, !PT ;  /* 0x000000ffff297210 */ /* 0x000fe200007fe4ff */
[----:B------:R-:W-:Y:S01]  /*e090*/  IMAD.X R27, RZ, RZ, RZ, P1 ;  /* 0x000000ffff1b7224 */ /* 0x000fe200008e06ff */
[----:B------:R-:W-:Y:S01]  /*e0a0*/  IADD3 R22, P3, PT, R36, R25, RZ ;  /* 0x0000001924167210 */ /* 0x000fe20007f7e0ff */
[----:B------:R-:W-:-:S02]  /*e0b0*/  IMAD.X R45, RZ, RZ, RZ, P2 ;  /* 0x000000ffff2d7224 */ /* 0x000fc400010e06ff */
        /* <DEDUP_REMOVED lines=45> */
[----:B------:R-:W-:Y:S02]  /*e390*/  VIADD R32, R33, UR24 ;  /* 0x0000001821207c36 */ /* 0x000fe40008000000 */
[----:B------:R-:W-:Y:S02]  /*e3a0*/  HFMA2 R33, -RZ, RZ, 0, 0 ;  /* 0x00000000ff217431 */ /* 0x000fe400000001ff */
[----:B------:R-:W-:Y:S01]  /*e3b0*/  IMAD.WIDE.U32 R40, R77, R81, R40 ;  /* 0x000000514d287225 */ /* 0x000fe200078e0028 */
[----:B------:R-:W-:-:S03]  /*e3c0*/  ISETP.GE.U32.AND P0, PT, R45, R30, PT ;  /* 0x0000001e2d00720c */ /* 0x000fc60003f06070 */
[----:B------:R-:W-:Y:S01]  /*e3d0*/  IMAD.WIDE.U32 R36, R77, R78, R36 ;  /* 0x0000004e4d247225 */ /* 0x000fe200078e0024 */
[----:B------:R-:W-:-:S03]  /*e3e0*/  SEL R39, RZ, 0x1, P0 ;  /* 0x00000001ff277807 */ /* 0x000fc60000000000 */
[----:B------:R-:W-:Y:S01]  /*e3f0*/  IMAD.WIDE.U32 R42, R73, R81, R42 ;  /* 0x00000051492a7225 */ /* 0x000fe200078e002a */
[----:B------:R-:W-:-:S03]  /*e400*/  IADD3 R30, P1, PT, R40, R37, RZ ;  /* 0x00000025281e7210 */ /* 0x000fc60007f3e0ff */
[----:B------:R-:W-:Y:S01]  /*e410*/  IMAD.WIDE.U32 R32, R26, 0x3d1, R32 ;  /* 0x000003d11a207825 */ /* 0x000fe200078e0020 */
[----:B------:R-:W-:-:S03]  /*e420*/  IADD3 R36, P2, PT, R36, R43, RZ ;  /* 0x0000002b24247210 */ /* 0x000fc60007f5e0ff */
[----:B------:R-:W-:Y:S02]  /*e430*/  IMAD.X R31, RZ, RZ, RZ, P1 ;  /* 0x000000ffff1f7224 */ /* 0x000fe400008e06ff */
[----:B------:R-:W-:Y:S01]  /*e440*/  IMAD.X R37, RZ, RZ, RZ, P2 ;  /* 0x000000ffff257224 */ /* 0x000fe200010e06ff */
[----:B------:R-:W-:Y:S01]  /*e450*/  IADD3 R39, P2, P3, R32, R38, R39 ;  /* 0x0000002620277210 */ /* 0x000fe20007b5e027 */
[----:B------:R-:W-:-:S03]  /*e460*/  IMAD.WIDE.U32 R30, R78, R78, R30 ;  /* 0x0000004e4e1e7225 */ /* 0x000fc600078e001e */
[----:B------:R-:W-:Y:S01]  /*e470*/  IADD3 R44, P4, PT, R44, R39, RZ ;  /* 0x000000272c2c7210 */ /* 0x000fe20007f9e0ff */
[----:B------:R-:W-:Y:S01]  /*e480*/  IMAD.WIDE.U32 R36, R74, R81, R36 ;  /* 0x000000514a247225 */ /* 0x000fe200078e0024 */
[----:B------:R-:W-:Y:S02]  /*e490*/  IADD3 R40, P0, PT, R41, R31, RZ ;  /* 0x0000001f29287210 */ /* 0x000fe40007f1e0ff */
[----:B------:R-:W-:Y:S01]  /*e4a0*/  IADD3.X R23, PT, PT, RZ, RZ, RZ, P2, P3 ;  /* 0x000000ffff177210 */ /* 0x000fe200017e64ff */
[----:B------:R-:W-:Y:S01]  /*e4b0*/  VIADD R32, R33, UR24 ;  /* 0x0000001821207c36 */ /* 0x000fe20008000000 */
[----:B------:R-:W-:Y:S01]  /*e4c0*/  IADD3 R30, P1, PT, R30, R37, RZ ;  /* 0x000000251e1e7210 */ /* 0x000fe20007f3e0ff */
[----:B------:R-:W-:Y:S02]  /*e4d0*/  IMAD.MOV.U32 R33, RZ, RZ, RZ ;  /* 0x000000ffff217224 */ /* 0x000fe400078e00ff */
[----:B------:R-:W-:Y:S02]  /*e4e0*/  IMAD.X R41, RZ, RZ, RZ, P0 ;  /* 0x000000ffff297224 */ /* 0x000fe400000e06ff */
[----:B------:R-:W-:-:S04]  /*e4f0*/  IMAD.WIDE.U32 R32, R42, 0x3d1, R32 ;  /* 0x000003d12a207825 */ /* 0x000fc800078e0020 */
[----:B------:R-:W-:Y:S01]  /*e500*/  IMAD.X R31, RZ, RZ, RZ, P1 ;  /* 0x000000ffff1f7224 */ /* 0x000fe200008e06ff */
[----:B------:R-:W-:Y:S01]  /*e510*/  IADD3 R38, PT, PT, R33, UR24, RZ ;  /* 0x0000001821267c10 */ /* 0x000fe2000fffe0ff */
[----:B------:R-:W-:Y:S01]  /*e520*/  IMAD.X R43, RZ, RZ, RZ, P4 ;  /* 0x000000ffff2b7224 */ /* 0x000fe200020e06ff */
[----:B------:R-:W-:Y:S01]  /*e530*/  IADD3 R98, P0, P1, R32, R23, R98 ;  /* 0x0000001720627210 */ /* 0x000fe2000791e062 */
[----:B------:R-:W-:Y:S02]  /*e540*/  IMAD.MOV.U32 R39, RZ, RZ, RZ ;  /* 0x000000ffff277224 */ /* 0x000fe400078e00ff */
[----:B------:R-:W-:Y:S01]  /*e550*/  IMAD.WIDE.U32 R32, R78, R81, R40 ;  /* 0x000000514e207225 */ /* 0x000fe200078e0028 */
[----:B------:R-:W-:Y:S02]  /*e560*/  IADD3 R43, P3, P4, R26, R43, R98 ;  /* 0x0000002b1a2b7210 */ /* 0x000fe40007c7e062 */
[----:B------:R-:W-:Y:S01]  /*e570*/  IADD3.X R23, PT, PT, RZ, RZ, RZ, P0, P1 ;  /* 0x000000ffff177210 */ /* 0x000fe200007e24ff */
[----:B------:R-:W-:-:S04]  /*e580*/  IMAD.WIDE.U32 R30, R77, R81, R30 ;  /* 0x000000514d1e7225 */ /* 0x000fc800078e001e */
[----:B------:R-:W-:Y:S01]  /*e590*/  IMAD.WIDE.U32 R38, R36, 0x3d1, R38 ;  /* 0x000003d124267825 */ /* 0x000fe200078e0026 */
[----:B------:R-:W-:-:S03]  /*e5a0*/  IADD3 R26, P0, PT, R32, R31, RZ ;  /* 0x0000001f201a7210 */ /* 0x000fc60007f1e0ff */
[----:B------:R-:W-:Y:S01]  /*e5b0*/  IMAD.MOV.U32 R41, RZ, RZ, RZ ;  /* 0x000000ffff297224 */ /* 0x000fe200078e00ff */
[----:B------:R-:W-:Y:S01]  /*e5c0*/  IADD3 R40, PT, PT, R39, UR24, RZ ;  /* 0x0000001827287c10 */ /* 0x000fe2000fffe0ff */
[----:B------:R-:W-:Y:S01]  /*e5d0*/  IMAD.X R27, RZ, RZ, RZ, P0 ;  /* 0x000000ffff1b7224 */ /* 0x000fe200000e06ff */
[----:B------:R-:W-:Y:S01]  /*e5e0*/  IADD3 R46, P1, P2, R38, R23, R46 ;  /* 0x00000017262e7210 */ /* 0x000fe20007a3e02e */
[----:B------:R-:W-:Y:S01]  /*e5f0*/  IMAD.MOV.U32 R37, RZ, RZ, RZ ;  /* 0x000000ffff257224 */ /* 0x000fe200078e00ff */
[----:B------:R-:W-:Y:S01]  /*e600*/  IADD3.X R23, PT, PT, RZ, RZ, RZ, P3, P4 ;  /* 0x000000ffff177210 */ /* 0x000fe20001fe84ff */
[----:B------:R-:W-:Y:S01]  /*e610*/  IMAD.WIDE.U32 R38, R30, 0x3d1, R40 ;  /* 0x000003d11e267825 */ /* 0x000fe200078e0028 */
[----:B------:R-:W-:Y:S02]  /*e620*/  IADD3.X R25, PT, PT, RZ, RZ, RZ, P1, P2 ;  /* 0x000000ffff197210 */ /* 0x000fe40000fe44ff */
[----:B------:R-:W-:Y:S01]  /*e630*/  IADD3 R42, P3, P4, R42, R23, R46 ;  /* 0x000000172a2a7210 */ /* 0x000fe20007c7e02e */
[----:B------:R-:W-:Y:S01]  /*e640*/  IMAD.WIDE.U32 R26, R78, R81, R26 ;  /* 0x000000514e1a7225 */ /* 0x000fe200078e001a */
[----:B------:R-:W-:-:S02]  /*e650*/  IADD3 R38, P1, P2, R38, R25, R34 ;  /* 0x0000001926267210 */ /* 0x000fc40007a3e022 */
[----:B------:R-:W-:Y:S01]  /*e660*/  IADD3.X R79, PT, PT, RZ, RZ, RZ, P3, P4 ;  /* 0x000000ffff4f7210 */ /* 0x000fe20001fe84ff */
[----:B------:R-:W-:Y:S01]  /*e670*/  VIADD R32, R39, UR24 ;  /* 0x0000001827207c36 */ /* 0x000fe20008000000 */
[----:B------:R-:W-:Y:S01]  /*e680*/  IADD3 R34, P0, PT, R33, R27, RZ ;  /* 0x0000001b21227210 */ /* 0x000fe20007f1e0ff */
[----:B------:R-:W-:Y:S01]  /*e690*/  IMAD.MOV.U32 R33, RZ, RZ, RZ ;  /* 0x000000ffff217224 */ /* 0x000fe200078e00ff */
[----:B------:R-:W-:Y:S02]  /*e6a0*/  IADD3.X R23, PT, PT, RZ, RZ, RZ, P1, P2 ;  /* 0x000000ffff177210 */ /* 0x000fe40000fe44ff */
[----:B------:R-:W-:Y:S01]  /*e6b0*/  IADD3.X R35, PT, PT, RZ, RZ, RZ, P0, !PT ;  /* 0x000000ffff237210 */ /* 0x000fe200007fe4ff */
[----:B------:R-:W-:Y:S01]  /*e6c0*/  IMAD.WIDE.U32 R32, R26, 0x3d1, R32 ;  /* 0x000003d11a207825 */ /* 0x000fe200078e0020 */
[----:B------:R-:W-:-:S03]  /*e6d0*/  IADD3 R79, P3, P4, R36, R79, R38 ;  /* 0x0000004f244f7210 */ /* 0x000fc60007c7e026 */
        /* <DEDUP_REMOVED lines=48> */
.L_x_30:
        /* <DEDUP_REMOVED lines=8> */
.L_x_31:
[----:B------:R-:W-:Y:S05]  /*ea60*/  BSYNC.RECONVERGENT B3 ;  /* 0x0000000000037941 */ /* 0x000fea0003800200 */
.L_x_29:
[----:B------:R-:W-:-:S04]  /*ea70*/  IMAD.WIDE.U32 R28, R45, R82, RZ ;  /* 0x000000522d1c7225 */ /* 0x000fc800078e00ff */
[----:B------:R-:W-:Y:S01]  /*ea80*/  HFMA2 R99, -RZ, RZ, 0, 0 ;  /* 0x00000000ff637431 */ /* 0x000fe200000001ff */
[----:B------:R-:W-:Y:S01]  /*ea90*/  UMOV UR24, URZ ;  /* 0x000000ff00187c82 */ /* 0x000fe20008000000 */
[----:B------:R-:W-:Y:S01]  /*eaa0*/  BSSY.RECONVERGENT B3, `(.L_x_32) ;  /* 0x0000112000037945 */ /* 0x000fe20003800200 */
[----:B------:R-:W-:Y:S01]  /*eab0*/  IMAD.MOV.U32 R23, RZ, RZ, RZ ;  /* 0x000000ffff177224 */ /* 0x000fe200078e00ff */
[----:B------:R-:W-:Y:S01]  /*eac0*/  MOV R22, R29 ;  /* 0x0000001d00167202 */ /* 0x000fe20000000f00 */
[----:B------:R-:W-:Y:S02]  /*ead0*/  IMAD.MOV.U32 R25, RZ, RZ, RZ ;  /* 0x000000ffff197224 */ /* 0x000fe400078e00ff */
[----:B------:R-:W-:Y:S02]  /*eae0*/  IMAD.MOV.U32 R103, RZ, RZ, RZ ;  /* 0x000000ffff677224 */ /* 0x000fe400078e00ff */
        /* <DEDUP_REMOVED lines=8> */
[----:B------:R-:W-:Y:S02]  /*eb70*/  IMAD.MOV.U32 R23, RZ, RZ, RZ ;  /* 0x000000ffff177224 */ /* 0x000fe400078e00ff */
[----:B------:R-:W-:Y:S02]  /*eb80*/  IMAD.X R27, RZ, RZ, RZ, P0 ;  /* 0x000000ffff1b7224 */ /* 0x000fe400000e06ff */
[----:B------:R-:W-:-:S04]  /*eb90*/  IMAD.WIDE.U32 R22, R82, R42, R22 ;  /* 0x0000002a52167225 */ /* 0x000fc800078e0016 */
[----:B------:R-:W-:-:S04]  /*eba0*/  IMAD.WIDE.U32 R26, R83, R44, R26 ;  /* 0x0000002c531a7225 */ /* 0x000fc800078e001a */
[----:B------:R-:W-:Y:S01]  /*ebb0*/  IMAD.MOV.U32 R102, RZ, RZ, R26 ;  /* 0x000000ffff667224 */ /* 0x000fe200078e001a */
[----:B------:R-:W-:Y:S02]  /*ebc0*/  IADD3 R24, P0, PT, R22, R27, RZ ;  /* 0x0000001b16187210 */ /* 0x000fe40007f1e0ff */
[----:B------:R-:W-:Y:S01]  /*ebd0*/  MOV R22, R23 ;  /* 0x0000001700167202 */ /* 0x000fe20000000f00 */
        /* <DEDUP_REMOVED lines=9> */
[----:B------:R-:W-:Y:S01]  /*ec70*/  IMAD.WIDE.U32 R36, R82, R68, R36 ;  /* 0x0000004452247225 */ /* 0x000fe200078e0024 */
[----:B------:R-:W-:-:S03]  /*ec80*/  IADD3.X R101, PT, PT, RZ, RZ, RZ, P1, !PT ;  /* 0x000000ffff657210 */ /* 0x000fc60000ffe4ff */
        /* <DEDUP_REMOVED lines=131> */
[----:B------:R-:W-:Y:S01]  /*f4c0*/  IADD3.X R47, PT, PT, RZ, RZ, RZ, P2, !PT ;  /* 0x000000ffff2f7210 */ /* 0x000fe200017fe4ff */
        /* <DEDUP_REMOVED lines=8> */
[----:B------:R-:W-:Y:S01]  /*f550*/  VIADD R32, R33, UR24 ;  /* 0x0000001821207c36 */ /* 0x000fe20008000000 */
[----:B------:R-:W-:Y:S01]  /*f560*/  IADD3 R34, P2, PT, R34, R47, RZ ;  /* 0x0000002f22227210 */ /* 0x000fe20007f5e0ff */
[----:B------:R-:W-:Y:S02]  /*f570*/  IMAD.MOV.U32 R33, RZ, RZ, RZ ;  /* 0x000000ffff217224 */ /* 0x000fe400078e00ff */
[----:B------:R-:W-:Y:S01]  /*f580*/  IMAD.X R29, RZ, RZ, RZ, P1 ;  /* 0x000000ffff1d7224 */ /* 0x000fe200008e06ff */
[----:B------:R-:W-:Y:S01]  /*f590*/  IADD3.X R35, PT, PT, RZ, RZ, RZ, P2, !PT ;  /* 0x000000ffff237210 */ /* 0x000fe200017fe4ff */
[----:B------:R-:W-:-:S04]  /*f5a0*/  IMAD.WIDE.U32 R32, R24, 0x3d1, R32 ;  /* 0x000003d118207825 */ /* 0x000fc800078e0020 */
[----:B------:R-:W-:Y:S01]  /*f5b0*/  IMAD.WIDE.U32 R28, R88, R71, R28 ;  /* 0x00000047581c7225 */ /* 0x000fe200078e001c */
[----:B------:R-:W-:-:S03]  /*f5c0*/  IADD3 R99, P2, P3, R32, R98, R99 ;  /* 0x0000006220637210 */ /* 0x000fc60007b5e063 */
[----:B------:R-:W-:Y:S01]  /*f5d0*/  IMAD.WIDE.U32 R34, R89, R79, R34 ;  /* 0x0000004f59227225 */ /* 0x000fe200078e0022 */
[----:B------:R-:W-:Y:S02]  /*f5e0*/  IADD3 R36, P0, PT, R37, R29, RZ ;  /* 0x0000001d25247210 */ /* 0x000fe40007f1e0ff */
[----:B------:R-:W-:Y:S01]  /*f5f0*/  IADD3 R38, P4, PT, R38, R99, RZ ;  /* 0x0000006326267210 */ /* 0x000fe20007f9e0ff */
[----:B------:R-:W-:Y:S01]  /*f600*/  VIADD R32, R33, UR24 ;  /* 0x0000001821207c36 */ /* 0x000fe20008000000 */
[----:B------:R-:W-:Y:S01]  /*f610*/  IADD3 R28, P1, PT, R28, R35, RZ ;  /* 0x000000231c1c7210 */ /* 0x000fe20007f3e0ff */
[----:B------:R-:W-:Y:S01]  /*f620*/  IMAD.MOV.U32 R33, RZ, RZ, RZ ;  /* 0x000000ffff217224 */ /* 0x000fe200078e00ff */
[----:B------:R-:W-:Y:S01]  /*f630*/  IADD3.X R23, PT, PT, RZ, RZ, RZ, P2, P3 ;  /* 0x000000ffff177210 */ /* 0x000fe200017e64ff */
[----:B------:R-:W-:Y:S01]  /*f640*/  IMAD.X R37, RZ, RZ, RZ, P0 ;  /* 0x000000ffff257224 */ /* 0x000fe200000e06ff */
[----:B------:R-:W-:Y:S01]  /*f650*/  IADD3.X R29, PT, PT, RZ, RZ, RZ, P1, !PT ;  /* 0x000000ffff1d7210 */ /* 0x000fe20000ffe4ff */
[----:B------:R-:W-:Y:S01]  /*f660*/  IMAD.WIDE.U32 R32, R46, 0x3d1, R32 ;  /* 0x000003d12e207825 */ /* 0x000fe200078e0020 */
[----:B------:R-:W-:-:S03]  /*f670*/  MOV R35, RZ ;  /* 0x000000ff00237202 */ /* 0x000fc60000000f00 */
[----:B------:R-:W-:Y:S01]  /*f680*/  IMAD.X R105, RZ, RZ, RZ, P4 ;  /* 0x000000ffff697224 */ /* 0x000fe200020e06ff */
[----:B------:R-:W-:Y:S01]  /*f690*/  IADD3 R32, P0, P1, R32, R23, R102 ;  /* 0x0000001720207210 */ /* 0x000fe2000791e066 */
[----:B------:R-:W-:-:S03]  /*f6a0*/  IMAD.WIDE.U32 R36, R88, R109, R36 ;  /* 0x0000006d58247225 */ /* 0x000fc600078e0024 */
[----:B------:R-:W-:Y:S01]  /*f6b0*/  IADD3 R105, P3, P4, R24, R105, R32 ;  /* 0x0000006918697210 */ /* 0x000fe20007c7e020 */
[----:B------:R-:W-:Y:S01]  /*f6c0*/  IMAD.WIDE.U32 R28, R89, R68, R28 ;  /* 0x00000044591c7225 */ /* 0x000fe200078e001c */
[----:B------:R-:W-:-:S03]  /*f6d0*/  IADD3.X R23, PT, PT, RZ, RZ, RZ, P0, P1 ;  /* 0x000000ffff177210 */ /* 0x000fc600007e24ff */
[----:B------:R-:W-:Y:S02]  /*f6e0*/  VIADD R98, R33, UR24 ;  /* 0x0000001821627c36 */ /* 0x000fe40008000000 */
[----:B------:R-:W-:Y:S02]  /*f6f0*/  HFMA2 R33, -RZ, RZ, 0, 0 ;  /* 0x00000000ff217431 */ /* 0x000fe400000001ff */
[----:B------:R-:W-:Y:S01]  /*f700*/  IMAD.MOV.U32 R99, RZ, RZ, RZ ;  /* 0x000000ffff637224 */ /* 0x000fe200078e00ff */
[----:B------:R-:W-:Y:S01]  /*f710*/  IADD3 R24, P0, PT, R36, R29, RZ ;  /* 0x0000001d24187210 */ /* 0x000fe20007f1e0ff */
[----:B------:R-:W-:-:S04]  /*f720*/  IMAD.WIDE.U32 R98, R34, 0x3d1, R98 ;  /* 0x000003d122627825 */ /* 0x000fc800078e0062 */
[----:B------:R-:W-:Y:S01]  /*f730*/  VIADD R32, R99, UR24 ;  /* 0x0000001863207c36 */ /* 0x000fe20008000000 */
[----:B------:R-:W-:Y:S01]  /*f740*/  IADD3 R80, P1, P2, R98, R23, R100 ;  /* 0x0000001762507210 */ /* 0x000fe20007a3e064 */
[----:B------:R-:W-:Y:S01]  /*f750*/  IMAD.X R25, RZ, RZ, RZ, P0 ;  /* 0x000000ffff197224 */ /* 0x000fe200000e06ff */
        /* <DEDUP_REMOVED lines=8> */
[----:B------:R-:W-:Y:S01]  /*f7e0*/  IADD3 R32, P0, PT, R37, R25, RZ ;  /* 0x0000001925207210 */ /* 0x000fe20007f1e0ff */
[----:B------:R-:W-:Y:S01]  /*f7f0*/  IMAD.MOV.U32 R37, RZ, RZ, RZ ;  /* 0x000000ffff257224 */ /* 0x000fe200078e00ff */
[----:B------:R-:W-:-:S02]  /*f800*/  IADD3 R76, P3, P4, R34, R23, R40 ;  /* 0x00000017224c7210 */ /* 0x000fc40007c7e028 */
[----:B------:R-:W-:Y:S01]  /*f810*/  IADD3.X R23, PT, PT, RZ, RZ, RZ, P1, P2 ;  /* 0x000000ffff177210 */ /* 0x000fe20000fe44ff */
[----:B------:R-:W-:Y:S01]  /*f820*/  IMAD.X R33, RZ, RZ, RZ, P0 ;  /* 0x000000ffff217224 */ /* 0x000fe200000e06ff */
[----:B------:R-:W-:Y:S01]  /*f830*/  IADD3.X R111, PT, PT, RZ, RZ, RZ, P3, P4 ;  /* 0x000000ffff6f7210 */ /* 0x000fe20001fe84ff */
[----:B------:R-:W-:-:S04]  /*f840*/  IMAD.WIDE.U32 R36, R24, 0x3d1, R36 ;  /* 0x000003d118247825 */ /* 0x000fc800078e0024 */
        /* <DEDUP_REMOVED lines=47> */
.L_x_33:
        /* <DEDUP_REMOVED lines=8> */
.L_x_34:
[----:B------:R-:W-:Y:S05]  /*fbc0*/  BSYNC.RECONVERGENT B3 ;  /* 0x0000000000037941 */ /* 0x000fea0003800200 */
.L_x_32:
[-C--:B------:R-:W-:Y:S01]  /*fbd0*/  IMAD.WIDE.U32 R98, R39, R39.reuse, RZ ;  /* 0x0000002727627225 */ /* 0x080fe200078e00ff */
[----:B------:R-:W-:Y:S01]  /*fbe0*/  UMOV UR24, URZ ;  /* 0x000000ff00187c82 */ /* 0x000fe20008000000 */
[----:B------:R-:W-:Y:S02]  /*fbf0*/  BSSY.RECONVERGENT B3, `(.L_x_35) ;  /* 0x0000111000037945 */ /* 0x000fe40003800200 */
[----:B------:R-:W-:Y:S02]  /*fc00*/  IMAD.MOV.U32 R102, RZ, RZ, R99 ;  /* 0x000000ffff667224 */ /* 0x000fe400078e0063 */
[----:B------:R-:W-:Y:S02]  /*fc10*/  IMAD.MOV.U32 R103, RZ, RZ, RZ ;  /* 0x000000ffff677224 */ /* 0x000fe400078e00ff */
[----:B------:R-:W-:Y:S02]  /*fc20*/  IMAD.MOV.U32 R41, RZ, RZ, RZ ;  /* 0x000000ffff297224 */ /* 0x000fe400078e00ff */
[----:B------:R-:W-:-:S05]  /*fc30*/  IMAD.WIDE.U32 R102, R38, R39, R102 ;  /* 0x0000002726667225 */ /* 0x000fca00078e0066 */
[----:B------:R-:W-:Y:S01]  /*fc40*/  MOV R40, R103 ;  /* 0x0000006700287202 */ /* 0x000fe20000000f00 */
[----:B------:R-:W-:-:S04]  /*fc50*/  IMAD.MOV.U32 R103, RZ, RZ, RZ ;  /* 0x000000ffff677224 */ /* 0x000fc800078e00ff */
[----:B------:R-:W-:-:S04]  /*fc60*/  IMAD.WIDE.U32 R40, R105, R39, R40 ;  /* 0x0000002769287225 */ /* 0x000fc800078e0028 */
[----:B------:R-:W-:-:S05]  /*fc70*/  IMAD.WIDE.U32 R102, R38, R39, R102 ;  /* 0x0000002726667225 */ /* 0x000fca00078e0066 */
        /* <DEDUP_REMOVED lines=10> */
[----:B------:R-:W-:Y:S02]  /*fd20*/  IMAD.MOV.U32 R47, RZ, RZ, RZ ;  /* 0x000000ffff2f7224 */ /* 0x000fe400078e00ff */
[----:B------:R-:W-:-:S04]  /*fd30*/  IMAD.WIDE.U32 R40, R76, R39, R40 ;  /* 0x000000274c287225 */ /* 0x000fc800078e0028 */
[----:B------:R-:W-:-:S04]  /*fd40*/  IMAD.WIDE.U32 R34, R105, R38, R34 ;  /* 0x0000002669227225 */ /* 0x000fc800078e0022 */
[----:B------:R-:W-:Y:S01]  /*fd50*/  IMAD.WIDE.U32 R46, R105, R39, R46 ;  /* 0x00000027692e7225 */ /* 0x000fe200078e002e */
[----:B------:R-:W-:-:S03]  /*fd60*/  IADD3 R30, P0, PT, R40, R35, RZ ;  /* 0x00000023281e7210 */ /* 0x000fc60007f1e0ff */
[----:B------:R-:W-:Y:S01]  /*fd70*/  IMAD.MOV.U32 R40, RZ, RZ, R41 ;  /* 0x000000ffff287224 */ /* 0x000fe200078e0029 */
[----:B------:R-:W-:Y:S01]  /*fd80*/  IADD3 R34, P1, PT, R34, R47, RZ ;  /* 0x0000002f22227210 */ /* 0x000fe20007f3e0ff */
[----:B------:R-:W-:Y:S01]  /*fd90*/  IMAD.MOV.U32 R41, RZ, RZ, RZ ;  /* 0x000000ffff297224 */ /* 0x000fe200078e00ff */
[----:B------:R-:W-:-:S03]  /*fda0*/  IADD3.X R31, PT, PT, RZ, RZ, RZ, P0, !PT ;  /* 0x000000ffff1f7210 */ /* 0x000fc600007fe4ff */
        /* <DEDUP_REMOVED lines=19> */
[----:B------:R-:W-:Y:S01]  /*fee0*/  IMAD.X R25, RZ, RZ, RZ, P0 ;  /* 0x000000ffff197224 */ /* 0x000fe200000e06ff */
        /* <DEDUP_REMOVED lines=56> */
[----:B------:R-:W-:Y:S01]  /*10270*/  IMAD.MOV.U32 R35, RZ, RZ, RZ ;  /* 0x000000ffff237224 */ /* 0x000fe200078e00ff */
        /* <DEDUP_REMOVED lines=36> */
[----:B------:R-:W-:Y:S01]  /*104c0*/  IMAD.WIDE.U32 R100, R67, R38, R100 ;  /* 0x0000002643647225 */ /* 0x000fe200078e0064 */
[----:B------:R-:W-:-:S03]  /*104d0*/  IADD3.X R29, PT, PT, RZ, RZ, RZ, P2, !PT ;  /* 0x000000ffff1d7210 */ /* 0x000fc600017fe4ff */
[----:B------:R-:W-:Y:S02]  /*104e0*/  IMAD.X R41, RZ, RZ, RZ, P0 ;  /* 0x000000ffff297224 */ /* 0x000fe400000e06ff */
[----:B------:R-:W-:Y:S02]  /*104f0*/  IMAD.X R33, RZ, RZ, RZ, P1 ;  /* 0x000000ffff217224 */ /* 0x000fe400008e06ff */
[----:B------:R-:W-:-:S04]  /*10500*/  IMAD.WIDE.U32 R28, R75, R80, R28 ;  /* 0x000000504b1c7225 */ /* 0x000fc800078e001c */
[----:B------:R-:W-:Y:S01]  /*10510*/  IMAD.WIDE.U32 R40, R67, R76, R40 ;  /* 0x0000004c43287225 */ /* 0x000fe200078e0028 */
[----:B------:R-:W-:-:S03]  /*10520*/  IADD3 R38, P2, PT, R28, R101, RZ ;  /* 0x000000651c267210 */ /* 0x000fc60007f5e0ff */
[----:B------:R-:W-:-:S04]  /*10530*/  IMAD.WIDE.U32 R32, R111, R111, R32 ;  /* 0x0000006f6f207225 */ /* 0x000fc800078e0020 */
[----:B------:R-:W-:Y:S01]  /*10540*/  IMAD.X R39, RZ, RZ, RZ, P2 ;  /* 0x000000ffff277224 */ /* 0x000fe200010e06ff */
[----:B------:R-:W-:Y:S01]  /*10550*/  IADD3 R28, P0, PT, R40, R33, RZ ;  /* 0x00000021281c7210 */ /* 0x000fe20007f1e0ff */
[----:B------:R-:W-:Y:S01]  /*10560*/  IMAD.WIDE.U32 R36, R100, 0x3d1, RZ ;  /* 0x000003d164247825 */ /* 0x000fe200078e00ff */
[----:B------:R-:W-:-:S03]  /*10570*/  IADD3 R32, P1, PT, R32, R29, RZ ;  /* 0x0000001d20207210 */ /* 0x000fc60007f3e0ff */
[----:B------:R-:W-:Y:S02]  /*10580*/  IMAD.X R29, RZ, RZ, RZ, P0 ;  /* 0x000000ffff1d7224 */ /* 0x000fe400000e06ff */
[----:B------:R-:W-:Y:S02]  /*10590*/  IMAD.X R33, RZ, RZ, RZ, P1 ;  /* 0x000000ffff217224 */ /* 0x000fe400008e06ff */
[----:B------:R-:W-:-:S04]  /*105a0*/  IMAD.WIDE.U32 R38, R67, R105, R38 ;  /* 0x0000006943267225 */ /* 0x000fc800078e0026 */
[----:B------:R-:W-:-:S04]  /*105b0*/  IMAD.WIDE.U32 R32, R75, R76, R32 ;  /* 0x0000004c4b207225 */ /* 0x000fc800078e0020 */
[----:B------:R-:W-:Y:S01]  /*105c0*/  IMAD.WIDE.U32 R28, R75, R111, R28 ;  /* 0x0000006f4b1c7225 */ /* 0x000fe200078e001c */
[----:B------:R-:W-:-:S03]  /*105d0*/  IADD3 R32, P2, PT, R32, R39, RZ ;  /* 0x0000002720207210 */ /* 0x000fc60007f5e0ff */
[----:B------:R-:W-:Y:S01]  /*105e0*/  IMAD.IADD R72, R98, 0x1, R36 ;  /* 0x0000000162487824 */ /* 0x000fe200078e0224 */
[----:B------:R-:W-:Y:S01]  /*105f0*/  IADD3 R40, P0, PT, R41, R29, RZ ;  /* 0x0000001d29287210 */ /* 0x000fe20007f1e0ff */
[----:B------:R-:W-:Y:S01]  /*10600*/  VIADD R36, R37, UR24 ;  /* 0x0000001825247c36 */ /* 0x000fe20008000000 */
[----:B------:R-:W-:Y:S01]  /*10610*/  IADD3 R28, P1, PT, R28, R33, RZ ;  /* 0x000000211c1c7210 */ /* 0x000fe20007f3e0ff */
[----:B------:R-:W-:Y:S01]  /*10620*/  IMAD.X R33, RZ, RZ, RZ, P2 ;  /* 0x000000ffff217224 */ /* 0x000fe200010e06ff */
[----:B------:R-:W-:Y:S01]  /*10630*/  IADD3.X R41, PT, PT, RZ, RZ, RZ, P0, !PT ;  /* 0x000000ffff297210 */ /* 0x000fe200007fe4ff */
[----:B------:R-:W-:Y:S01]  /*10640*/  IMAD.MOV.U32 R37, RZ, RZ, RZ ;  /* 0x000000ffff257224 */ /* 0x000fe200078e00ff */
[----:B------:R-:W-:Y:S01]  /*10650*/  ISETP.GE.U32.AND P0, PT, R72, R98, PT ;  /* 0x000000624800720c */ /* 0x000fe20003f06070 */
[----:B------:R-:W-:Y:S02]  /*10660*/  IMAD.X R29, RZ, RZ, RZ, P1 ;  /* 0x000000ffff1d7224 */ /* 0x000fe400008e06ff */
[----:B------:R-:W-:Y:S01]  /*10670*/  IMAD.WIDE.U32 R40, R67, R111, R40 ;  /* 0x0000006f43287225 */ /* 0x000fe200078e0028 */
[----:B------:R-:W-:-:S03]  /*10680*/  SEL R103, RZ, 0x1, P0 ;  /* 0x00000001ff677807 */ /* 0x000fc60000000000 */
[----:B------:R-:W-:-:S04]  /*10690*/  IMAD.WIDE.U32 R28, R75, R111, R28 ;  /* 0x0000006f4b1c7225 */ /* 0x000fc800078e001c */
[----:B------:R-:W-:Y:S01]  /*106a0*/  IMAD.WIDE.U32 R32, R67, R80, R32 ;  /* 0x0000005043207225 */ /* 0x000fe200078e0020 */
[----:B------:R-:W-:-:S03]  /*106b0*/  IADD3 R98, P1, PT, R40, R29, RZ ;  /* 0x0000001d28627210 */ /* 0x000fc60007f3e0ff */
[----:B------:R-:W-:Y:S01]  /*106c0*/  IMAD.WIDE.U32 R36, R38, 0x3d1, R36 ;  /* 0x000003d126247825 */ /* 0x000fe200078e0024 */
[----:B------:R-:W-:-:S03]  /*106d0*/  IADD3 R28, P2, PT, R28, R33, RZ ;  /* 0x000000211c1c7210 */ /* 0x000fc60007f5e0ff */
[----:B------:R-:W-:Y:S01]  /*106e0*/  IMAD.X R99, RZ, RZ, RZ, P1 ;  /* 0x000000ffff637224 */ /* 0x000fe200008e06ff */
[----:B------:R-:W-:Y:S02]  /*106f0*/  IADD3.X R29, PT, PT, RZ, RZ, RZ, P2, !PT ;  /* 0x000000ffff1d7210 */ /* 0x000fe400017fe4ff */
[----:B------:R-:W-:Y:S01]  /*10700*/  IADD3 R103, P0, P2, R36, R102, R103 ;  /* 0x0000006624677210 */ /* 0x000fe20007a1e067 */
[----:B------:R-:W-:-:S03]  /*10710*/  IMAD.WIDE.U32 R98, R75, R75, R98 ;  /* 0x0000004b4b627225 */ /* 0x000fc600078e0062 */
[----:B------:R-:W-:Y:S01]  /*10720*/  IADD3.X R23, PT, PT, RZ, RZ, RZ, P0, P2 ;  /* 0x000000ffff177210 */ /* 0x000fe200007e44ff */
[----:B------:R-:W-:Y:S01]  /*10730*/  IMAD.WIDE.U32 R28, R67, R76, R28 ;  /* 0x0000004c431c7225 */ /* 0x000fe200078e001c */
[----:B------:R-:W-:-:S03]  /*10740*/  IADD3 R105, P3, PT, R100, R103, RZ ;  /* 0x0000006764697210 */ /* 0x000fc60007f7e0ff */
[----:B------:R-:W-:Y:S01]  /*10750*/  VIADD R36, R37, UR24 ;  /* 0x0000001825247c36 */ /* 0x000fe20008000000 */
[----:B------:R-:W-:Y:S01]  /*10760*/  IADD3 R40, P1, PT, R98, R29, RZ ;  /* 0x0000001d62287210 */ /* 0x000fe20007f3e0ff */
[----:B------:R-:W-:Y:S01]  /*10770*/  IMAD.MOV.U32 R37, RZ, RZ, RZ ;  /* 0x000000ffff257224 */ /* 0x000fe200078e00ff */
[----:B------:R-:W-:Y:S01]  /*10780*/  IADD3 R98, P0, PT, R41, R99, RZ ;  /* 0x0000006329627210 */ /* 0x000fe20007f1e0ff */
[----:B------:R-:W-:Y:S02]  /*10790*/  IMAD.MOV.U32 R29, RZ, RZ, RZ ;  /* 0x000000ffff1d7224 */ /* 0x000fe400078e00ff */
[----:B------:R-:W-:-:S04]  /*107a0*/  IMAD.WIDE.U32 R36, R32, 0x3d1, R36 ;  /* 0x000003d120247825 */ /* 0x000fc800078e0024 */
[----:B------:R-:W-:Y:S01]  /*107b0*/  IMAD.X R41, RZ, RZ, RZ, P1 ;  /* 0x000000ffff297224 */ /* 0x000fe200008e06ff */
[----:B------:R-:W-:Y:S01]  /*107c0*/  IADD3 R46, P1, P2, R36, R23, R46 ;  /* 0x00000017242e7210 */ /* 0x000fe20007a3e02e */
[----:B------:R-:W-:Y:S01]  /*107d0*/  IMAD.X R99, RZ, RZ, RZ, P0 ;  /* 0x000000ffff637224 */ /* 0x000fe200000e06ff */
[----:B------:R-:W-:Y:S01]  /*107e0*/  IADD3 R36, PT, PT, R37, UR24, RZ ;  /* 0x0000001825247c10 */ /* 0x000fe2000fffe0ff */
[----:B------:R-:W-:Y:S01]  /*107f0*/  IMAD.X R23, RZ, RZ, RZ, P3 ;  /* 0x000000ffff177224 */ /* 0x000fe200018e06ff */
[----:B------:R-:W-:Y:S01]  /*10800*/  IADD3.X R25, PT, PT, RZ, RZ, RZ, P1, P2 ;  /* 0x000000ffff197210 */ /* 0x000fe20000fe44ff */
[----:B------:R-:W-:Y:S02]  /*10810*/  IMAD.MOV.U32 R37, RZ, RZ, RZ ;  /* 0x000000ffff257224 */ /* 0x000fe400078e00ff */
[----:B------:R-:W-:Y:S01]  /*10820*/  IMAD.WIDE.U32 R40, R67, R111, R40 ;  /* 0x0000006f43287225 */ /* 0x000fe200078e0028 */
[----:B------:R-:W-:-:S03]  /*10830*/  IADD3 R106, P3, P4, R38, R23, R46 ;  /* 0x00000017266a7210 */ /* 0x000fc60007c7e02e */
[----:B------:R-:W-:Y:S01]  /*10840*/  IMAD.WIDE.U32 R98, R67, R75, R98 ;  /* 0x0000004b43627225 */ /* 0x000fe200078e0062 */
[----:B------:R-:W-:-:S03]  /*10850*/  IADD3.X R103, PT, PT, RZ, RZ, RZ, P3, P4 ;  /* 0x000000ffff677210 */ /* 0x000fc60001fe84ff */
[----:B------:R-:W-:Y:S01]  /*10860*/  IMAD.WIDE.U32 R36, R28, 0x3d1, R36 ;  /* 0x000003d11c247825 */ /* 0x000fe200078e0024 */
[----:B------:R-:W-:Y:S02]  /*10870*/  IADD3 R38, P0, PT, R98, R41, RZ ;  /* 0x0000002962267210 */ /* 0x000fe40007f1e0ff */
[----:B------:R-:W-:Y:S01]  /*10880*/  IADD3 R23, P1, P2, R36, R25, R34 ;  /* 0x0000001924177210 */ /* 0x000fe20007a3e022 */
[----:B------:R-:W-:Y:S01]  /*10890*/  VIADD R34, R37, UR24 ;  /* 0x0000001825227c36 */ /* 0x000fe20008000000 */
[----:B------:R-:W-:Y:S02]  /*108a0*/  IADD3.X R39, PT, PT, RZ, RZ, RZ, P0, !PT ;  /* 0x000000ffff277210 */ /* 0x000fe400007fe4ff */
[----:B------:R-:W-:Y:S01]  /*108b0*/  IADD3.X R25, PT, PT, RZ, RZ, RZ, P1, P2 ;  /* 0x000000ffff197210 */ /* 0x000fe20000fe44ff */
[----:B------:R-:W-:Y:S01]  /*108c0*/  IMAD.WIDE.U32 R34, R40, 0x3d1, R34 ;  /* 0x000003d128227825 */ /* 0x000fe200078e0022 */
[----:B------:R-:W-:-:S03]  /*108d0*/  IADD3 R103, P3, P4, R32, R103, R23 ;  /* 0x0000006720677210 */ /* 0x000fc60007c7e017 */
[----:B------:R-:W-:Y:S01]  /*108e0*/  IMAD.WIDE.U32 R38, R67, R75, R38 ;  /* 0x0000004b43267225 */ /* 0x000fe200078e0026 */
[----:B------:R-:W-:Y:S02]  /*108f0*/  IADD3 R30, P1, P2, R34, R25, R30 ;  /* 0x00000019221e7210 */ /* 0x000fe40007a3e01e */
[----:B------:R-:W-:Y:S01]  /*10900*/  IADD3.X R75, PT, PT, RZ, RZ, RZ, P3, P4 ;  /* 0x000000ffff4b7210 */ /* 0x000fe20001fe84ff */
[----:B------:R-:W-:Y:S01]  /*10910*/  VIADD R34, R35, UR24 ;  /* 0x0000001823227c36 */ /* 0x000fe20008000000 */
[----:B------:R-:W-:Y:S01]  /*10920*/  IADD3 R98, P0, PT, R99, R39, RZ ;  /* 0x0000002763627210 */ /* 0x000fe20007f1e0ff */
[----:B------:R-:W-:Y:S01]  /*10930*/  IMAD.MOV.U32 R35, RZ, RZ, RZ ;  /* 0x000000ffff237224 */ /* 0x000fe200078e00ff */
[----:B------:R-:W-:Y:S02]  /*10940*/  IADD3.X R23, PT, PT, RZ, RZ, RZ, P1, P2 ;  /* 0x000000ffff177210 */ /* 0x000fe40000fe44ff */
[----:B------:R-:W-:Y:S01]  /*10950*/  IADD3 R75, P3, P4, R28, R75, R30 ;  /* 0x0000004b1c4b7210 */ /* 0x000fe20007c7e01e */
        /* <DEDUP_REMOVED lines=50> */
.L_x_36:
        /* <DEDUP_REMOVED lines=8> */
.L_x_37:
[----:B------:R-:W-:Y:S05]  /*10d00*/  BSYNC.RECONVERGENT B3 ;  /* 0x0000000000037941 */ /* 0x000fea0003800200 */
.L_x_35:
[----:B------:R-:W-:Y:S02]  /*10d10*/  HFMA2 R101, -RZ, RZ, 0, 0 ;  /* 0x00000000ff657431 */ /* 0x000fe400000001ff */
[----:B------:R-:W-:Y:S01]  /*10d20*/  IMAD.WIDE.U32 R46, R45, R45, RZ ;  /* 0x0000002d2d2e7225 */ /* 0x000fe200078e00ff */
[----:B------:R-:W-:Y:S01]  /*10d30*/  UMOV UR24, URZ ;  /* 0x000000ff00187c82 */ /* 0x000fe20008000000 */
[----:B------:R-:W-:Y:S02]  /*10d40*/  BSSY.RECONVERGENT B3, `(.L_x_38) ;  /* 0x0000120000037945 */ /* 0x000fe40003800200 */
[----:B------:R-:W-:Y:S02]  /*10d50*/  IMAD.MOV.U32 R100, RZ, RZ, R47 ;  /* 0x000000ffff647224 */ /* 0x000fe400078e002f */
[----:B------:R-:W-:Y:S02]  /*10d60*/  IMAD.MOV.U32 R31, RZ, RZ, RZ ;  /* 0x000000ffff1f7224 */ /* 0x000fe400078e00ff */
[----:B------:R-:W-:-:S02]  /*10d70*/  IMAD.MOV.U32 R47, RZ, RZ, RZ ;  /* 0x000000ffff2f7224 */ /* 0x000fc400078e00ff */
        /* <DEDUP_REMOVED lines=109> */
[-C--:B------:R-:W-:Y:S01]  /*11450*/  IMAD.WIDE.U32 R32, R71, R42.reuse, R32 ;  /* 0x0000002a47207225 */ /* 0x080fe200078e0020 */
[----:B------:R-:W-:Y:S02]  /*11460*/  IADD3 R22, P3, PT, R22, R25, RZ ;  /* 0x0000001916167210 */ /* 0x000fe40007f7e0ff */
[----:B------:R-:W-:Y:S01]  /*11470*/  IADD3 R32, P1, PT, R32, R41, RZ ;  /* 0x0000002920207210 */ /* 0x000fe20007f3e0ff */
        /* <DEDUP_REMOVED lines=9> */
[C---:B------:R-:W-:Y:S01]  /*11510*/  IMAD.WIDE.U32 R30, R109.reuse, R42, R30 ;  /* 0x0000002a6d1e7225 */ /* 0x040fe200078e001e */
[----:B------:R-:W-:Y:S02]  /*11520*/  IADD3 R32, P1, PT, R32, R41, RZ ;  /* 0x0000002920207210 */ /* 0x000fe40007f3e0ff */
[----:B------:R-:W-:Y:S01]  /*11530*/  IADD3.X R41, PT, PT, RZ, RZ, RZ, P2, !PT ;  /* 0x000000ffff297210 */ /* 0x000fe200017fe4ff */
[----:B------:R-:W-:Y:S01]  /*11540*/  IMAD.MOV.U32 R23, RZ, RZ, RZ ;  /* 0x000000ffff177224 */ /* 0x000fe200078e00ff */
[----:B------:R-:W-:Y:S01]  /*11550*/  IADD3 R38, P0, PT, R30, R33, RZ ;  /* 0x000000211e267210 */ /* 0x000fe20007f1e0ff */
[----:B------:R-:W-:Y:S02]  /*11560*/  IMAD.X R33, RZ, RZ, RZ, P1 ;  /* 0x000000ffff217224 */ /* 0x000fe400008e06ff */
        /* <DEDUP_REMOVED lines=27> */
[----:B------:R-:W-:Y:S02]  /*11720*/  IADD3 R32, P2, PT, R32, R41, RZ ;  /* 0x0000002920207210 */ /* 0x000fe40007f5e0ff */
[----:B------:R-:W-:Y:S02]  /*11730*/  IADD3 R30, P1, PT, R30, R33, RZ ;  /* 0x000000211e1e7210 */ /* 0x000fe40007f3e0ff */
[----:B------:R-:W-:Y:S02]  /*11740*/  IADD3 R38, P0, PT, R39, R31, RZ ;  /* 0x0000001f27267210 */ /* 0x000fe40007f1e0ff */
[----:B------:R-:W-:Y:S01]  /*11750*/  IADD3.X R33, PT, PT, RZ, RZ, RZ, P2, !PT ;  /* 0x000000ffff217210 */ /* 0x000fe200017fe4ff */
[----:B------:R-:W-:Y:S02]  /*11760*/  IMAD.X R31, RZ, RZ, RZ, P1 ;  /* 0x000000ffff1f7224 */ /* 0x000fe400008e06ff */
[----:B------:R-:W-:-:S02]  /*11770*/  IMAD.X R39, RZ, RZ, RZ, P0 ;  /* 0x000000ffff277224 */ /* 0x000fc400000e06ff */
[----:B------:R-:W-:-:S04]  /*11780*/  IMAD.WIDE.U32 R32, R109, R42, R32 ;  /* 0x0000002a6d207225 */ /* 0x000fc800078e0020 */
[----:B------:R-:W-:-:S04]  /*11790*/  IMAD.WIDE.U32 R30, R71, R68, R30 ;  /* 0x00000044471e7225 */ /* 0x000fc800078e001e */
[----:B------:R-:W-:Y:S01]  /*117a0*/  IMAD.WIDE.U32 R42, R98, 0x3d1, RZ ;  /* 0x000003d1622a7825 */ /* 0x000fe200078e00ff */
[----:B------:R-:W-:-:S03]  /*117b0*/  IADD3 R30, P0, PT, R30, R33, RZ ;  /* 0x000000211e1e7210 */ /* 0x000fc60007f1e0ff */
[----:B------:R-:W-:-:S04]  /*117c0*/  IMAD.WIDE.U32 R38, R109, R68, R38 ;  /* 0x000000446d267225 */ /* 0x000fc800078e0026 */
[----:B------:R-:W-:Y:S01]  /*117d0*/  IMAD.IADD R67, R46, 0x1, R42 ;  /* 0x000000012e437824 */ /* 0x000fe200078e022a */
[----:B------:R-:W-:Y:S01]  /*117e0*/  IADD3 R42, P1, PT, R38, R31, RZ ;  /* 0x0000001f262a7210 */ /* 0x000fe20007f3e0ff */
[----:B------:R-:W-:Y:S01]  /*117f0*/  VIADD R44, R43, UR24 ;  /* 0x000000182b2c7c36 */ /* 0x000fe20008000000 */
[----:B------:R-:W-:Y:S01]  /*11800*/  IADD3.X R31, PT, PT, RZ, RZ, RZ, P0, !PT ;  /* 0x000000ffff1f7210 */ /* 0x000fe200007fe4ff */
[----:B------:R-:W-:Y:S01]  /*11810*/  IMAD.MOV.U32 R33, RZ, RZ, RZ ;  /* 0x000000ffff217224 */ /* 0x000fe200078e00ff */
[----:B------:R-:W-:Y:S01]  /*11820*/  ISETP.GE.U32.AND P0, PT, R67, R46, PT ;  /* 0x0000002e4300720c */ /* 0x000fe20003f06070 */
[----:B------:R-:W-:-:S03]  /*11830*/  IMAD.WIDE.U32 R44, R40, 0x3d1, R44 ;  /* 0x000003d1282c7825 */ /* 0x000fc600078e002c */
[----:B------:R-:W-:Y:S01]  /*11840*/  SEL R23, RZ, 0x1, P0 ;  /* 0x00000001ff177807 */ /* 0x000fe20000000000 */
[----:B------:R-:W-:Y:S02]  /*11850*/  IMAD.X R43, RZ, RZ, RZ, P1 ;  /* 0x000000ffff2b7224 */ /* 0x000fe400008e06ff */
[----:B------:R-:W-:-:S04]  /*11860*/  IMAD.WIDE.U32 R30, R109, R79, R30 ;  /* 0x0000004f6d1e7225 */ /* 0x000fc800078e001e */
[----:B------:R-:W-:Y:S01]  /*11870*/  VIADD R46, R45, UR24 ;  /* 0x000000182d2e7c36 */ /* 0x000fe20008000000 */
[----:B------:R-:W-:Y:S01]  /*11880*/  IADD3 R45, P0, P2, R44, R100, R23 ;  /* 0x000000642c2d7210 */ /* 0x000fe20007a1e017 */
[----:B------:R-:W-:-:S03]  /*11890*/  IMAD.WIDE.U32 R42, R71, R71, R42 ;  /* 0x00000047472a7225 */ /* 0x000fc600078e002a */
[----:B------:R-:W-:Y:S01]  /*118a0*/  IADD3.X R23, PT, PT, RZ, RZ, RZ, P0, P2 ;  /* 0x000000ffff177210 */ /* 0x000fe200007e44ff */
[----:B------:R-:W-:Y:S01]  /*118b0*/  IMAD.WIDE.U32 R46, R32, 0x3d1, R46 ;  /* 0x000003d1202e7825 */ /* 0x000fe200078e002e */
[----:B------:R-:W-:Y:S02]  /*118c0*/  IADD3 R38, P1, PT, R42, R31, RZ ;  /* 0x0000001f2a267210 */ /* 0x000fe40007f3e0ff */
[----:B------:R-:W-:Y:S02]  /*118d0*/  IADD3 R42, P0, PT, R39, R43, RZ ;  /* 0x0000002b272a7210 */ /* 0x000fe40007f1e0ff */
[----:B------:R-:W-:Y:S02]  /*118e0*/  IADD3 R76, P3, PT, R98, R45, RZ ;  /* 0x0000002d624c7210 */ /* 0x000fe40007f7e0ff */
[----:B------:R-:W-:Y:S01]  /*118f0*/  IADD3.X R39, PT, PT, RZ, RZ, RZ, P1, !PT ;  /* 0x000000ffff277210 */ /* 0x000fe20000ffe4ff */
[----:B------:R-:W-:Y:S01]  /*11900*/  IMAD.X R43, RZ, RZ, RZ, P0 ;  /* 0x000000ffff2b7224 */ /* 0x000fe200000e06ff */
[----:B------:R-:W-:Y:S01]  /*11910*/  IADD3 R36, P1, P2, R46, R23, R36 ;  /* 0x000000172e247210 */ /* 0x000fe20007a3e024 */
[----:B------:R-:W-:-:S02]  /*11920*/  VIADD R46, R47, UR24 ;  /* 0x000000182f2e7c36 */ /* 0x000fc40008000000 */
[----:B------:R-:W-:Y:S01]  /*11930*/  IMAD.X R79, RZ, RZ, RZ, P3 ;  /* 0x000000ffff4f7224 */ /* 0x000fe200018e06ff */
[----:B------:R-:W-:Y:S01]  /*11940*/  IADD3.X R23, PT, PT, RZ, RZ, RZ, P1, P2 ;  /* 0x000000ffff177210 */ /* 0x000fe20000fe44ff */
[----:B------:R-:W-:-:S03]  /*11950*/  IMAD.WIDE.U32 R38, R109, R68, R38 ;  /* 0x000000446d267225 */ /* 0x000fc600078e0026 */
[----:B------:R-:W-:Y:S01]  /*11960*/  IADD3 R79, P3, P4, R40, R79, R36 ;  /* 0x0000004f284f7210 */ /* 0x000fe20007c7e024 */
[----:B------:R-:W-:-:S04]  /*11970*/  IMAD.WIDE.U32 R42, R109, R71, R42 ;  /* 0x000000476d2a7225 */ /* 0x000fc800078e002a */
[----:B------:R-:W-:Y:S01]  /*11980*/  IMAD.MOV.U32 R47, RZ, RZ, RZ ;  /* 0x000000ffff2f7224 */ /* 0x000fe200078e00ff */
[----:B------:R-:W-:Y:S01]  /*11990*/  IADD3 R40, P0, PT, R42, R39, RZ ;  /* 0x000000272a287210 */ /* 0x000fe20007f1e0ff */
[----:B------:R-:W-:-:S04]  /*119a0*/  IMAD.WIDE.U32 R46, R30, 0x3d1, R46 ;  /* 0x000003d11e2e7825 */ /* 0x000fc800078e002e */
[----:B------:R-:W-:Y:S01]  /*119b0*/  IMAD.X R41, RZ, RZ, RZ, P0 ;  /* 0x000000ffff297224 */ /* 0x000fe200000e06ff */
[----:B------:R-:W-:Y:S02]  /*119c0*/  IADD3 R36, PT, PT, R47, UR24, RZ ;  /* 0x000000182f247c10 */ /* 0x000fe4000fffe0ff */
[----:B------:R-:W-:Y:S01]  /*119d0*/  IADD3 R46, P0, P1, R46, R23, R34 ;  /* 0x000000172e2e7210 */ /* 0x000fe2000791e022 */
[----:B------:R-:W-:Y:S01]  /*119e0*/  IMAD.WIDE.U32 R34, R109, R71, R40 ;  /* 0x000000476d227225 */ /* 0x000fe200078e0028 */
[----:B------:R-:W-:Y:S02]  /*119f0*/  IADD3.X R23, PT, PT, RZ, RZ, RZ, P3, P4 ;  /* 0x000000ffff177210 */ /* 0x000fe40001fe84ff */
[----:B------:R-:W-:Y:S01]  /*11a00*/  IADD3.X R25, PT, PT, RZ, RZ, RZ, P0, P1 ;  /* 0x000000ffff197210 */ /* 0x000fe200007e24ff */
[----:B------:R-:W-:Y:S01]  /*11a10*/  IMAD.WIDE.U32 R36, R38, 0x3d1, R36 ;  /* 0x000003d126247825 */ /* 0x000fe200078e0024 */
[----:B------:R-:W-:Y:S02]  /*11a20*/  IADD3 R68, P3, P4, R32, R23, R46 ;  /* 0x0000001720447210 */ /* 0x000fe40007c7e02e */
[----:B------:R-:W-:Y:S01]  /*11a30*/  IADD3 R44, P0, PT, R43, R35, RZ ;  /* 0x000000232b2c7210 */ /* 0x000fe20007f1e0ff */
[----:B------:R-:W-:Y:S01]  /*11a40*/  VIADD R32, R37, UR24 ;  /* 0x0000001825207c36 */ /* 0x000fe20008000000 */
[----:B------:R-:W-:-:S02]  /*11a50*/  IADD3 R28, P1, P2, R36, R25, R28 ;  /* 0x00000019241c7210 */ /* 0x000fc40007a3e01c */
[----:B------:R-:W-:Y:S01]  /*11a60*/  IADD3.X R71, PT, PT, RZ, RZ, RZ, P3, P4 ;  /* 0x000000ffff477210 */ /* 0x000fe20001fe84ff */
[----:B------:R-:W-:Y:S01]  /*11a70*/  IMAD.WIDE.U32 R32, R34, 0x3d1, R32 ;  /* 0x000003d122207825 */ /* 0x000fe200078e0020 */
[----:B------:R-:W-:Y:S02]  /*11a80*/  IADD3.X R27, PT, PT, RZ, RZ, RZ, P1, P2 ;  /* 0x000000ffff1b7210 */ /* 0x000fe40000fe44ff */
[----:B------:R-:W-:Y:S02]  /*11a90*/  IADD3 R71, P1, P2, R30, R71, R28 ;  /* 0x000000471e477210 */ /* 0x000fe40007a3e01c */
[----:B------:R-:W-:Y:S02]  /*11aa0*/  IADD3.X R45, PT, PT, RZ, RZ, RZ, P0, !PT ;  /* 0x000000ffff2d7210 */ /* 0x000fe400007fe4ff */
[----:B------:R-:W-:Y:S01]  /*11ab0*/  IADD3 R27, P4, P5, R32, R27, R26 ;  /* 0x0000001b201b7210 */ /* 0x000fe20007d9e01a */
[----:B------:R-:W-:Y:S01]  /*11ac0*/  VIADD R26, R33, UR24 ;  /* 0x00000018211a7c36 */ /* 0x000fe20008000000 */
[----:B------:R-:W-:Y:S01]  /*11ad0*/  IADD3.X R25, PT, PT, RZ, RZ, RZ, P1, P2 ;  /* 0x000000ffff197210 */ /* 0x000fe20000fe44ff */
[----:B------:R-:W-:Y:S01]  /*11ae0*/  IMAD.WIDE.U32 R44, R109, R109, R44 ;  /* 0x0000006d6d2c7225 */ /* 0x000fe200078e002c */
[----:B------:R-:W-:-:S02]  /*11af0*/  IADD3 R23, P0, PT, R72, R72, RZ ;  /* 0x0000004848177210 */ /* 0x000fc40007f1e0ff */
[----:B------:R-:W-:Y:S01]  /*11b00*/  IADD3 R72, P3, P2, R38, R25, R27 ;  /* 0x0000001926487210 */ /* 0x000fe20007a7e01b */
[----:B------:R-:W-:Y:S01]  /*11b10*/  IMAD.MOV.U32 R27, RZ, RZ, RZ ;  /* 0x000000ffff1b7224 */ /* 0x000fe200078e00ff */
[----:B------:R-:W-:Y:S02]  /*11b20*/  IADD3.X R112, P0, PT, R105, R105, RZ, P0, !PT ;  /* 0x0000006969707210 */ /* 0x000fe4000071e4ff */
[----:B------:R-:W-:Y:S01]  /*11b30*/  IADD3 R105, P1, PT, R23, R23, RZ ;  /* 0x0000001717697210 */ /* 0x000fe20007f3e0ff */
[----:B------:R-:W-:Y:S01]  /*11b40*/  IMAD.WIDE.U32 R26, R44, 0x3d1, R26 ;  /* 0x000003d12c1a7825 */ /* 0x000fe200078e001a */
[----:B------:R-:W-:Y:S02]  /*11b50*/  IADD3.X R23, PT, PT, RZ, RZ, RZ, P4, P5 ;  /* 0x000000ffff177210 */ /* 0x000fe400027ea4ff */
[----:B------:R-:W-:Y:S01]  /*11b60*/  IADD3.X R106, P0, PT, R106, R106, RZ, P0, !PT ;  /* 0x0000006a6a6a7210 */ /* 0x000fe2000071e4ff */
[----:B------:R-:W-:Y:S01]  /*11b70*/  VIADD R27, R27, UR24 ;  /* 0x000000181b1b7c36 */ /* 0x000fe20008000000 */
[----:B------:R-:W-:-:S02]  /*11b80*/  IADD3 R24, P4, P5, R26, R23, R24 ;  /* 0x000000171a187210 */ /* 0x000fc40007d9e018 */
[----:B------:R-:W-:Y:S01]  /*11b90*/  IADD3.X R110, P0, PT, R103, R103, RZ, P0, !PT ;  /* 0x00000067676e7210 */ /* 0x000fe2000071e4ff */
[----:B------:R-:W-:Y:S01]  /*11ba0*/  IMAD R23, R45, 0x3d1, R27 ;  /* 0x000003d12d177824 */ /* 0x000fe200078e021b */
[----:B------:R-:W-:Y:S02]  /*11bb0*/  IADD3.X R25, PT, PT, RZ, RZ, RZ, P3, P2 ;  /* 0x000000ffff197210 */ /* 0x000fe40001fe44ff */
[----:B------:R-:W-:Y:S02]  /*11bc0*/  IADD3.X R26, PT, PT, RZ, RZ, RZ, P4, P5 ;  /* 0x000000ffff1a7210 */ /* 0x000fe400027ea4ff */
[----:B------:R-:W-:Y:S02]  /*11bd0*/  IADD3.X R45, P0, PT, R75, R75, RZ, P0, !PT ;  /* 0x0000004b4b2d7210 */ /* 0x000fe4000071e4ff */
[----:B------:R-:W-:Y:S02]  /*11be0*/  IADD3 R75, P2, P3, R34, R25, R24 ;  /* 0x00000019224b7210 */ /* 0x000fe40007b5e018 */
[----:B------:R-:W-:-:S02]  /*11bf0*/  IADD3.X R112, P1, PT, R112, R112, RZ, P1, !PT ;  /* 0x0000007070707210 */ /* 0x000fc40000f3e4ff */
[----:B------:R-:W-:Y:S02]  /*11c00*/  IADD3 R23, PT, PT, R23, R26, R22 ;  /* 0x0000001a17177210 */ /* 0x000fe40007ffe016 */
[----:B------:R-:W-:Y:S02]  /*11c10*/  IADD3.X R22, PT, PT, RZ, RZ, RZ, P2, P3 ;  /* 0x000000ffff167210 */ /* 0x000fe400017e64ff */
[----:B------:R-:W-:Y:S02]  /*11c20*/  IADD3.X R103, P1, PT, R106, R106, RZ, P1, !PT ;  /* 0x0000006a6a677210 */ /* 0x000fe40000f3e4ff */
[----:B------:R-:W-:Y:S02]  /*11c30*/  IADD3 R44, PT, PT, R44, R22, R23 ;  /* 0x000000162c2c7210 */ /* 0x000fe40007ffe017 */
[----:B------:R-:W-:Y:S02]  /*11c40*/  IADD3.X R110, P1, PT, R110, R110, RZ, P1, !PT ;  /* 0x0000006e6e6e7210 */ /* 0x000fe40000f3e4ff */
[----:B------:R-:W-:-:S02]  /*11c50*/  ISETP.GT.U32.AND P2, PT, R44, R107, PT ;  /* 0x0000006b2c00720c */ /* 0x000fc40003f44070 */
[----:B------:R-:W-:Y:S02]  /*11c60*/  IADD3.X R104, P0, PT, R104, R104, RZ, P0, !PT ;  /* 0x0000006868687210 */ /* 0x000fe4000071e4ff */
[----:B------:R-:W-:Y:S02]  /*11c70*/  IADD3.X R45, P1, PT, R45, R45, RZ, P1, !PT ;  /* 0x0000002d2d2d7210 */ /* 0x000fe40000f3e4ff */
[----:B------:R-:W-:Y:S02]  /*11c80*/  IADD3.X R102, P0, PT, R102, R102, RZ, P0, !PT ;  /* 0x0000006666667210 */ /* 0x000fe4000071e4ff */
[----:B------:R-:W-:-:S03]  /*11c90*/  IADD3.X R108, P1, PT, R104, R104, RZ, P1, !PT ;  /* 0x00000068686c7210 */ /* 0x000fc60000f3e4ff */
[----:B------:R-:W-:Y:S01]  /*11ca0*/  IMAD.X R80, R80, 0x1, R80, P0 ;  /* 0x0000000150507824 */ /* 0x000fe200000e0650 */
[----:B------:R-:W-:-:S04]  /*11cb0*/  IADD3.X R111, P1, PT, R102, R102, RZ, P1, !PT ;  /* 0x00000066666f7210 */ /* 0x000fc80000f3e4ff */
[----:B------:R-:W-:Y:S01]  /*11cc0*/  IADD3.X R106, PT, PT, R80, R80, RZ, P1, !PT ;  /* 0x00000050506a7210 */ /* 0x000fe20000ffe4ff */
[----:B------:R-:W-:Y:S08]  /*11cd0*/  @P2 BRA `(.L_x_39) ;  /* 0x0000000000782947 */ /* 0x000ff00003800000 */
        /* <DEDUP_REMOVED lines=30> */
.L_x_39:
        /* <DEDUP_REMOVED lines=8> */
.L_x_40:
[----:B------:R-:W-:Y:S05]  /*11f40*/  BSYNC.RECONVERGENT B3 ;  /* 0x0000000000037941 */ /* 0x000fea0003800200 */
.L_x_38:
[----:B------:R-:W-:-:S04]  /*11f50*/  IMAD.WIDE.U32 R46, R82, R82, RZ ;  /* 0x00000052522e7225 */ /* 0x000fc800078e00ff */
[----:B------:R-:W-:Y:S01]  /*11f60*/  HFMA2 R37, -RZ, RZ, 0, 0 ;  /* 0x00000000ff257431 */ /* 0x000fe200000001ff */
[----:B------:R-:W-:Y:S01]  /*11f70*/  UMOV UR24, URZ ;  /* 0x000000ff00187c82 */ /* 0x000fe20008000000 */
[----:B------:R-:W-:Y:S01]  /*11f80*/  BSSY.RECONVERGENT B3, `(.L_x_41) ;  /* 0x0000128000037945 */ /* 0x000fe20003800200 */
[----:B------:R-:W-:Y:S02]  /*11f90*/  IMAD.MOV.U32 R42, RZ, RZ, R47 ;  /* 0x000000ffff2a7224 */ /* 0x000fe400078e002f */
[----:B------:R-:W-:Y:S02]  /*11fa0*/  IMAD.MOV.U32 R43, RZ, RZ, RZ ;  /* 0x000000ffff2b7224 */ /* 0x000fe400078e00ff */
        /* <DEDUP_REMOVED lines=112> */
[----:B------:R-:W-:Y:S01]  /*126b0*/  IADD3.X R31, PT, PT, RZ, RZ, RZ, P2, !PT ;  /* 0x000000ffff1f7210 */ /* 0x000fe200017fe4ff */
[----:B------:R-:W-:Y:S01]  /*126c0*/  IMAD.X R23, RZ, RZ, RZ, P3 ;  /* 0x000000ffff177224 */ /* 0x000fe200018e06ff */
[----:B------:R-:W-:Y:S01]  /*126d0*/  IADD3 R36, P0, PT, R37, R33, RZ ;  /* 0x0000002125247210 */ /* 0x000fe20007f1e0ff */
[----:B------:R-:W-:-:S02]  /*126e0*/  IMAD.X R33, RZ, RZ, RZ, P1 ;  /* 0x000000ffff217224 */ /* 0x000fc400008e06ff */
        /* <DEDUP_REMOVED lines=20> */
[----:B------:R-:W-:Y:S01]  /*12830*/  IMAD.X R33, RZ, RZ, RZ, P2 ;  /* 0x000000ffff217224 */ /* 0x000fe200010e06ff */
[----:B------:R-:W-:Y:S01]  /*12840*/  IADD3 R36, P0, PT, R37, R29, RZ ;  /* 0x0000001d25247210 */ /* 0x000fe20007f1e0ff */
[----:B------:R-:W-:-:S04]  /*12850*/  IMAD.WIDE.U32 R30, R83, R89, R30 ;  /* 0x00000059531e7225 */ /* 0x000fc800078e001e */
[----:B------:R-:W-:Y:S02]  /*12860*/  IMAD.X R29, RZ, RZ, RZ, P1 ;  /* 0x000000ffff1d7224 */ /* 0x000fe400008e06ff */
[----:B------:R-:W-:Y:S02]  /*12870*/  IMAD.X R37, RZ, RZ, RZ, P0 ;  /* 0x000000ffff257224 */ /* 0x000fe400000e06ff */
[----:B------:R-:W-:-:S04]  /*12880*/  IMAD.WIDE.U32 R32, R85, R88, R32 ;  /* 0x0000005855207225 */ /* 0x000fc800078e0020 */
[----:B------:R-:W-:Y:S01]  /*12890*/  IMAD.WIDE.U32 R28, R87, R87, R28 ;  /* 0x00000057571c7225 */ /* 0x000fe200078e001c */
[----:B------:R-:W-:-:S03]  /*128a0*/  IADD3 R32, P2, PT, R32, R31, RZ ;  /* 0x0000001f20207210 */ /* 0x000fc60007f5e0ff */
[----:B------:R-:W-:Y:S02]  /*128b0*/  HFMA2 R31, -RZ, RZ, 0, 0 ;  /* 0x00000000ff1f7431 */ /* 0x000fe400000001ff */
[----:B------:R-:W-:Y:S01]  /*128c0*/  IMAD.WIDE.U32 R36, R86, R89, R36 ;  /* 0x0000005956247225 */ /* 0x000fe200078e0024 */
[----:B------:R-:W-:Y:S02]  /*128d0*/  IADD3 R28, P1, PT, R28, R33, RZ ;  /* 0x000000211c1c7210 */ /* 0x000fe40007f3e0ff */
[----:B------:R-:W-:Y:S02]  /*128e0*/  IADD3.X R33, PT, PT, RZ, RZ, RZ, P2, !PT ;  /* 0x000000ffff217210 */ /* 0x000fe400017fe4ff */
[----:B------:R-:W-:Y:S01]  /*128f0*/  IADD3 R82, P0, PT, R36, R29, RZ ;  /* 0x0000001d24527210 */ /* 0x000fe20007f1e0ff */
[----:B------:R-:W-:Y:S02]  /*12900*/  IMAD.X R29, RZ, RZ, RZ, P1 ;  /* 0x000000ffff1d7224 */ /* 0x000fe400008e06ff */
[----:B------:R-:W-:-:S04]  /*12910*/  IMAD.WIDE.U32 R32, R84, R89, R32 ;  /* 0x0000005954207225 */ /* 0x000fc800078e0020 */
[----:B------:R-:W-:Y:S02]  /*12920*/  IMAD.X R83, RZ, RZ, RZ, P0 ;  /* 0x000000ffff537224 */ /* 0x000fe400000e06ff */
[----:B------:R-:W-:-:S04]  /*12930*/  IMAD.WIDE.U32 R28, R86, R88, R28 ;  /* 0x00000058561c7225 */ /* 0x000fc800078e001c */
[----:B------:R-:W-:Y:S01]  /*12940*/  IMAD.WIDE.U32 R82, R87, R88, R82 ;  /* 0x0000005857527225 */ /* 0x000fe200078e0052 */
[----:B------:R-:W-:Y:S02]  /*12950*/  IADD3 R28, P2, PT, R28, R33, RZ ;  /* 0x000000211c1c7210 */ /* 0x000fe40007f5e0ff */
[----:B------:R-:W-:-:S03]  /*12960*/  IADD3 R82, P1, PT, R82, R29, RZ ;  /* 0x0000001d52527210 */ /* 0x000fc60007f3e0ff */
[----:B------:R-:W-:Y:S01]  /*12970*/  IMAD.X R29, RZ, RZ, RZ, P2 ;  /* 0x000000ffff1d7224 */ /* 0x000fe200010e06ff */
[----:B------:R-:W-:Y:S01]  /*12980*/  IADD3 R98, P0, PT, R37, R83, RZ ;  /* 0x0000005325627210 */ /* 0x000fe20007f1e0ff */
[----:B------:R-:W-:-:S03]  /*12990*/  IMAD.WIDE.U32 R36, R30, 0x3d1, RZ ;  /* 0x000003d11e247825 */ /* 0x000fc600078e00ff */
[----:B------:R-:W-:Y:S01]  /*129a0*/  IADD3.X R99, PT, PT, RZ, RZ, RZ, P0, !PT ;  /* 0x000000ffff637210 */ /* 0x000fe200007fe4ff */
[----:B------:R-:W-:Y:S02]  /*129b0*/  IMAD.X R83, RZ, RZ, RZ, P1 ;  /* 0x000000ffff537224 */ /* 0x000fe400008e06ff */
[----:B------:R-:W-:-:S04]  /*129c0*/  IMAD.WIDE.U32 R84, R85, R89, R28 ;  /* 0x0000005955547225 */ /* 0x000fc800078e001c */
[----:B------:R-:W-:-:S04]  /*129d0*/  IMAD.WIDE.U32 R82, R87, R88, R82 ;  /* 0x0000005857527225 */ /* 0x000fc800078e0052 */
[----:B------:R-:W-:Y:S01]  /*129e0*/  IMAD.WIDE.U32 R98, R87, R89, R98 ;  /* 0x0000005957627225 */ /* 0x000fe200078e0062 */
[----:B------:R-:W-:-:S03]  /*129f0*/  IADD3 R82, P0, PT, R82, R85, RZ ;  /* 0x0000005552527210 */ /* 0x000fc60007f1e0ff */
[----:B------:R-:W-:Y:S01]  /*12a00*/  IMAD.IADD R23, R46, 0x1, R36 ;  /* 0x000000012e177824 */ /* 0x000fe200078e0224 */
[----:B------:R-:W-:Y:S01]  /*12a10*/  IADD3 R36, P1, PT, R98, R83, RZ ;  /* 0x0000005362247210 */ /* 0x000fe20007f3e0ff */
[----:B------:R-:W-:Y:S02]  /*12a20*/  VIADD R28, R37, UR24 ;  /* 0x00000018251c7c36 */ /* 0x000fe40008000000 */
[----:B------:R-:W-:Y:S01]  /*12a30*/  IMAD.X R83, RZ, RZ, RZ, P0 ;  /* 0x000000ffff537224 */ /* 0x000fe200000e06ff */
[----:B------:R-:W-:Y:S01]  /*12a40*/  ISETP.GE.U32.AND P0, PT, R23, R46, PT ;  /* 0x0000002e1700720c */ /* 0x000fe20003f06070 */
[----:B------:R-:W-:Y:S01]  /*12a50*/  IMAD.MOV.U32 R29, RZ, RZ, RZ ;  /* 0x000000ffff1d7224 */ /* 0x000fe200078e00ff */
[----:B------:R-:W-:Y:S01]  /*12a60*/  IADD3.X R37, PT, PT, RZ, RZ, RZ, P1, !PT ;  /* 0x000000ffff257210 */ /* 0x000fe20000ffe4ff */
[----:B------:R-:W-:Y:S01]  /*12a70*/  IMAD.WIDE.U32 R82, R86, R89, R82 ;  /* 0x0000005956527225 */ /* 0x000fe200078e0052 */
[----:B------:R-:W-:-:S03]  /*12a80*/  SEL R27, RZ, 0x1, P0 ;  /* 0x00000001ff1b7807 */ /* 0x000fc60000000000 */
[----:B------:R-:W-:-:S04]  /*12a90*/  IMAD.WIDE.U32 R28, R32, 0x3d1, R28 ;  /* 0x000003d1201c7825 */ /* 0x000fc800078e001c */
[----:B------:R-:W-:Y:S01]  /*12aa0*/  IMAD.WIDE.U32 R36, R88, R88, R36 ;  /* 0x0000005858247225 */ /* 0x000fe200078e0024 */
[----:B------:R-:W-:-:S03]  /*12ab0*/  IADD3 R27, P0, P2, R28, R42, R27 ;  /* 0x0000002a1c1b7210 */ /* 0x000fc60007a1e01b */
[----:B------:R-:W-:Y:S01]  /*12ac0*/  VIADD R46, R29, UR24 ;  /* 0x000000181d2e7c36 */ /* 0x000fe20008000000 */
[----:B------:R-:W-:Y:S02]  /*12ad0*/  IADD3 R28, P1, PT, R36, R83, RZ ;  /* 0x00000053241c7210 */ /* 0x000fe40007f3e0ff */
[----:B------:R-:W-:Y:S01]  /*12ae0*/  IADD3.X R25, PT, PT, RZ, RZ, RZ, P0, P2 ;  /* 0x000000ffff197210 */ /* 0x000fe200007e44ff */
[----:B------:R-:W-:Y:S01]  /*12af0*/  IMAD.WIDE.U32 R46, R84, 0x3d1, R46 ;  /* 0x000003d1542e7825 */ /* 0x000fe200078e002e */
[----:B------:R-:W-:Y:S02]  /*12b00*/  IADD3 R36, P0, PT, R99, R37, RZ ;  /* 0x0000002563247210 */ /* 0x000fe40007f1e0ff */
[----:B------:R-:W-:Y:S01]  /*12b10*/  IADD3 R27, P3, PT, R30, R27, RZ ;  /* 0x0000001b1e1b7210 */ /* 0x000fe20007f7e0ff */
[----:B------:R-:W-:Y:S01]  /*12b20*/  IMAD.X R29, RZ, RZ, RZ, P1 ;  /* 0x000000ffff1d7224 */ /* 0x000fe200008e06ff */
[----:B------:R-:W-:Y:S01]  /*12b30*/  IADD3 R40, P1, P2, R46, R25, R40 ;  /* 0x000000192e287210 */ /* 0x000fe20007a3e028 */
[----:B------:R-:W-:Y:S01]  /*12b40*/  IMAD.X R37, RZ, RZ, RZ, P0 ;  /* 0x000000ffff257224 */ /* 0x000fe200000e06ff */
[----:B------:R-:W-:Y:S01]  /*12b50*/  IADD3 R46, PT, PT, R47, UR24, RZ ;  /* 0x000000182f2e7c10 */ /* 0x000fe2000fffe0ff */
[----:B------:R-:W-:Y:S01]  /*12b60*/  IMAD.X R99, RZ, RZ, RZ, P3 ;  /* 0x000000ffff637224 */ /* 0x000fe200018e06ff */
[----:B------:R-:W-:Y:S01]  /*12b70*/  IADD3.X R25, PT, PT, RZ, RZ, RZ, P1, P2 ;  /* 0x000000ffff197210 */ /* 0x000fe20000fe44ff */
[----:B------:R-:W-:-:S03]  /*12b80*/  IMAD.WIDE.U32 R28, R87, R89, R28 ;  /* 0x00000059571c7225 */ /* 0x000fc600078e001c */
[----:B------:R-:W-:Y:S01]  /*12b90*/  IADD3 R99, P3, P4, R32, R99, R40 ;  /* 0x0000006320637210 */ /* 0x000fe20007c7e028 */
[----:B------:R-:W-:-:S03]  /*12ba0*/  IMAD.WIDE.U32 R36, R88, R89, R36 ;  /* 0x0000005958247225 */ /* 0x000fc600078e0024 */
[----:B------:R-:W-:Y:S01]  /*12bb0*/  IADD3.X R101, PT, PT, RZ, RZ, RZ, P3, P4 ;  /* 0x000000ffff657210 */ /* 0x000fe20001fe84ff */
[----:B------:R-:W-:Y:S01]  /*12bc0*/  IMAD.MOV.U32 R47, RZ, RZ, RZ ;  /* 0x000000ffff2f7224 */ /* 0x000fe200078e00ff */
[----:B------:R-:W-:Y:S01]  /*12bd0*/  IADD3 R32, P0, PT, R36, R29, RZ ;  /* 0x0000001d24207210 */ /* 0x000fe20007f1e0ff */
[----:B------:R-:W-:-:S04]  /*12be0*/  IMAD.WIDE.U32 R46, R82, 0x3d1, R46 ;  /* 0x000003d1522e7825 */ /* 0x000fc800078e002e */
[----:B------:R-:W-:Y:S02]  /*12bf0*/  VIADD R30, R47, UR24 ;  /* 0x000000182f1e7c36 */ /* 0x000fe40008000000 */
[----:B------:R-:W-:Y:S01]  /*12c00*/  IMAD.X R33, RZ, RZ, RZ, P0 ;  /* 0x000000ffff217224 */ /* 0x000fe200000e06ff */
[----:B------:R-:W-:Y:S01]  /*12c10*/  IADD3 R38, P0, P1, R46, R25, R38 ;  /* 0x000000192e267210 */ /* 0x000fe2000791e026 */
[----:B------:R-:W-:-:S03]  /*12c20*/  IMAD.WIDE.U32 R30, R28, 0x3d1, R30 ;  /* 0x000003d11c1e7825 */ /* 0x000fc600078e001e */
[----:B------:R-:W-:Y:S01]  /*12c30*/  IADD3.X R25, PT, PT, RZ, RZ, RZ, P0, P1 ;  /* 0x000000ffff197210 */ /* 0x000fe200007e24ff */
[----:B------:R-:W-:Y:S01]  /*12c40*/  IMAD.WIDE.U32 R32, R88, R89, R32 ;  /* 0x0000005958207225 */ /* 0x000fe200078e0020 */
[----:B------:R-:W-:-:S03]  /*12c50*/  IADD3 R101, P3, P4, R84, R101, R38 ;  /* 0x0000006554657210 */ /* 0x000fc60007c7e026 */
[----:B------:R-:W-:Y:S01]  /*12c60*/  VIADD R36, R31, UR24 ;  /* 0x000000181f247c36 */ /* 0x000fe20008000000 */
[----:B------:R-:W-:Y:S02]  /*12c70*/  IADD3 R31, P1, P2, R30, R25, R34 ;  /* 0x000000191e1f7210 */ /* 0x000fe40007a3e022 */
[----:B------:R-:W-:Y:S01]  /*12c80*/  IADD3 R30, P0, PT, R37, R33, RZ ;  /* 0x00000021251e7210 */ /* 0x000fe20007f1e0ff */
[----:B------:R-:W-:Y:S01]  /*12c90*/  IMAD.MOV.U32 R37, RZ, RZ, RZ ;  /* 0x000000ffff257224 */ /* 0x000fe200078e00ff */
[----:B------:R-:W-:Y:S02]  /*12ca0*/  IADD3.X R25, PT, PT, RZ, RZ, RZ, P3, P4 ;  /* 0x000000ffff197210 */ /* 0x000fe40001fe84ff */
[----:B------:R-:W-:Y:S01]  /*12cb0*/  IADD3.X R33, PT, PT, RZ, RZ, RZ, P1, P2 ;  /* 0x000000ffff217210 */ /* 0x000fe20000fe44ff */
[----:B------:R-:W-:Y:S01]  /*12cc0*/  IMAD.WIDE.U32 R36, R32, 0x3d1, R36 ;  /* 0x000003d120247825 */ /* 0x000fe200078e0024 */
[----:B------:R-:W-:-:S03]  /*12cd0*/  IADD3 R104, P3, P4, R82, R25, R31 ;  /* 0x0000001952687210 */ /* 0x000fc60007c7e01f */
[----:B------:R-:W-:Y:S01]  /*12ce0*/  IMAD.X R31, RZ, RZ, RZ, P0 ;  /* 0x000000ffff1f7224 */ /* 0x000fe200000e06ff */
[----:B------:R-:W-:Y:S01]  /*12cf0*/  IADD3 R33, P1, P2, R36, R33, R24 ;  /* 0x0000002124217210 */ /* 0x000fe20007a3e018 */
[----:B------:R-:W-:Y:S01]  /*12d00*/  VIADD R36, R37, UR24 ;  /* 0x0000001825247c36 */ /* 0x000fe20008000000 */
[----:B------:R-:W-:Y:S01]  /*12d10*/  IADD3.X R29, PT, PT, RZ, RZ, RZ, P3, P4 ;  /* 0x000000ffff1d7210 */ /* 0x000fe20001fe84ff */
[----:B------:R-:W-:Y:S01]  /*12d20*/  IMAD.WIDE.U32 R24, R89, R89, R30 ;  /* 0x0000005959187225 */ /* 0x000fe200078e001e */
[----:B------:R-:W-:Y:S02]  /*12d30*/  IADD3 R67, P0, PT, R67, R67, RZ ;  /* 0x0000004343437210 */ /* 0x000fe40007f1e0ff */
[----:B------:R-:W-:Y:S02]  /*12d40*/  MOV R37, RZ ;  /* 0x000000ff00257202 */ /* 0x000fe40000000f00 */
[----:B------:R-:W-:Y:S02]  /*12d50*/  IADD3 R28, P6, P5, R28, R29, R33 ;  /* 0x0000001d1c1c7210 */ /* 0x000fe40007dde021 */
[----:B------:R-:W-:Y:S01]  /*12d60*/  IADD3.X R29, PT, PT, RZ, RZ, RZ, P1, P2 ;  /* 0x000000ffff1d7210 */ /* 0x000fe20000fe44ff */
[----:B------:R-:W-:Y:S01]  /*12d70*/  IMAD.WIDE.U32 R36, R24, 0x3d1, R36 ;  /* 0x000003d118247825 */ /* 0x000fe200078e0024 */
[----:B------:R-:W-:-:S02]  /*12d80*/  IADD3.X R76, P0, PT, R76, R76, RZ, P0, !PT ;  /* 0x0000004c4c4c7210 */ /* 0x000fc4000071e4ff */
[----:B------:R-:W-:Y:S01]  /*12d90*/  IADD3 R67, P1, PT, R67, R67, RZ ;  /* 0x0000004343437210 */ /* 0x000fe20007f3e0ff */
[----:B------:R-:W-:Y:S01]  /*12da0*/  VIADD R31, R37, UR24 ;  /* 0x00000018251f7c36 */ /* 0x000fe20008000000 */
[----:B------:R-:W-:Y:S02]  /*12db0*/  IADD3.X R79, P2, PT, R79, R79, RZ, P0, !PT ;  /* 0x0000004f4f4f7210 */ /* 0x000fe4000075e4ff */
[----:B------:R-:W-:Y:S01]  /*12dc0*/  IADD3.X R76, P0, PT, R76, R76, RZ, P1, !PT ;  /* 0x0000004c4c4c7210 */ /* 0x000fe20000f1e4ff */
[----:B------:R-:W-:Y:S01]  /*12dd0*/  IMAD R31, R25, 0x3d1, R31 ;  /* 0x000003d1191f7824 */ /* 0x000fe200078e021f */
[----:B------:R-:W-:Y:S02]  /*12de0*/  IADD3 R67, P1, PT, R67, R67, RZ ;  /* 0x0000004343437210 */ /* 0x000fe40007f3e0ff */
[----:B------:R-:W-:Y:S02]  /*12df0*/  IADD3 R30, P3, P4, R36, R29, R26 ;  /* 0x0000001d241e7210 */ /* 0x000fe40007c7e01a */
[----:B------:R-:W-:-:S02]  /*12e00*/  IADD3.X R29, PT, PT, RZ, RZ, RZ, P6, P5 ;  /* 0x000000ffff1d7210 */ /* 0x000fc400037ea4ff */
[----:B------:R-:W-:Y:S02]  /*12e10*/  IADD3.X R26, P2, PT, R68, R68, RZ, P2, !PT ;  /* 0x00000044441a7210 */ /* 0x000fe4000175e4ff */
[----:B------:R-:W-:Y:S02]  /*12e20*/  IADD3.X R79, P0, PT, R79, R79, RZ, P0, !PT ;  /* 0x0000004f4f4f7210 */ /* 0x000fe4000071e4ff */
[----:B------:R-:W-:Y:S02]  /*12e30*/  IADD3.X R68, P1, PT, R76, R76, RZ, P1, !PT ;  /* 0x0000004c4c447210 */ /* 0x000fe40000f3e4ff */
[----:B------:R-:W-:Y:S02]  /*12e40*/  IADD3 R32, P5, P6, R32, R29, R30 ;  /* 0x0000001d20207210 */ /* 0x000fe40007ebe01e */
[----:B------:R-:W-:Y:S02]  /*12e50*/  IADD3.X R29, P2, PT, R71, R71, RZ, P2, !PT ;  /* 0x00000047471d7210 */ /* 0x000fe4000175e4ff */
[----:B------:R-:W-:-:S02]  /*12e60*/  IADD3.X R26, P0, PT, R26, R26, RZ, P0, !PT ;  /* 0x0000001a1a1a7210 */ /* 0x000fc4000071e4ff */
[----:B------:R-:W-:Y:S02]  /*12e70*/  IADD3.X R71, P1, PT, R79, R79, RZ, P1, !PT ;  /* 0x0000004f4f477210 */ /* 0x000fe40000f3e4ff */
[----:B------:R-:W-:Y:S02]  /*12e80*/  IADD3.X R30, PT, PT, RZ, RZ, RZ, P3, P4 ;  /* 0x000000ffff1e7210 */ /* 0x000fe40001fe84ff */
[----:B------:R-:W-:Y:S02]  /*12e90*/  IADD3.X R25, P2, PT, R72, R72, RZ, P2, !PT ;  /* 0x0000004848197210 */ /* 0x000fe4000175e4ff */
[----:B------:R-:W-:Y:S02]  /*12ea0*/  IADD3.X R72, P1, PT, R26, R26, RZ, P1, !PT ;  /* 0x0000001a1a487210 */ /* 0x000fe40000f3e4ff */
[----:B------:R-:W-:Y:S02]  /*12eb0*/  IADD3 R31, PT, PT, R31, R30, R22 ;  /* 0x0000001e1f1f7210 */ /* 0x000fe40007ffe016 */
[----:B------:R-:W-:-:S02]  /*12ec0*/  IADD3.X R26, PT, PT, RZ, RZ, RZ, P5, P6 ;  /* 0x000000ffff1a7210 */ /* 0x000fc40002fec4ff */
[----:B------:R-:W-:Y:S02]  /*12ed0*/  IADD3.X R29, P3, PT, R29, R29, RZ, P0, !PT ;  /* 0x0000001d1d1d7210 */ /* 0x000fe4000077e4ff */
[----:B------:R-:W-:Y:S02]  /*12ee0*/  IADD3.X R22, P0, PT, R75, R75, RZ, P2, !PT ;  /* 0x0000004b4b167210 */ /* 0x000fe4000171e4ff */
[----:B------:R-:W-:Y:S02]  /*12ef0*/  IADD3 R24, PT, PT, R24, R26, R31 ;  /* 0x0000001a18187210 */ /* 0x000fe40007ffe01f */
[----:B------:R-:W-:Y:S01]  /*12f00*/  IADD3.X R25, P3, PT, R25, R25, RZ, P3, !PT ;  /* 0x0000001919197210 */ /* 0x000fe20001f7e4ff */
[----:B------:R-:W-:Y:S01]  /*12f10*/  IMAD.X R44, R44, 0x1, R44, P0 ;  /* 0x000000012c2c7824 */ /* 0x000fe200000e062c */
[----:B------:R-:W-:Y:S02]  /*12f20*/  ISETP.GT.U32.AND P0, PT, R24, R107, PT ;  /* 0x0000006b1800720c */ /* 0x000fe40003f04070 */
[----:B------:R-:W-:-:S02]  /*12f30*/  IADD3.X R75, P1, PT, R29, R29, RZ, P1, !PT ;  /* 0x0000001d1d4b7210 */ /* 0x000fc40000f3e4ff */
[----:B------:R-:W-:Y:S02]  /*12f40*/  IADD3.X R22, P3, PT, R22, R22, RZ, P3, !PT ;  /* 0x0000001616167210 */ /* 0x000fe40001f7e4ff */
[----:B------:R-:W-:-:S03]  /*12f50*/  IADD3.X R76, P1, PT, R25, R25, RZ, P1, !PT ;  /* 0x00000019194c7210 */ /* 0x000fc60000f3e4ff */
[----:B------:R-:W-:Y:S01]  /*12f60*/  IMAD.X R44, R44, 0x1, R44, P3 ;  /* 0x000000012c2c7824 */ /* 0x000fe200018e062c */
[----:B------:R-:W-:-:S05]  /*12f70*/  IADD3.X R79, P1, PT, R22, R22, RZ, P1, !PT ;  /* 0x00000016164f7210 */ /* 0x000fca0000f3e4ff */
[----:B------:R-:W-:Y:S01]  /*12f80*/  IMAD.X R80, R44, 0x1, R44, P1 ;  /* 0x000000012c507824 */ /* 0x000fe200008e062c */
[----:B------:R-:W-:Y:S07]  /*12f90*/  @P0 BRA `(.L_x_42) ;  /* 0x0000000000780947 */ /* 0x000fee0003800000 */
        /* <DEDUP_REMOVED lines=30> */
.L_x_42:
        /* <DEDUP_REMOVED lines=8> */
.L_x_43:
[----:B------:R-:W-:Y:S05]  /*13200*/  BSYNC.RECONVERGENT B3 ;  /* 0x0000000000037941 */ /* 0x000fea0003800200 */
.L_x_41:
[-C--:B------:R-:W-:Y:S01]  /*13210*/  IADD3 R98, P0, PT, R23, R23.reuse, RZ ;  /* 0x0000001717627210 */ /* 0x080fe20007f1e0ff */
[----:B------:R-:W-:Y:S01]  /*13220*/  IMAD.MOV.U32 R85, RZ, RZ, RZ ;  /* 0x000000ffff557224 */ /* 0x000fe200078e00ff */
[----:B------:R-:W-:Y:S01]  /*13230*/  UMOV UR24, URZ ;  /* 0x000000ff00187c82 */ /* 0x000fe20008000000 */
[----:B------:R-:W-:Y:S01]  /*13240*/  IMAD.MOV.U32 R39, RZ, RZ, RZ ;  /* 0x000000ffff277224 */ /* 0x000fe200078e00ff */
[----:B------:R-:W-:Y:S01]  /*13250*/  IADD3 R98, P1, PT, R98, R23, RZ ;  /* 0x0000001762627210 */ /* 0x000fe20007f3e0ff */
[----:B------:R-:W-:Y:S01]  /*13260*/  BSSY.RECONVERGENT B3, `(.L_x_44) ;  /* 0x000011d000037945 */ /* 0x000fe20003800200 */
[----:B------:R-:W-:-:S03]  /*13270*/  IADD3.X R44, P0, PT, R27, R27, RZ, P0, !PT ;  /* 0x0000001b1b2c7210 */ /* 0x000fc6000071e4ff */
[----:B------:R-:W-:Y:S01]  /*13280*/  IMAD.WIDE.U32 R30, R98, R98, RZ ;  /* 0x00000062621e7225 */ /* 0x000fe200078e00ff */
[----:B------:R-:W-:Y:S02]  /*13290*/  IADD3.X R44, P1, PT, R44, R27, RZ, P1, !PT ;  /* 0x0000001b2c2c7210 */ /* 0x000fe40000f3e4ff */
[----:B------:R-:W-:Y:S01]  /*132a0*/  IADD3.X R22, P0, PT, R99, R99, RZ, P0, !PT ;  /* 0x0000006363167210 */ /* 0x000fe2000071e4ff */
[----:B------:R-:W-:-:S03]  /*132b0*/  IMAD.MOV.U32 R84, RZ, RZ, R31 ;  /* 0x000000ffff547224 */ /* 0x000fc600078e001f */
[----:B------:R-:W-:Y:S01]  /*132c0*/  IADD3.X R99, P1, PT, R22, R99, RZ, P1, !PT ;  /* 0x0000006316637210 */ /* 0x000fe20000f3e4ff */
[----:B------:R-:W-:Y:S01]  /*132d0*/  IMAD.WIDE.U32 R84, R98, R44, R84 ;  /* 0x0000002c62547225 */ /* 0x000fe200078e0054 */
[----:B------:R-:W-:-:S03]  /*132e0*/  IADD3.X R22, P0, PT, R101, R101, RZ, P0, !PT ;  /* 0x0000006565167210 */ /* 0x000fc6000071e4ff */
[----:B------:R-:W-:Y:S02]  /*132f0*/  IMAD.MOV.U32 R38, RZ, RZ, R85 ;  /* 0x000000ffff267224 */ /* 0x000fe400078e0055 */
[----:B------:R-:W-:Y:S01]  /*13300*/  HFMA2 R85, -RZ, RZ, 0, 0 ;  /* 0x00000000ff557431 */ /* 0x000fe200000001ff */
[----:B------:R-:W-:Y:S01]  /*13310*/  IADD3.X R101, P1, PT, R22, R101, RZ, P1, !PT ;  /* 0x0000006516657210 */ /* 0x000fe20000f3e4ff */
[----:B------:R-:W-:Y:S01]  /*13320*/  IMAD.WIDE.U32 R38, R98, R99, R38 ;  /* 0x0000006362267225 */ /* 0x000fe200078e0026 */
[----:B------:R-:W-:-:S04]  /*13330*/  IADD3.X R23, P0, PT, R104, R104, RZ, P0, !PT ;  /* 0x0000006868177210 */ /* 0x000fc8000071e4ff */
[----:B------:R-:W-:Y:S01]  /*13340*/  IADD3.X R104, P1, PT, R23, R104, RZ, P1, !PT ;  /* 0x0000006817687210 */ /* 0x000fe20000f3e4ff */
[----:B------:R-:W-:Y:S01]  /*13350*/  IMAD.WIDE.U32 R84, R98, R44, R84 ;  /* 0x0000002c62547225 */ /* 0x000fe200078e0054 */
[----:B------:R-:W-:-:S04]  /*13360*/  IADD3.X R109, P0, PT, R28, R28, RZ, P0, !PT ;  /* 0x0000001c1c6d7210 */ /* 0x000fc8000071e4ff */
[----:B------:R-:W-:Y:S01]  /*13370*/  IADD3 R82, P2, PT, R38, R85, RZ ;  /* 0x0000005526527210 */ /* 0x000fe20007f5e0ff */
[----:B------:R-:W-:Y:S01]  /*13380*/  IMAD.MOV.U32 R38, RZ, RZ, R39 ;  /* 0x000000ffff267224 */ /* 0x000fe200078e0027 */
[----:B------:R-:W-:Y:S01]  /*13390*/  IADD3.X R109, P1, PT, R109, R28, RZ, P1, !PT ;  /* 0x0000001c6d6d7210 */ /* 0x000fe20000f3e4ff */
[----:B------:R-:W-:Y:S01]  /*133a0*/  IMAD.MOV.U32 R39, RZ, RZ, RZ ;  /* 0x000000ffff277224 */ /* 0x000fe200078e00ff */
[-C--:B------:R-:W-:Y:S01]  /*133b0*/  IADD3.X R23, P0, PT, R32, R32.reuse, RZ, P0, !PT ;  /* 0x0000002020177210 */ /* 0x080fe2000071e4ff */
[----:B------:R-:W-:Y:S02]  /*133c0*/  IMAD.X R83, RZ, RZ, RZ, P2 ;  /* 0x000000ffff537224 */ /* 0x000fe400010e06ff */
[----:B------:R-:W-:Y:S01]  /*133d0*/  IMAD.WIDE.U32 R38, R98, R101, R38 ;  /* 0x0000006562267225 */ /* 0x000fe200078e0026 */
[----:B------:R-:W-:-:S03]  /*133e0*/  IADD3.X R102, P1, PT, R23, R32, RZ, P1, !PT ;  /* 0x0000002017667210 */ /* 0x000fc60000f3e4ff */
[----:B------:R-:W-:Y:S01]  /*133f0*/  IMAD.WIDE.U32 R82, R44, R44, R82 ;  /* 0x0000002c2c527225 */ /* 0x000fe200078e0052 */
[----:B------:R-:W-:-:S04]  /*13400*/  IADD3.X R100, PT, PT, R24, R24, R24, P1, P0 ;  /* 0x0000001818647210 */ /* 0x000fc80000fe0418 */
        /* <DEDUP_REMOVED lines=179> */
[----:B------:R-:W-:-:S03]  /*13f40*/  IADD3.X R25, PT, PT, RZ, RZ, RZ, P0, P1 ;  /* 0x000000ffff197210 */ /* 0x000fc600007e24ff */
[----:B------:R-:W-:-:S04]  /*13f50*/  IMAD.WIDE.U32 R30, R109, R100, R30 ;  /* 0x000000646d1e7225 */ /* 0x000fc800078e001e */
[----:B------:R-:W-:Y:S01]  /*13f60*/  IMAD.WIDE.U32 R22, R32, 0x3d1, R22 ;  /* 0x000003d120167825 */ /* 0x000fe200078e0016 */
[----:B------:R-:W-:-:S03]  /*13f70*/  IADD3 R28, P0, PT, R38, R31, RZ ;  /* 0x0000001f261c7210 */ /* 0x000fc60007f1e0ff */
[----:B------:R-:W-:Y:S01]  /*13f80*/  VIADD R24, R23, UR24 ;  /* 0x0000001817187c36 */ /* 0x000fe20008000000 */
[----:B------:R-:W-:Y:S01]  /*13f90*/  IADD3 R22, P1, P2, R22, R25, R46 ;  /* 0x0000001916167210 */ /* 0x000fe20007a3e02e */
[----:B------:R-:W-:Y:S01]  /*13fa0*/  IMAD.X R29, RZ, RZ, RZ, P0 ;  /* 0x000000ffff1d7224 */ /* 0x000fe200000e06ff */
[----:B------:R-:W-:Y:S01]  /*13fb0*/  IADD3.X R23, PT, PT, RZ, RZ, RZ, P3, P4 ;  /* 0x000000ffff177210 */ /* 0x000fe20001fe84ff */
[----:B------:R-:W-:Y:S01]  /*13fc0*/  IMAD.MOV.U32 R25, RZ, RZ, RZ ;  /* 0x000000ffff197224 */ /* 0x000fe200078e00ff */
[----:B------:R-:W-:Y:S01]  /*13fd0*/  IADD3.X R27, PT, PT, RZ, RZ, RZ, P1, P2 ;  /* 0x000000ffff1b7210 */ /* 0x000fe20000fe44ff */
[----:B------:R-:W-:Y:S01]  /*13fe0*/  IMAD.WIDE.U32 R28, R102, R100, R28 ;  /* 0x00000064661c7225 */ /* 0x000fe200078e001c */
[----:B------:R-:W-:-:S03]  /*13ff0*/  IADD3 R26, P3, P4, R26, R23, R22 ;  /* 0x000000171a1a7210 */ /* 0x000fc60007c7e016 */
[----:B------:R-:W-:Y:S01]  /*14000*/  IMAD.WIDE.U32 R24, R30, 0x3d1, R24 ;  /* 0x000003d11e187825 */ /* 0x000fe200078e0018 */
[----:B------:R-:W-:-:S03]  /*14010*/  IADD3 R38, P0, PT, R39, R29, RZ ;  /* 0x0000001d27267210 */ /* 0x000fc60007f1e0ff */
[----:B------:R-:W-:Y:S01]  /*14020*/  IMAD.MOV.U32 R23, RZ, RZ, RZ ;  /* 0x000000ffff177224 */ /* 0x000fe200078e00ff */
[----:B------:R-:W-:Y:S01]  /*14030*/  IADD3 R22, PT, PT, R25, UR24, RZ ;  /* 0x0000001819167c10 */ /* 0x000fe2000fffe0ff */
[----:B------:R-:W-:Y:S01]  /*14040*/  IMAD.X R39, RZ, RZ, RZ, P0 ;  /* 0x000000ffff277224 */ /* 0x000fe200000e06ff */
[----:B------:R-:W-:Y:S02]  /*14050*/  IADD3 R24, P1, P2, R24, R27, R42 ;  /* 0x0000001b18187210 */ /* 0x000fe40007a3e02a */
[----:B------:R-:W-:Y:S01]  /*14060*/  IADD3.X R25, PT, PT, RZ, RZ, RZ, P3, P4 ;  /* 0x000000ffff197210 */ /* 0x000fe20001fe84ff */
[----:B------:R-:W-:-:S03]  /*14070*/  IMAD.WIDE.U32 R22, R28, 0x3d1, R22 ;  /* 0x000003d11c167825 */ /* 0x000fc600078e0016 */
[----:B------:R-:W-:Y:S01]  /*14080*/  IADD3 R32, P3, P4, R32, R25, R24 ;  /* 0x0000001920207210 */ /* 0x000fe20007c7e018 */
[----:B------:R-:W-:Y:S01]  /*14090*/  IMAD.WIDE.U32 R38, R100, R100, R38 ;  /* 0x0000006464267225 */ /* 0x000fe200078e0026 */
[----:B------:R-:W-:-:S03]  /*140a0*/  IADD3.X R25, PT, PT, RZ, RZ, RZ, P1, P2 ;  /* 0x000000ffff197210 */ /* 0x000fc60000fe44ff */
[----:B------:R-:W-:Y:S01]  /*140b0*/  VIADD R24, R23, UR24 ;  /* 0x0000001817187c36 */ /* 0x000fe20008000000 */
[----:B------:R-:W-:Y:S01]  /*140c0*/  IADD3 R22, P0, P1, R22, R25, R40 ;  /* 0x0000001916167210 */ /* 0x000fe2000791e028 */
[----:B------:R-:W-:Y:S01]  /*140d0*/  IMAD.MOV.U32 R25, RZ, RZ, RZ ;  /* 0x000000ffff197224 */ /* 0x000fe200078e00ff */
[----:B------:R-:W-:Y:S02]  /*140e0*/  IADD3.X R23, PT, PT, RZ, RZ, RZ, P3, P4 ;  /* 0x000000ffff177210 */ /* 0x000fe40001fe84ff */
[----:B------:R-:W-:Y:S01]  /*140f0*/  IADD3.X R27, PT, PT, RZ, RZ, RZ, P0, P1 ;  /* 0x000000ffff1b7210 */ /* 0x000fe200007e24ff */
[----:B------:R-:W-:Y:S01]  /*14100*/  IMAD.WIDE.U32 R24, R38, 0x3d1, R24 ;  /* 0x000003d126187825 */ /* 0x000fe200078e0018 */
[----:B------:R-:W-:-:S04]  /*14110*/  IADD3 R30, P2, P3, R30, R23, R22 ;  /* 0x000000171e1e7210 */ /* 0x000fc80007b5e016 */
[----:B------:R-:W-:Y:S02]  /*14120*/  IADD3 R23, PT, PT, R25, UR24, RZ ;  /* 0x0000001819177c10 */ /* 0x000fe4000fffe0ff */
[----:B------:R-:W-:Y:S02]  /*14130*/  IADD3 R24, P0, P1, R24, R27, R36 ;  /* 0x0000001b18187210 */ /* 0x000fe4000791e024 */
[----:B------:R-:W-:Y:S01]  /*14140*/  IADD3.X R25, PT, PT, RZ, RZ, RZ, P2, P3 ;  /* 0x000000ffff197210 */ /* 0x000fe200017e64ff */
[----:B------:R-:W-:Y:S01]  /*14150*/  IMAD R23, R39, 0x3d1, R23 ;  /* 0x000003d127177824 */ /* 0x000fe200078e0217 */
[----:B------:R-:W-:Y:S02]  /*14160*/  IADD3.X R22, PT, PT, RZ, RZ, RZ, P0, P1 ;  /* 0x000000ffff167210 */ /* 0x000fe400007e24ff */
[----:B------:R-:W-:Y:S02]  /*14170*/  IADD3 R28, P0, P1, R28, R25, R24 ;  /* 0x000000191c1c7210 */ /* 0x000fe4000791e018 */
[----:B------:R-:W-:-:S02]  /*14180*/  IADD3 R23, PT, PT, R23, R22, R34 ;  /* 0x0000001617177210 */ /* 0x000fc40007ffe022 */
        /* <DEDUP_REMOVED lines=34> */
.L_x_45:
        /* <DEDUP_REMOVED lines=8> */
.L_x_46:
[----:B------:R-:W-:Y:S05]  /*14430*/  BSYNC.RECONVERGENT B3 ;  /* 0x0000000000037941 */ /* 0x000fea0003800200 */
.L_x_44:
[----:B------:R-:W-:Y:S01]  /*14440*/  IADD3 R82, P0, PT, R105, R105, RZ ;  /* 0x0000006969527210 */ /* 0x000fe20007f1e0ff */
[----:B------:R-:W-:Y:S03]  /*14450*/  BSSY.RECONVERGENT B3, `(.L_x_47) ;  /* 0x0000043000037945 */ /* 0x000fe60003800200 */
[----:B------:R-:W-:-:S04]  /*14460*/  IADD3.X R22, P0, PT, R112, R112, RZ, P0, !PT ;  /* 0x0000007070167210 */ /* 0x000fc8000071e4ff */
[----:B------:R-:W-:-:S04]  /*14470*/  IADD3.X R23, P0, PT, R103, R103, RZ, P0, !PT ;  /* 0x0000006767177210 */ /* 0x000fc8000071e4ff */
[----:B------:R-:W-:-:S04]  /*14480*/  IADD3.X R85, P0, PT, R110, R110, RZ, P0, !PT ;  /* 0x0000006e6e557210 */ /* 0x000fc8000071e4ff */
[----:B------:R-:W-:-:S04]  /*14490*/  IADD3.X R25, P0, PT, R45, R45, RZ, P0, !PT ;  /* 0x0000002d2d197210 */ /* 0x000fc8000071e4ff */
[----:B------:R-:W-:-:S04]  /*144a0*/  IADD3.X R87, P0, PT, R108, R108, RZ, P0, !PT ;  /* 0x0000006c6c577210 */ /* 0x000fc8000071e4ff */
[----:B------:R-:W-:-:S05]  /*144b0*/  IADD3.X R27, P0, PT, R111, R111, RZ, P0, !PT ;  /* 0x0000006f6f1b7210 */ /* 0x000fca000071e4ff */
[----:B------:R-:W-:-:S05]  /*144c0*/  IMAD.X R89, R106, 0x1, R106, P0 ;  /* 0x000000016a597824 */ /* 0x000fca00000e066a */
[----:B------:R-:W-:-:S13]  /*144d0*/  ISETP.GT.U32.AND P0, PT, R38, R89, PT ;  /* 0x000000592600720c */ /* 0x000fda0003f04070 */
[----:B------:R-:W-:Y:S05]  /*144e0*/  @P0 BRA `(.L_x_48) ;  /* 0x0000000000800947 */ /* 0x000fea0003800000 */
[----:B------:R-:W-:Y:S01]  /*144f0*/  ISETP.GE.U32.AND P0, PT, R38, R89, PT ;  /* 0x000000592600720c */ /* 0x000fe20003f06070 */
[----:B------:R-:W-:-:S12]  /*14500*/  BSSY.RELIABLE B4, `(.L_x_49) ;  /* 0x0000028000047945 */ /* 0x000fd80003800100 */
[----:B------:R-:W-:Y:S05]  /*14510*/  @!P0 BRA `(.L_x_50) ;  /* 0x0000000000988947 */ /* 0x000fea0003800000 */
[----:B------:R-:W-:-:S13]  /*14520*/  ISETP.GT.U32.AND P0, PT, R28, R27, PT ;  /* 0x0000001b1c00720c */ /* 0x000fda0003f04070 */
[----:B------:R-:W-:Y:S05]  /*14530*/  @P0 BREAK.RELIABLE B4 ;  /* 0x0000000000040942 */ /* 0x000fea0003800100 */
[----:B------:R-:W-:Y:S05]  /*14540*/  @P0 BRA `(.L_x_48) ;  /* 0x0000000000680947 */ /* 0x000fea0003800000 */
[----:B------:R-:W-:-:S13]  /*14550*/  ISETP.GE.U32.AND P0, PT, R28, R27, PT ;  /* 0x0000001b1c00720c */ /* 0x000fda0003f06070 */
        /* <DEDUP_REMOVED lines=19> */
[----:B------:R-:W-:-:S04]  /*14690*/  ISETP.GE.U32.AND P0, PT, R35, R82, PT ;  /* 0x000000522300720c */ /* 0x000fc80003f06070 */
[----:B------:R-:W-:-:S04]  /*146a0*/  ISETP.LT.U32.OR P0, PT, R83, R22, !P0 ;  /* 0x000000165300720c */ /* 0x000fc80004701470 */
[----:B------:R-:W-:-:S04]  /*146b0*/  ISETP.LE.U32.AND P0, PT, R83, R22, P0 ;  /* 0x000000165300720c */ /* 0x000fc80000703070 */
[----:B------:R-:W-:-:S13]  /*146c0*/  ISETP.LT.U32.OR P0, PT, R84, R23, P0 ;  /* 0x000000175400720c */ /* 0x000fda0000701470 */
[----:B------:R-:W-:Y:S05]  /*146d0*/  @!P0 BREAK.RELIABLE B4 ;  /* 0x0000000000048942 */ /* 0x000fea0003800100 */
[----:B------:R-:W-:Y:S05]  /*146e0*/  @P0 BRA `(.L_x_50) ;  /* 0x0000000000240947 */ /* 0x000fea0003800000 */
.L_x_48:
[----:B------:R-:W-:-:S04]  /*146f0*/  IADD3 R82, P0, PT, -R82, R35, RZ ;  /* 0x0000002352527210 */ /* 0x000fc80007f1e1ff */
[----:B------:R-:W-:-:S04]  /*14700*/  IADD3.X R83, P0, PT, ~R22, R83, RZ, P0, !PT ;  /* 0x0000005316537210 */ /* 0x000fc8000071e5ff */
[----:B------:R-:W-:-:S04]  /*14710*/  IADD3.X R84, P0, PT, ~R23, R84, RZ, P0, !PT ;  /* 0x0000005417547210 */ /* 0x000fc8000071e5ff */
[----:B------:R-:W-:-:S04]  /*14720*/  IADD3.X R85, P0, PT, ~R85, R26, RZ, P0, !PT ;  /* 0x0000001a55557210 */ /* 0x000fc8000071e5ff */
[----:B------:R-:W-:-:S04]  /*14730*/  IADD3.X R86, P0, PT, ~R25, R32, RZ, P0, !PT ;  /* 0x0000002019567210 */ /* 0x000fc8000071e5ff */
[----:B------:R-:W-:-:S04]  /*14740*/  IADD3.X R87, P0, PT, ~R87, R30, RZ, P0, !PT ;  /* 0x0000001e57577210 */ /* 0x000fc8000071e5ff */
[----:B------:R-:W-:-:S05]  /*14750*/  IADD3.X R88, P0, PT, ~R27, R28, RZ, P0, !PT ;  /* 0x0000001c1b587210 */ /* 0x000fca000071e5ff */
[----:B------:R-:W-:Y:S01]  /*14760*/  IMAD.X R89, R38, 0x1, ~R89, P0 ;  /* 0x0000000126597824 */ /* 0x000fe200000e0e59 */
[----:B------:R-:W-:Y:S07]  /*14770*/  BRA `(.L_x_51) ;  /* 0x0000000000407947 */ /* 0x000fee0003800000 */
.L_x_50:
[----:B------:R-:W-:Y:S05]  /*14780*/  BSYNC.RELIABLE B4 ;  /* 0x0000000000047941 */ /* 0x000fea0003800100 */
.L_x_49:
[----:B------:R-:W-:-:S04]  /*14790*/  IADD3 R35, P0, PT, R35, UR20, RZ ;  /* 0x0000001423237c10 */ /* 0x000fc8000ff1e0ff */
[----:B------:R-:W-:Y:S02]  /*147a0*/  IADD3 R82, P1, PT, -R82, R35, RZ ;  /* 0x0000002352527210 */ /* 0x000fe40007f3e1ff */
[----:B------:R-:W-:-:S04]  /*147b0*/  IADD3.X R83, P0, PT, R83, UR21, RZ, P0, !PT ;  /* 0x0000001553537c10 */ /* 0x000fc8000871e4ff */
[----:B------:R-:W-:Y:S02]  /*147c0*/  IADD3.X R83, P1, PT, ~R22, R83, RZ, P1, !PT ;  /* 0x0000005316537210 */ /* 0x000fe40000f3e5ff */
        /* <DEDUP_REMOVED lines=9> */
[----:B------:R-:W-:-:S04]  /*14860*/  IADD3.X R88, P1, PT, ~R27, R28, RZ, P1, !PT ;  /* 0x0000001c1b587210 */ /* 0x000fc80000f3e5ff */
[----:B------:R-:W-:-:S09]  /*14870*/  IADD3.X R89, PT, PT, ~R89, R107, R38, P1, P0 ;  /* 0x0000006b59597210 */ /* 0x000fd20000fe0526 */
.L_x_51:
[----:B------:R-:W-:Y:S05]  /*14880*/  BSYNC.RECONVERGENT B3 ;  /* 0x0000000000037941 */ /* 0x000fea0003800200 */
.L_x_47:
[----:B------:R-:W-:Y:S01]  /*14890*/  ISETP.GT.U32.AND P0, PT, R106, R89, PT ;  /* 0x000000596a00720c */ /* 0x000fe20003f04070 */
[----:B------:R-:W-:-:S12]  /*148a0*/  BSSY.RECONVERGENT B3, `(.L_x_52) ;  /* 0x000003b000037945 */ /* 0x000fd80003800200 */
        /* <DEDUP_REMOVED lines=33> */
.L_x_53:
        /* <DEDUP_REMOVED lines=9> */
.L_x_55:
[----:B------:R-:W-:Y:S05]  /*14b50*/  BSYNC.RELIABLE B4 ;  /* 0x0000000000047941 */ /* 0x000fea0003800100 */
.L_x_54:
[----:B------:R-:W-:-:S04]  /*14b60*/  IADD3 R37, P0, PT, R105, UR20, RZ ;  /* 0x0000001469257c10 */ /* 0x000fc8000ff1e0ff */
[----:B------:R-:W-:Y:S02]  /*14b70*/  IADD3.X R112, P0, PT, R112, UR21, RZ, P0, !PT ;  /* 0x0000001570707c10 */ /* 0x000fe4000871e4ff */
[----:B------:R-:W-:Y:S02]  /*14b80*/  IADD3 R37, P1, PT, -R82, R37, RZ ;  /* 0x0000002552257210 */ /* 0x000fe40007f3e1ff */
[----:B------:R-:W-:Y:S02]  /*14b90*/  IADD3.X R41, P0, PT, R103, UR22, RZ, P0, !PT ;  /* 0x0000001667297c10 */ /* 0x000fe4000871e4ff */
[----:B------:R-:W-:Y:S02]  /*14ba0*/  IADD3.X R39, P1, PT, ~R83, R112, RZ, P1, !PT ;  /* 0x0000007053277210 */ /* 0x000fe40000f3e5ff */
[----:B------:R-:W-:Y:S02]  /*14bb0*/  IADD3.X R110, P0, PT, R110, UR23, RZ, P0, !PT ;  /* 0x000000176e6e7c10 */ /* 0x000fe4000871e4ff */
[----:B------:R-:W-:-:S02]  /*14bc0*/  IADD3.X R41, P1, PT, ~R84, R41, RZ, P1, !PT ;  /* 0x0000002954297210 */ /* 0x000fc40000f3e5ff */
[----:B------:R-:W-:Y:S02]  /*14bd0*/  IADD3.X R45, P0, PT, R45, UR34, RZ, P0, !PT ;  /* 0x000000222d2d7c10 */ /* 0x000fe4000871e4ff */
[----:B------:R-:W-:Y:S02]  /*14be0*/  IADD3.X R47, P1, PT, ~R85, R110, RZ, P1, !PT ;  /* 0x0000006e552f7210 */ /* 0x000fe40000f3e5ff */
[----:B------:R-:W-:Y:S02]  /*14bf0*/  IADD3.X R108, P0, PT, R108, UR35, RZ, P0, !PT ;  /* 0x000000236c6c7c10 */ /* 0x000fe4000871e4ff */
[----:B------:R-:W-:Y:S02]  /*14c00*/  IADD3.X R45, P1, PT, ~R86, R45, RZ, P1, !PT ;  /* 0x0000002d562d7210 */ /* 0x000fe40000f3e5ff */
[----:B------:R-:W-:Y:S02]  /*14c10*/  IADD3.X R111, P0, PT, R111, UR18, RZ, P0, !PT ;  /* 0x000000126f6f7c10 */ /* 0x000fe4000871e4ff */
[----:B------:R-:W-:-:S04]  /*14c20*/  IADD3.X R103, P1, PT, ~R87, R108, RZ, P1, !PT ;  /* 0x0000006c57677210 */ /* 0x000fc80000f3e5ff */
[----:B------:R-:W-:-:S04]  /*14c30*/  IADD3.X R111, P1, PT, ~R88, R111, RZ, P1, !PT ;  /* 0x0000006f586f7210 */ /* 0x000fc80000f3e5ff */
[----:B------:R-:W-:-:S09]  /*14c40*/  IADD3.X R105, PT, PT, ~R89, R107, R106, P1, P0 ;  /* 0x0000006b59697210 */ /* 0x000fd20000fe056a */
.L_x_56:
[----:B------:R-:W-:Y:S05]  /*14c50*/  BSYNC.RECONVERGENT B3 ;  /* 0x0000000000037941 */ /* 0x000fea0003800200 */
.L_x_52:
[----:B------:R-:W-:Y:S01]  /*14c60*/  IMAD.WIDE.U32 R22, R98, R37, RZ ;  /* 0x0000002562167225 */ /* 0x000fe200078e00ff */
[----:B------:R-:W-:Y:S01]  /*14c70*/  UMOV UR24, URZ ;  /* 0x000000ff00187c82 */ /* 0x000fe20008000000 */
[----:B------:R-:W-:Y:S02]  /*14c80*/  BSSY.RECONVERGENT B3, `(.L_x_57) ;  /* 0x0000111000037945 */ /* 0x000fe40003800200 */
[----:B------:R-:W-:Y:S01]  /*14c90*/  IMAD.MOV.U32 R25, RZ, RZ, RZ ;  /* 0x000000ffff197224 */ /* 0x000fe200078e00ff */
[----:B------:R-:W-:Y:S01]  /*14ca0*/  MOV R24, R23 ;  /* 0x0000001700187202 */ /* 0x000fe20000000f00 */
[----:B------:R-:W-:-:S04]  /*14cb0*/  IMAD.MOV.U32 R43, RZ, RZ, RZ ;  /* 0x000000ffff2b7224 */ /* 0x000fc800078e00ff */
[----:B------:R-:W-:-:S04]  /*14cc0*/  IMAD.WIDE.U32 R24, R44, R37, R24 ;  /* 0x000000252c187225 */ /* 0x000fc800078e0018 */
[----:B------:R-:W-:Y:S02]  /*14cd0*/  IMAD.MOV.U32 R42, RZ, RZ, R25 ;  /* 0x000000ffff2a7224 */ /* 0x000fe400078e0019 */
[----:B------:R-:W-:Y:S02]  /*14ce0*/  IMAD.MOV.U32 R25, RZ, RZ, RZ ;  /* 0x000000ffff197224 */ /* 0x000fe400078e00ff */
[----:B------:R-:W-:-:S04]  /*14cf0*/  IMAD.WIDE.U32 R42, R99, R37, R42 ;  /* 0x00000025632a7225 */ /* 0x000fc800078e002a */
[----:B------:R-:W-:-:S05]  /*14d00*/  IMAD.WIDE.U32 R24, R98, R39, R24 ;  /* 0x0000002762187225 */ /* 0x000fca00078e0018 */
        /* <DEDUP_REMOVED lines=11> */
[----:B------:R-:W-:-:S04]  /*14dc0*/  IMAD.WIDE.U32 R26, R98, R41, R26 ;  /* 0x00000029621a7225 */ /* 0x000fc800078e001a */
        /* <DEDUP_REMOVED lines=123> */
[----:B------:R-:W-:-:S04]  /*15580*/  IMAD.WIDE.U32 R38, R44, R105, R38 ;  /* 0x000000692c267225 */ /* 0x000fc800078e0026 */
[----:B------:R-:W-:-:S04]  /*15590*/  IMAD.WIDE.U32 R46, R109, R103, R46 ;  /* 0x000000676d2e7225 */ /* 0x000fc800078e002e */
[----:B------:R-:W-:Y:S01]  /*155a0*/  IMAD.WIDE.U32 R40, R101, R111, R40 ;  /* 0x0000006f65287225 */ /* 0x000fe200078e0028 */
[----:B------:R-:W-:Y:S02]  /*155b0*/  IADD3 R44, P0, PT, R42, R47, RZ ;  /* 0x0000002f2a2c7210 */ /* 0x000fe40007f1e0ff */
[----:B------:R-:W-:-:S03]  /*155c0*/  IADD3 R40, P2, PT, R40, R39, RZ ;  /* 0x0000002728287210 */ /* 0x000fc60007f5e0ff */
[----:B------:R-:W-:Y:S01]  /*155d0*/  IMAD.X R45, RZ, RZ, RZ, P0 ;  /* 0x000000ffff2d7224 */ /* 0x000fe200000e06ff */
[----:B------:R-:W-:Y:S01]  /*155e0*/  IADD3 R46, P1, PT, R46, R41, RZ ;  /* 0x000000292e2e7210 */ /* 0x000fe20007f3e0ff */
[----:B------:R-:W-:-:S03]  /*155f0*/  IMAD.X R41, RZ, RZ, RZ, P2 ;  /* 0x000000ffff297224 */ /* 0x000fc600010e06ff */
[----:B------:R-:W-:Y:S01]  /*15600*/  IADD3.X R47, PT, PT, RZ, RZ, RZ, P1, !PT ;  /* 0x000000ffff2f7210 */ /* 0x000fe20000ffe4ff */
[----:B------:R-:W-:-:S04]  /*15610*/  IMAD.WIDE.U32 R44, R102, R103, R44 ;  /* 0x00000067662c7225 */ /* 0x000fc800078e002c */
[----:B------:R-:W-:Y:S01]  /*15620*/  IMAD.WIDE.U32 R46, R104, R111, R46 ;  /* 0x0000006f682e7225 */ /* 0x000fe200078e002e */
[----:B------:R-:W-:-:S03]  /*15630*/  IADD3 R42, P0, PT, R43, R45, RZ ;  /* 0x0000002d2b2a7210 */ /* 0x000fc60007f1e0ff */
[----:B------:R-:W-:Y:S01]  /*15640*/  IMAD.WIDE.U32 R40, R99, R105, R40 ;  /* 0x0000006963287225 */ /* 0x000fe200078e0028 */
[----:B------:R-:W-:-:S03]  /*15650*/  IADD3 R44, P1, PT, R44, R47, RZ ;  /* 0x0000002f2c2c7210 */ /* 0x000fc60007f3e0ff */
[----:B------:R-:W-:Y:S01]  /*15660*/  IMAD.WIDE.U32 R98, R38, 0x3d1, RZ ;  /* 0x000003d126627825 */ /* 0x000fe200078e00ff */
[----:B------:R-:W-:-:S03]  /*15670*/  IADD3 R46, P2, PT, R46, R41, RZ ;  /* 0x000000292e2e7210 */ /* 0x000fc60007f5e0ff */
[----:B------:R-:W-:Y:S02]  /*15680*/  IMAD.X R45, RZ, RZ, RZ, P1 ;  /* 0x000000ffff2d7224 */ /* 0x000fe400008e06ff */
[----:B------:R-:W-:Y:S02]  /*15690*/  IMAD.X R47, RZ, RZ, RZ, P2 ;  /* 0x000000ffff2f7224 */ /* 0x000fe400010e06ff */
[----:B------:R-:W-:Y:S01]  /*156a0*/  IMAD.IADD R106, R22, 0x1, R98 ;  /* 0x00000001166a7824 */ /* 0x000fe200078e0262 */
[----:B------:R-:W-:Y:S01]  /*156b0*/  IADD3 R98, PT, PT, R99, UR24, RZ ;  /* 0x0000001863627c10 */ /* 0x000fe2000fffe0ff */
[----:B------:R-:W-:Y:S02]  /*156c0*/  IMAD.X R43, RZ, RZ, RZ, P0 ;  /* 0x000000ffff2b7224 */ /* 0x000fe400000e06ff */
[----:B------:R-:W-:Y:S01]  /*156d0*/  IMAD.WIDE.U32 R44, R109, R111, R44 ;  /* 0x0000006f6d2c7225 */ /* 0x000fe200078e002c */
[----:B------:R-:W-:-:S03]  /*156e0*/  ISETP.GE.U32.AND P0, PT, R106, R22, PT ;  /* 0x000000166a00720c */ /* 0x000fc60003f06070 */
[----:B------:R-:W-:Y:S01]  /*156f0*/  IMAD.WIDE.U32 R46, R101, R105, R46 ;  /* 0x00000069652e7225 */ /* 0x000fe200078e002e */
[----:B------:R-:W-:-:S03]  /*15700*/  SEL R25, RZ, 0x1, P0 ;  /* 0x00000001ff197807 */ /* 0x000fc60000000000 */
[----:B------:R-:W-:Y:S01]  /*15710*/  IMAD.MOV.U32 R99, RZ, RZ, RZ ;  /* 0x000000ffff637224 */ /* 0x000fe200078e00ff */
[----:B------:R-:W-:Y:S01]  /*15720*/  IADD3 R44, P2, PT, R44, R47, RZ ;  /* 0x0000002f2c2c7210 */ /* 0x000fe20007f5e0ff */
[----:B------:R-:W-:-:S04]  /*15730*/  IMAD.WIDE.U32 R42, R100, R103, R42 ;  /* 0x00000067642a7225 */ /* 0x000fc800078e002a */
[----:B------:R-:W-:Y:S01]  /*15740*/  IMAD.WIDE.U32 R98, R40, 0x3d1, R98 ;  /* 0x000003d128627825 */ /* 0x000fe200078e0062 */
[----:B------:R-:W-:-:S03]  /*15750*/  IADD3 R22, P1, PT, R42, R45, RZ ;  /* 0x0000002d2a167210 */ /* 0x000fc60007f3e0ff */
[----:B------:R-:W-:Y:S01]  /*15760*/  IMAD.X R45, RZ, RZ, RZ, P2 ;  /* 0x000000ffff2d7224 */ /* 0x000fe200010e06ff */
[----:B------:R-:W-:Y:S01]  /*15770*/  IADD3 R25, P2, P3, R98, R24, R25 ;  /* 0x0000001862197210 */ /* 0x000fe20007b5e019 */
[----:B------:R-:W-:Y:S02]  /*15780*/  VIADD R98, R99, UR24 ;  /* 0x0000001863627c36 */ /* 0x000fe40008000000 */
[----:B------:R-:W-:Y:S02]  /*15790*/  HFMA2 R99, -RZ, RZ, 0, 0 ;  /* 0x00000000ff637431 */ /* 0x000fe400000001ff */
[----:B------:R-:W-:Y:S01]  /*157a0*/  IMAD.X R23, RZ, RZ, RZ, P1 ;  /* 0x000000ffff177224 */ /* 0x000fe200008e06ff */
[----:B------:R-:W-:Y:S01]  /*157b0*/  IADD3 R39, P4, PT, R38, R25, RZ ;  /* 0x0000001926277210 */ /* 0x000fe20007f9e0ff */
[----:B------:R-:W-:Y:S01]  /*157c0*/  IMAD.WIDE.U32 R44, R104, R105, R44 ;  /* 0x00000069682c7225 */ /* 0x000fe200078e002c */
[----:B------:R-:W-:-:S03]  /*157d0*/  IADD3.X R25, PT, PT, RZ, RZ, RZ, P2, P3 ;  /* 0x000000ffff197210 */ /* 0x000fc600017e64ff */
[----:B------:R-:W-:-:S04]  /*157e0*/  IMAD.WIDE.U32 R22, R102, R111, R22 ;  /* 0x0000006f66167225 */ /* 0x000fc800078e0016 */
[----:B------:R-:W-:Y:S01]  /*157f0*/  IMAD.WIDE.U32 R98, R46, 0x3d1, R98 ;  /* 0x000003d12e627825 */ /* 0x000fe200078e0062 */
[----:B------:R-:W-:Y:S02]  /*15800*/  IADD3 R42, P0, PT, R43, R23, RZ ;  /* 0x000000172b2a7210 */ /* 0x000fe40007f1e0ff */
[----:B------:R-:W-:-:S03]  /*15810*/  IADD3 R22, P1, PT, R22, R45, RZ ;  /* 0x0000002d16167210 */ /* 0x000fc60007f3e0ff */
[----:B------:R-:W-:Y:S02]  /*15820*/  IMAD.X R43, RZ, RZ, RZ, P0 ;  /* 0x000000ffff2b7224 */ /* 0x000fe400000e06ff */
[----:B------:R-:W-:Y:S01]  /*15830*/  IMAD.X R23, RZ, RZ, RZ, P1 ;  /* 0x000000ffff177224 */ /* 0x000fe200008e06ff */
[----:B------:R-:W-:Y:S01]  /*15840*/  IADD3 R26, P0, P1, R98, R25, R26 ;  /* 0x00000019621a7210 */ /* 0x000fe2000791e01a */
[----:B------:R-:W-:Y:S01]  /*15850*/  VIADD R98, R99, UR24 ;  /* 0x0000001863627c36 */ /* 0x000fe20008000000 */
[----:B------:R-:W-:Y:S01]  /*15860*/  MOV R99, RZ ;  /* 0x000000ff00637202 */ /* 0x000fe20000000f00 */
[----:B------:R-:W-:Y:S01]  /*15870*/  IMAD.WIDE.U32 R42, R100, R111, R42 ;  /* 0x0000006f642a7225 */ /* 0x000fe200078e002a */
[----:B------:R-:W-:-:S03]  /*15880*/  IADD3.X R27, PT, PT, RZ, RZ, RZ, P0, P1 ;  /* 0x000000ffff1b7210 */ /* 0x000fc600007e24ff */
[----:B------:R-:W-:-:S04]  /*15890*/  IMAD.WIDE.U32 R22, R109, R105, R22 ;  /* 0x000000696d167225 */ /* 0x000fc800078e0016 */
[----:B------:R-:W-:Y:S01]  /*158a0*/  IMAD.X R25, RZ, RZ, RZ, P4 ;  /* 0x000000ffff197224 */ /* 0x000fe200020e06ff */
[----:B------:R-:W-:Y:S01]  /*158b0*/  IADD3 R24, P0, PT, R42, R23, RZ ;  /* 0x000000172a187210 */ /* 0x000fe20007f1e0ff */
[----:B------:R-:W-:-:S03]  /*158c0*/  IMAD.WIDE.U32 R98, R44, 0x3d1, R98 ;  /* 0x000003d12c627825 */ /* 0x000fc600078e0062 */
[----:B------:R-:W-:Y:S01]  /*158d0*/  IADD3 R40, P3, P4, R40, R25, R26 ;  /* 0x0000001928287210 */ /* 0x000fe20007c7e01a */
[----:B------:R-:W-:Y:S01]  /*158e0*/  IMAD.X R25, RZ, RZ, RZ, P0 ;  /* 0x000000ffff197224 */ /* 0x000fe200000e06ff */
[----:B------:R-:W-:Y:S01]  /*158f0*/  IADD3 R28, P1, P2, R98, R27, R28 ;  /* 0x0000001b621c7210 */ /* 0x000fe20007a3e01c */
[----:B------:R-:W-:Y:S01]  /*15900*/  VIADD R98, R99, UR24 ;  /* 0x0000001863627c36 */ /* 0x000fe20008000000 */
        /* <DEDUP_REMOVED lines=8> */
[----:B------:R-:W-:Y:S01]  /*15990*/  IADD3 R30, P1, P2, R98, R23, R30 ;  /* 0x00000017621e7210 */ /* 0x000fe20007a3e01e */
[----:B------:R-:W-:Y:S01]  /*159a0*/  VIADD R98, R99, UR24 ;  /* 0x0000001863627c36 */ /* 0x000fe20008000000 */
[----:B------:R-:W-:Y:S01]  /*159b0*/  IADD3.X R23, PT, PT, RZ, RZ, RZ, P3, P4 ;  /* 0x000000ffff177210 */ /* 0x000fe20001fe84ff */
[----:B------:R-:W-:Y:S01]  /*159c0*/  IMAD.MOV.U32 R99, RZ, RZ, RZ ;  /* 0x000000ffff637224 */ /* 0x000fe200078e00ff */
[----:B------:R-:W-:Y:S02]  /*159d0*/  IADD3.X R43, PT, PT, RZ, RZ, RZ, P0, !PT ;  /* 0x000000ffff2b7210 */ /* 0x000fe400007fe4ff */
[----:B------:R-:W-:Y:S01]  /*159e0*/  IADD3 R44, P3, P4, R44, R23, R30 ;  /* 0x000000172c2c7210 */ /* 0x000fe20007c7e01e */
[----:B------:R-:W-:Y:S01]  /*159f0*/  IMAD.WIDE.U32 R98, R24, 0x3d1, R98 ;  /* 0x000003d118627825 */ /* 0x000fe200078e0062 */
[----:B------:R-:W-:Y:S02]  /*15a00*/  IADD3.X R23, PT, PT, RZ, RZ, RZ, P1, P2 ;  /* 0x000000ffff177210 */ /* 0x000fe40000fe44ff */
[----:B------:R-:W-:Y:S01]  /*15a10*/  IADD3.X R25, PT, PT, RZ, RZ, RZ, P3, P4 ;  /* 0x000000ffff197210 */ /* 0x000fe20001fe84ff */
[----:B------:R-:W-:Y:S01]  /*15a20*/  IMAD.WIDE.U32 R42, R100, R105, R42 ;  /* 0x00000069642a7225 */ /* 0x000fe200078e002a */
[----:B------:R-:W-:-:S03]  /*15a30*/  IADD3 R32, P0, P1, R98, R23, R32 ;  /* 0x0000001762207210 */ /* 0x000fc6000791e020 */
[----:B------:R-:W-:Y:S01]  /*15a40*/  VIADD R26, R99, UR24 ;  /* 0x00000018631a7c36 */ /* 0x000fe20008000000 */
        /* <DEDUP_REMOVED lines=44> */
.L_x_58:
        /* <DEDUP_REMOVED lines=8> */
.L_x_59:
[----:B------:R-:W-:Y:S05]  /*15d90*/  BSYNC.RECONVERGENT B3 ;  /* 0x0000000000037941 */ /* 0x000fea0003800200 */
.L_x_57:
        /* <DEDUP_REMOVED lines=35> */
.L_x_61:
        /* <DEDUP_REMOVED lines=9> */
.L_x_63:
[----:B------:R-:W-:Y:S05]  /*16060*/  BSYNC.RELIABLE B4 ;  /* 0x0000000000047941 */ /* 0x000fea0003800100 */
.L_x_62:
        /* <DEDUP_REMOVED lines=15> */
.L_x_64:
[----:B------:R-:W-:Y:S05]  /*16160*/  BSYNC.RECONVERGENT B3 ;  /* 0x0000000000037941 */ /* 0x000fea0003800200 */
.L_x_60:
[----:B------:R-:W-:-:S04]  /*16170*/  IMAD.WIDE.U32 R26, R91, R66, RZ ;  /* 0x000000425b1a7225 */ /* 0x000fc800078e00ff */
[----:B------:R-:W-:Y:S01]  /*16180*/  HFMA2 R25, -RZ, RZ, 0, 0 ;  /* 0x00000000ff197431 */ /* 0x000fe200000001ff */
[----:B------:R-:W-:Y:S01]  /*16190*/  MOV R31, RZ ;  /* 0x000000ff001f7202 */ /* 0x000fe20000000f00 */
[----:B------:R-:W-:Y:S01]  /*161a0*/  UMOV UR24, URZ ;  /* 0x000000ff00187c82 */ /* 0x000fe20008000000 */
[----:B------:R-:W-:Y:S01]  /*161b0*/  IMAD.MOV.U32 R22, RZ, RZ, R27 ;  /* 0x000000ffff167224 */ /* 0x000fe200078e001b */
[----:B------:R-:W-:Y:S01]  /*161c0*/  BSSY.RECONVERGENT B3, `(.L_x_65) ;  /* 0x0000110000037945 */ /* 0x000fe20003800200 */
[----:B------:R-:W-:Y:S02]  /*161d0*/  IMAD.MOV.U32 R23, RZ, RZ, RZ ;  /* 0x000000ffff177224 */ /* 0x000fe400078e00ff */
[----:B------:R-:W-:Y:S02]  /*161e0*/  IMAD.MOV.U32 R29, RZ, RZ, RZ ;  /* 0x000000ffff1d7224 */ /* 0x000fe400078e00ff */
[----:B------:R-:W-:-:S04]  /*161f0*/  IMAD.WIDE.U32 R22, R66, R90, R22 ;  /* 0x0000005a42167225 */ /* 0x000fc800078e0016 */
[----:B------:R-:W-:Y:S02]  /*16200*/  IMAD.MOV.U32 R24, RZ, RZ, R23 ;  /* 0x000000ffff187224 */ /* 0x000fe400078e0017 */
[----:B------:R-:W-:Y:S02]  /*16210*/  IMAD.MOV.U32 R28, RZ, RZ, R22 ;  /* 0x000000ffff1c7224 */ /* 0x000fe400078e0016 */
[----:B------:R-:W-:-:S04]  /*16220*/  IMAD.WIDE.U32 R22, R66, R93, R24 ;  /* 0x0000005d42167225 */ /* 0x000fc800078e0018 */
[----:B------:R-:W-:-:S04]  /*16230*/  IMAD.WIDE.U32 R28, R69, R91, R28 ;  /* 0x0000005b451c7225 */ /* 0x000fc800078e001c */
[----:B------:R-:W-:Y:S01]  /*16240*/  IMAD.MOV.U32 R30, RZ, RZ, R23 ;  /* 0x000000ffff1e7224 */ /* 0x000fe200078e0017 */
[----:B------:R-:W-:Y:S01]  /*16250*/  IADD3 R24, P0, PT, R22, R29, RZ ;  /* 0x0000001d16187210 */ /* 0x000fe20007f1e0ff */
[----:B------:R-:W-:Y:S02]  /*16260*/  IMAD.MOV.U32 R33, RZ, RZ, RZ ;  /* 0x000000ffff217224 */ /* 0x000fe400078e00ff */
[----:B------:R-:W-:-:S04]  /*16270*/  IMAD.WIDE.U32 R30, R66, R92, R30 ;  /* 0x0000005c421e7225 */ /* 0x000fc800078e001e */
[----:B------:R-:W-:Y:S02]  /*16280*/  IMAD.X R25, RZ, RZ, RZ, P0 ;  /* 0x000000ffff197224 */ /* 0x000fe400000e06ff */
[----:B------:R-:W-:Y:S02]  /*16290*/  IMAD.MOV.U32 R32, RZ, RZ, R31 ;  /* 0x000000ffff207224 */ /* 0x000fe400078e001f */
[----:B------:R-:W-:Y:S02]  /*162a0*/  HFMA2 R31, -RZ, RZ, 0, 0 ;  /* 0x00000000ff1f7431 */ /* 0x000fe400000001ff */
[----:B------:R-:W-:-:S04]  /*162b0*/  IMAD.WIDE.U32 R24, R69, R90, R24 ;  /* 0x0000005a45187225 */ /* 0x000fc800078e0018 */
[----:B------:R-:W-:Y:S01]  /*162c0*/  IMAD.WIDE.U32 R32, R66, R95, R32 ;  /* 0x0000005f42207225 */ /* 0x000fe200078e0020 */
[----:B------:R-:W-:-:S03]  /*162d0*/  IADD3 R22, P0, PT, R30, R25, RZ ;  /* 0x000000191e167210 */ /* 0x000fc60007f1e0ff */
[----:B------:R-:W-:Y:S02]  /*162e0*/  IMAD.MOV.U32 R30, RZ, RZ, R24 ;  /* 0x000000ffff1e7224 */ /* 0x000fe400078e0018 */
[----:B------:R-:W-:Y:S02]  /*162f0*/  IMAD.X R23, RZ, RZ, RZ, P0 ;  /* 0x000000ffff177224 */ /* 0x000fe400000e06ff */
[----:B------:R-:W-:Y:S02]  /*16300*/  IMAD.MOV.U32 R44, RZ, RZ, R33 ;  /* 0x000000ffff2c7224 */ /* 0x000fe400078e0021 */
[----:B------:R-:W-:-:S04]  /*16310*/  IMAD.WIDE.U32 R24, R69, R93, R22 ;  /* 0x0000005d45187225 */ /* 0x000fc800078e0016 */
[----:B------:R-:W-:Y:S01]  /*16320*/  IMAD.WIDE.U32 R22, R70, R91, R30 ;  /* 0x0000005b46167225 */ /* 0x000fe200078e001e */
[----:B------:R-:W-:-:S03]  /*16330*/  IADD3 R30, P0, PT, R32, R25, RZ ;  /* 0x00000019201e7210 */ /* 0x000fc60007f1e0ff */
        /* <DEDUP_REMOVED lines=109> */
[----:B------:R-:W-:-:S04]  /*16a10*/  IMAD.WIDE.U32 R36, R77, R95, R36 ;  /* 0x0000005f4d247225 */ /* 0x000fc800078e0024 */
        /* <DEDUP_REMOVED lines=10> */
[----:B------:R-:W-:-:S04]  /*16ac0*/  IMAD.WIDE.U32 R42, R77, R94, R42 ;  /* 0x0000005e4d2a7225 */ /* 0x000fc800078e002a */
[----:B------:R-:W-:Y:S01]  /*16ad0*/  IMAD.WIDE.U32 R36, R78, R92, R36 ;  /* 0x0000005c4e247225 */ /* 0x000fe200078e0024 */
[----:B------:R-:W-:-:S03]  /*16ae0*/  IADD3 R46, P0, PT, R44, R43, RZ ;  /* 0x0000002b2c2e7210 */ /* 0x000fc60007f1e0ff */
[----:B------:R-:W-:Y:S01]  /*16af0*/  IMAD.WIDE.U32 R90, R38, 0x3d1, RZ ;  /* 0x000003d1265a7825 */ /* 0x000fe200078e00ff */
        /* <DEDUP_REMOVED lines=9> */
[----:B------:R-:W-:Y:S02]  /*16b90*/  IADD3 R46, P1, PT, R46, R43, RZ ;  /* 0x0000002b2e2e7210 */ /* 0x000fe40007f3e0ff */
[----:B------:R-:W-:Y:S01]  /*16ba0*/  IADD3.X R45, PT, PT, RZ, RZ, RZ, P0, !PT ;  /* 0x000000ffff2d7210 */ /* 0x000fe200007fe4ff */
[----:B------:R-:W-:Y:S01]  /*16bb0*/  IMAD.IADD R29, R26, 0x1, R90 ;  /* 0x000000011a1d7824 */ /* 0x000fe200078e025a */
[----:B------:R-:W-:Y:S01]  /*16bc0*/  IADD3 R42, P2, PT, R42, R37, RZ ;  /* 0x000000252a2a7210 */ /* 0x000fe20007f5e0ff */
[----:B------:R-:W-:Y:S02]  /*16bd0*/  IMAD.X R47, RZ, RZ, RZ, P1 ;  /* 0x000000ffff2f7224 */ /* 0x000fe400008e06ff */
[----:B------:R-:W-:Y:S02]  /*16be0*/  VIADD R90, R91, UR24 ;  /* 0x000000185b5a7c36 */ /* 0x000fe40008000000 */
[----:B------:R-:W-:-:S02]  /*16bf0*/  HFMA2 R91, -RZ, RZ, 0, 0 ;  /* 0x00000000ff5b7431 */ /* 0x000fc400000001ff */
[----:B------:R-:W-:Y:S01]  /*16c00*/  IMAD.X R43, RZ, RZ, RZ, P2 ;  /* 0x000000ffff2b7224 */ /* 0x000fe200010e06ff */
[----:B------:R-:W-:Y:S01]  /*16c10*/  ISETP.GE.U32.AND P0, PT, R29, R26, PT ;  /* 0x0000001a1d00720c */ /* 0x000fe20003f06070 */
[----:B------:R-:W-:-:S03]  /*16c20*/  IMAD.WIDE.U32 R44, R77, R96, R44 ;  /* 0x000000604d2c7225 */ /* 0x000fc600078e002c */
[----:B------:R-:W-:Y:S01]  /*16c30*/  SEL R23, RZ, 0x1, P0 ;  /* 0x00000001ff177807 */ /* 0x000fe20000000000 */
[----:B------:R-:W-:-:S04]  /*16c40*/  IMAD.WIDE.U32 R46, R78, R94, R46 ;  /* 0x0000005e4e2e7225 */ /* 0x000fc800078e002e */
        /* <DEDUP_REMOVED lines=14> */
[----:B------:R-:W-:Y:S01]  /*16d30*/  IMAD.MOV.U32 R91, RZ, RZ, RZ ;  /* 0x000000ffff5b7224 */ /* 0x000fe200078e00ff */
[----:B------:R-:W-:Y:S01]  /*16d40*/  IADD3.X R45, PT, PT, RZ, RZ, RZ, P0, !PT ;  /* 0x000000ffff2d7210 */ /* 0x000fe200007fe4ff */
[----:B------:R-:W-:Y:S02]  /*16d50*/  IMAD.X R93, RZ, RZ, RZ, P4 ;  /* 0x000000ffff5d7224 */ /* 0x000fe400020e06ff */
[----:B------:R-:W-:-:S04]  /*16d60*/  IMAD.WIDE.U32 R38, R42, 0x3d1, R90 ;  /* 0x000003d12a267825 */ /* 0x000fc800078e005a */
[----:B------:R-:W-:Y:S01]  /*16d70*/  IMAD.X R27, RZ, RZ, RZ, P1 ;  /* 0x000000ffff1b7224 */ /* 0x000fe200008e06ff */
[----:B------:R-:W-:Y:S01]  /*16d80*/  IADD3 R25, P0, P1, R38, R25, R22 ;  /* 0x0000001926197210 */ /* 0x000fe2000791e016 */
[----:B------:R-:W-:Y:S02]  /*16d90*/  VIADD R38, R39, UR24 ;  /* 0x0000001827267c36 */ /* 0x000fe40008000000 */
[----:B------:R-:W-:Y:S01]  /*16da0*/  IMAD.WIDE.U32 R22, R78, R96, R44 ;  /* 0x000000604e167225 */ /* 0x000fe200078e002c */
[----:B------:R-:W-:-:S03]  /*16db0*/  IADD3 R93, P3, P4, R36, R93, R25 ;  /* 0x0000005d245d7210 */ /* 0x000fc60007c7e019 */
[----:B------:R-:W-:Y:S01]  /*16dc0*/  IMAD.WIDE.U32 R94, R81, R94, R26 ;  /* 0x0000005e515e7225 */ /* 0x000fe200078e001a */
[----:B------:R-:W-:Y:S02]  /*16dd0*/  IADD3.X R27, PT, PT, RZ, RZ, RZ, P0, P1 ;  /* 0x000000ffff1b7210 */ /* 0x000fe400007e24ff */
[----:B------:R-:W-:Y:S01]  /*16de0*/  IADD3.X R31, PT, PT, RZ, RZ, RZ, P3, P4 ;  /* 0x000000ffff1f7210 */ /* 0x000fe20001fe84ff */
[----:B------:R-:W-:Y:S01]  /*16df0*/  IMAD.MOV.U32 R39, RZ, RZ, RZ ;  /* 0x000000ffff277224 */ /* 0x000fe200078e00ff */
[----:B------:R-:W-:Y:S01]  /*16e00*/  IADD3 R26, P0, PT, R22, R95, RZ ;  /* 0x0000005f161a7210 */ /* 0x000fe20007f1e0ff */
[----:B------:R-:W-:Y:S02]  /*16e10*/  IMAD.MOV.U32 R37, RZ, RZ, RZ ;  /* 0x000000ffff257224 */ /* 0x000fe400078e00ff */
[----:B------:R-:W-:-:S03]  /*16e20*/  IMAD.WIDE.U32 R38, R46, 0x3d1, R38 ;  /* 0x000003d12e267825 */ /* 0x000fc600078e0026 */
[----:B------:R-:W-:Y:S01]  /*16e30*/  IADD3 R22, P1, P2, R38, R27, R24 ;  /* 0x0000001b26167210 */ /* 0x000fe20007a3e018 */
[----:B------:R-:W-:Y:S01]  /*16e40*/  IMAD.X R27, RZ, RZ, RZ, P0 ;  /* 0x000000ffff1b7224 */ /* 0x000fe200000e06ff */
[----:B------:R-:W-:Y:S02]  /*16e50*/  IADD3 R36, PT, PT, R39, UR24, RZ ;  /* 0x0000001827247c10 */ /* 0x000fe4000fffe0ff */
[----:B------:R-:W-:Y:S01]  /*16e60*/  IADD3 R42, P3, P4, R42, R31, R22 ;  /* 0x0000001f2a2a7210 */ /* 0x000fe20007c7e016 */
[----:B------:R-:W-:Y:S01]  /*16e70*/  IMAD.WIDE.U32 R24, R81, R97, R26 ;  /* 0x0000006151187225 */ /* 0x000fe200078e001a */
[----:B------:R-:W-:Y:S02]  /*16e80*/  IADD3.X R33, PT, PT, RZ, RZ, RZ, P1, P2 ;  /* 0x000000ffff217210 */ /* 0x000fe40000fe44ff */
[----:B------:R-:W-:Y:S01]  /*16e90*/  MOV R27, RZ ;  /* 0x000000ff001b7202 */ /* 0x000fe20000000f00 */
[----:B------:R-:W-:Y:S01]  /*16ea0*/  IMAD.WIDE.U32 R36, R94, 0x3d1, R36 ;  /* 0x000003d15e247825 */ /* 0x000fe200078e0024 */
[----:B------:R-:W-:-:S02]  /*16eb0*/  IADD3 R22, P0, PT, R23, R25, RZ ;  /* 0x0000001917167210 */ /* 0x000fc40007f1e0ff */
[----:B------:R-:W-:Y:S01]  /*16ec0*/  IADD3.X R25, PT, PT, RZ, RZ, RZ, P3, P4 ;  /* 0x000000ffff197210 */ /* 0x000fe20001fe84ff */
[----:B------:R-:W-:Y:S01]  /*16ed0*/  VIADD R26, R37, UR24 ;  /* 0x00000018251a7c36 */ /* 0x000fe20008000000 */
[----:B------:R-:W-:Y:S01]  /*16ee0*/  IADD3 R30, P1, P2, R36, R33, R30 ;  /* 0x00000021241e7210 */ /* 0x000fe20007a3e01e */
[----:B------:R-:W-:Y:S02]  /*16ef0*/  IMAD.X R23, RZ, RZ, RZ, P0 ;  /* 0x000000ffff177224 */ /* 0x000fe400000e06ff */
[----:B------:R-:W-:Y:S01]  /*16f00*/  IMAD.WIDE.U32 R26, R24, 0x3d1, R26 ;  /* 0x000003d1181a7825 */ /* 0x000fe200078e001a */
[----:B------:R-:W-:-:S03]  /*16f10*/  IADD3 R46, P3, P4, R46, R25, R30 ;  /* 0x000000192e2e7210 */ /* 0x000fc60007c7e01e */
[----:B------:R-:W-:Y:S01]  /*16f20*/  IMAD.WIDE.U32 R96, R81, R96, R22 ;  /* 0x0000006051607225 */ /* 0x000fe200078e0016 */
[----:B------:R-:W-:Y:S02]  /*16f30*/  IADD3.X R23, PT, PT, RZ, RZ, RZ, P1, P2 ;  /* 0x000000ffff177210 */ /* 0x000fe40000fe44ff */
[----:B------:R-:W-:Y:S01]  /*16f40*/  IADD3.X R25, PT, PT, RZ, RZ, RZ, P3, P4 ;  /* 0x000000ffff197210 */ /* 0x000fe20001fe84ff */
[----:B------:R-:W-:Y:S01]  /*16f50*/  VIADD R22, R27, UR24 ;  /* 0x000000181b167c36 */ /* 0x000fe20008000000 */
[----:B------:R-:W-:Y:S01]  /*16f60*/  IADD3 R26, P0, P1, R26, R23, R32 ;  /* 0x000000171a1a7210 */ /* 0x000fe2000791e020 */
[----:B------:R-:W-:-:S03]  /*16f70*/  IMAD.MOV.U32 R23, RZ, RZ, RZ ;  /* 0x000000ffff177224 */ /* 0x000fc600078e00ff */
[----:B------:R-:W-:Y:S01]  /*16f80*/  IADD3.X R27, PT, PT, RZ, RZ, RZ, P0, P1 ;  /* 0x000000ffff1b7210 */ /* 0x000fe200007e24ff */
[----:B------:R-:W-:Y:S01]  /*16f90*/  IMAD.WIDE.U32 R22, R96, 0x3d1, R22 ;  /* 0x000003d160167825 */ /* 0x000fe200078e0016 */
[----:B------:R-:W-:-:S03]  /*16fa0*/  IADD3 R94, P2, P3, R94, R25, R26 ;  /* 0x000000195e5e7210 */ /* 0x000fc60007b5e01a */
        /* <DEDUP_REMOVED lines=41> */
.L_x_66:
        /* <DEDUP_REMOVED lines=8> */
.L_x_67:
[----:B------:R-:W-:Y:S05]  /*172c0*/  BSYNC.RECONVERGENT B3 ;  /* 0x0000000000037941 */ /* 0x000fea0003800200 */
.L_x_65:
[----:B------:R-:W-:Y:S02]  /*172d0*/  IADD3 R91, P0, PT, R29, R29, RZ ;  /* 0x0000001d1d5b7210 */ /* 0x000fe40007f1e0ff */
[----:B------:R-:W-:Y:S02]  /*172e0*/  PRMT R22, RZ, 0x7610, R22 ;  /* 0x00007610ff167816 */ /* 0x000fe40000000016 */
[----:B------:R-:W-:-:S04]  /*172f0*/  IADD3.X R90, P0, PT, R28, R28, RZ, P0, !PT ;  /* 0x0000001c1c5a7210 */ /* 0x000fc8000071e4ff */
[----:B------:R-:W-:-:S04]  /*17300*/  IADD3.X R93, P0, PT, R93, R93, RZ, P0, !PT ;  /* 0x0000005d5d5d7210 */ /* 0x000fc8000071e4ff */
[----:B------:R-:W-:-:S04]  /*17310*/  IADD3.X R92, P0, PT, R42, R42, RZ, P0, !PT ;  /* 0x0000002a2a5c7210 */ /* 0x000fc8000071e4ff */
[----:B------:R-:W-:-:S04]  /*17320*/  IADD3.X R95, P0, PT, R46, R46, RZ, P0, !PT ;  /* 0x0000002e2e5f7210 */ /* 0x000fc8000071e4ff */
[----:B------:R-:W-:-:S04]  /*17330*/  IADD3.X R94, P0, PT, R94, R94, RZ, P0, !PT ;  /* 0x0000005e5e5e7210 */ /* 0x000fc8000071e4ff */
[----:B------:R-:W-:-:S04]  /*17340*/  IADD3.X R97, P0, PT, R24, R24, RZ, P0, !PT ;  /* 0x0000001818617210 */ /* 0x000fc8000071e4ff */
[----:B------:R-:W-:Y:S01]  /*17350*/  IADD3.X R96, PT, PT, R96, R96, RZ, P0, !PT ;  /* 0x0000006060607210 */ /* 0x000fe200007fe4ff */
[----:B------:R-:W-:Y:S08]  /*17360*/  BRA `(.L_x_2) ;  /* 0x000000a800f87947 */ /* 0x000ff00003800000 */
.L_x_28:
[----:B------:R-:W-:Y:S05]  /*17370*/  BSYNC.RELIABLE B2 ;  /* 0x0000000000027941 */ /* 0x000fea0003800100 */
.L_x_27:
[----:B------:R-:W-:Y:S01]  /*17380*/  ISETP.GT.U32.AND P0, PT, R137, R130, PT ;  /* 0x000000828900720c */ /* 0x000fe20003f04070 */
[----:B------:R-:W-:-:S12]  /*17390*/  BSSY.RECONVERGENT B2, `(.L_x_68) ;  /* 0x000003b000027945 */ /* 0x000fd80003800200 */
[----:B------:R-:W-:Y:S05]  /*173a0*/  @P0 BRA `(.L_x_69) ;  /* 0x0000000000800947 */ /* 0x000fea0003800000 */
[----:B------:R-:W-:Y:S01]  /*173b0*/  ISETP.GT.U32.AND P0, PT, R130, R137, PT ;  /* 0x000000898200720c */ /* 0x000fe20003f04070 */
[----:B------:R-:W-:-:S12]  /*173c0*/  BSSY.RELIABLE B3, `(.L_x_70) ;  /* 0x0000028000037945 */ /* 0x000fd80003800100 */
[----:B------:R-:W-:Y:S05]  /*173d0*/  @P0 BRA `(.L_x_71) ;  /* 0x0000000000980947 */ /* 0x000fea0003800000 */
        /* <DEDUP_REMOVED lines=29> */
.L_x_69:
[----:B------:R-:W-:-:S04]  /*175b0*/  IADD3 R132, P0, PT, R132, -R123, RZ ;  /* 0x8000007b84847210 */ /* 0x000fc80007f1e0ff */
[----:B------:R-:W-:-:S04]  /*175c0*/  IADD3.X R131, P0, PT, R131, ~R124, RZ, P0, !PT ;  /* 0x8000007c83837210 */ /* 0x000fc8000071e4ff */
[----:B------:R-:W-:-:S04]  /*175d0*/  IADD3.X R134, P0, PT, R134, ~R125, RZ, P0, !PT ;  /* 0x8000007d86867210 */ /* 0x000fc8000071e4ff */
[----:B------:R-:W-:-:S04]  /*175e0*/  IADD3.X R133, P0, PT, R133, ~R126, RZ, P0, !PT ;  /* 0x8000007e85857210 */ /* 0x000fc8000071e4ff */
[----:B------:R-:W-:-:S04]  /*175f0*/  IADD3.X R136, P0, PT, R136, ~R127, RZ, P0, !PT ;  /* 0x8000007f88887210 */ /* 0x000fc8000071e4ff */
[----:B------:R-:W-:-:S04]  /*17600*/  IADD3.X R135, P0, PT, R135, ~R128, RZ, P0, !PT ;  /* 0x8000008087877210 */ /* 0x000fc8000071e4ff */
[----:B------:R-:W-:-:S05]  /*17610*/  IADD3.X R138, P0, PT, R138, ~R129, RZ, P0, !PT ;  /* 0x800000818a8a7210 */ /* 0x000fca000071e4ff */
[----:B------:R-:W-:Y:S01]  /*17620*/  IMAD.X R137, R137, 0x1, ~R130, P0 ;  /* 0x0000000189897824 */ /* 0x000fe200000e0e82 */
[----:B------:R-:W-:Y:S07]  /*17630*/  BRA `(.L_x_72) ;  /* 0x0000000000407947 */ /* 0x000fee0003800000 */
.L_x_71:
[----:B------:R-:W-:Y:S05]  /*17640*/  BSYNC.RELIABLE B3 ;  /* 0x0000000000037941 */ /* 0x000fea0003800100 */
.L_x_70:
[----:B------:R-:W-:-:S04]  /*17650*/  IADD3 R132, P0, PT, R132, UR20, RZ ;  /* 0x0000001484847c10 */ /* 0x000fc8000ff1e0ff */
[----:B------:R-:W-:Y:S02]  /*17660*/  IADD3.X R131, P0, PT, R131, UR21, RZ, P0, !PT ;  /* 0x0000001583837c10 */ /* 0x000fe4000871e4ff */
[----:B------:R-:W-:Y:S02]  /*17670*/  IADD3 R132, P1, PT, R132, -R123, RZ ;  /* 0x8000007b84847210 */ /* 0x000fe40007f3e0ff */
[----:B------:R-:W-:Y:S02]  /*17680*/  IADD3.X R134, P0, PT, R134, UR22, RZ, P0, !PT ;  /* 0x0000001686867c10 */ /* 0x000fe4000871e4ff */
[----:B------:R-:W-:Y:S02]  /*17690*/  IADD3.X R131, P1, PT, R131, ~R124, RZ, P1, !PT ;  /* 0x8000007c83837210 */ /* 0x000fe40000f3e4ff */
[----:B------:R-:W-:Y:S02]  /*176a0*/  IADD3.X R133, P0, PT, R133, UR23, RZ, P0, !PT ;  /* 0x0000001785857c10 */ /* 0x000fe4000871e4ff */
[----:B------:R-:W-:-:S02]  /*176b0*/  IADD3.X R134, P1, PT, R134, ~R125, RZ, P1, !PT ;  /* 0x8000007d86867210 */ /* 0x000fc40000f3e4ff */
[----:B------:R-:W-:Y:S02]  /*176c0*/  IADD3.X R136, P0, PT, R136, UR34, RZ, P0, !PT ;  /* 0x0000002288887c10 */ /* 0x000fe4000871e4ff */
[----:B------:R-:W-:Y:S02]  /*176d0*/  IADD3.X R133, P1, PT, R133, ~R126, RZ, P1, !PT ;  /* 0x8000007e85857210 */ /* 0x000fe40000f3e4ff */
[----:B------:R-:W-:Y:S02]  /*176e0*/  IADD3.X R135, P0, PT, R135, UR35, RZ, P0, !PT ;  /* 0x0000002387877c10 */ /* 0x000fe4000871e4ff */
[----:B------:R-:W-:Y:S02]  /*176f0*/  IADD3.X R136, P1, PT, R136, ~R127, RZ, P1, !PT ;  /* 0x8000007f88887210 */ /* 0x000fe40000f3e4ff */
[----:B------:R-:W-:Y:S02]  /*17700*/  IADD3.X R138, P0, PT, R138, UR18, RZ, P0, !PT ;  /* 0x000000128a8a7c10 */ /* 0x000fe4000871e4ff */
[----:B------:R-:W-:-:S04]  /*17710*/  IADD3.X R135, P1, PT, R135, ~R128, RZ, P1, !PT ;  /* 0x8000008087877210 */ /* 0x000fc80000f3e4ff */
[----:B------:R-:W-:-:S04]  /*17720*/  IADD3.X R138, P1, PT, R138, ~R129, RZ, P1, !PT ;  /* 0x800000818a8a7210 */ /* 0x000fc80000f3e4ff */
[----:B------:R-:W-:-:S09]  /*17730*/  IADD3.X R137, PT, PT, ~R130, R107, R137, P1, P0 ;  /* 0x0000006b82897210 */ /* 0x000fd20000fe0589 */
.L_x_72:
[----:B------:R-:W-:Y:S05]  /*17740*/  BSYNC.RECONVERGENT B2 ;  /* 0x0000000000027941 */ /* 0x000fea0003800200 */
.L_x_68:
        /* <DEDUP_REMOVED lines=35> */
.L_x_74:
        /* <DEDUP_REMOVED lines=9> */
.L_x_76:
[----:B------:R-:W-:Y:S05]  /*17a10*/  BSYNC.RELIABLE B3 ;  /* 0x0000000000037941 */ /* 0x000fea0003800100 */
.L_x_75:
        /* <DEDUP_REMOVED lines=15> */
.L_x_77:
[----:B------:R-:W-:Y:S05]  /*17b10*/  BSYNC.RECONVERGENT B2 ;  /* 0x0000000000027941 */ /* 0x000fea0003800200 */
.L_x_73:
        /* <DEDUP_REMOVED lines=161> */
[----:B------:R-:W-:Y:S02]  /*18530*/  IADD3 R28, P2, PT, R28, R31, RZ ;  /* 0x0000001f1c1c7210 */ /* 0x000fe40007f5e0ff */
[----:B------:R-:W-:Y:S01]  /*18540*/  IADD3.X R25, PT, PT, RZ, RZ, RZ, P1, !PT ;  /* 0x000000ffff197210 */ /* 0x000fe20000ffe4ff */
[----:B------:R-:W-:Y:S02]  /*18550*/  IMAD.X R39, RZ, RZ, RZ, P0 ;  /* 0x000000ffff277224 */ /* 0x000fe400000e06ff */
[----:B------:R-:W-:Y:S02]  /*18560*/  IMAD.X R29, RZ, RZ, RZ, P2 ;  /* 0x000000ffff1d7224 */ /* 0x000fe400010e06ff */
[----:B------:R-:W-:Y:S02]  /*18570*/  IMAD.IADD R31, R26, 0x1, R22 ;  /* 0x000000011a1f7824 */ /* 0x000fe400078e0216 */
[----:B------:R-:W-:-:S03]  /*18580*/  IMAD.WIDE.U32 R38, R137, R135, R38 ;  /* 0x0000008789267225 */ /* 0x000fc600078e0026 */
[----:B------:R-:W-:Y:S01]  /*18590*/  ISETP.GE.U32.AND P0, PT, R31, R26, PT ;  /* 0x0000001a1f00720c */ /* 0x000fe20003f06070 */
[----:B------:R-:W-:-:S04]  /*185a0*/  IMAD.WIDE.U32 R24, R138, R135, R24 ;  /* 0x000000878a187225 */ /* 0x000fc800078e0018 */
[----:B------:R-:W-:Y:S01]  /*185b0*/  IMAD.WIDE.U32 R28, R137, R133, R28 ;  /* 0x00000085891c7225 */ /* 0x000fe200078e001c */
[----:B------:R-:W-:-:S03]  /*185c0*/  IADD3 R26, P1, PT, R38, R25, RZ ;  /* 0x00000019261a7210 */ /* 0x000fc60007f3e0ff */
[----:B------:R-:W-:Y:S01]  /*185d0*/  VIADD R22, R23, UR24 ;  /* 0x0000001817167c36 */ /* 0x000fe20008000000 */
[----:B------:R-:W-:Y:S01]  /*185e0*/  IADD3 R24, P2, PT, R24, R29, RZ ;  /* 0x0000001d18187210 */ /* 0x000fe20007f5e0ff */
[----:B------:R-:W-:Y:S01]  /*185f0*/  IMAD.MOV.U32 R23, RZ, RZ, RZ ;  /* 0x000000ffff177224 */ /* 0x000fe200078e00ff */
[----:B------:R-:W-:Y:S02]  /*18600*/  IADD3.X R27, PT, PT, RZ, RZ, RZ, P1, !PT ;  /* 0x000000ffff1b7210 */ /* 0x000fe40000ffe4ff */
[----:B------:R-:W-:Y:S01]  /*18610*/  SEL R29, RZ, 0x1, P0 ;  /* 0x00000001ff1d7807 */ /* 0x000fe20000000000 */
[----:B------:R-:W-:-:S04]  /*18620*/  IMAD.WIDE.U32 R22, R30, 0x3d1, R22 ;  /* 0x000003d11e167825 */ /* 0x000fc800078e0016 */
[----:B------:R-:W-:Y:S01]  /*18630*/  IMAD.X R25, RZ, RZ, RZ, P2 ;  /* 0x000000ffff197224 */ /* 0x000fe200010e06ff */
[----:B------:R-:W-:Y:S01]  /*18640*/  IADD3 R29, P2, P3, R22, R74, R29 ;  /* 0x0000004a161d7210 */ /* 0x000fe20007b5e01d */
[----:B------:R-:W-:-:S03]  /*18650*/  IMAD.WIDE.U32 R26, R138, R138, R26 ;  /* 0x0000008a8a1a7225 */ /* 0x000fc600078e001a */
[----:B------:R-:W-:Y:S01]  /*18660*/  IADD3 R29, P4, PT, R32, R29, RZ ;  /* 0x0000001d201d7210 */ /* 0x000fe20007f9e0ff */
[----:B------:R-:W-:Y:S01]  /*18670*/  IMAD.WIDE.U32 R24, R137, R136, R24 ;  /* 0x0000008889187225 */ /* 0x000fe200078e0018 */
[----:B------:R-:W-:-:S03]  /*18680*/  IADD3 R38, P0, PT, R39, R27, RZ ;  /* 0x0000001b27267210 */ /* 0x000fc60007f1e0ff */
[----:B------:R-:W-:Y:S01]  /*18690*/  VIADD R22, R23, UR24 ;  /* 0x0000001817167c36 */ /* 0x000fe20008000000 */
[----:B------:R-:W-:Y:S01]  /*186a0*/  IADD3 R32, P1, PT, R26, R25, RZ ;  /* 0x000000191a207210 */ /* 0x000fe20007f3e0ff */
[----:B------:R-:W-:Y:S01]  /*186b0*/  IMAD.MOV.U32 R23, RZ, RZ, RZ ;  /* 0x000000ffff177224 */ /* 0x000fe200078e00ff */
[----:B------:R-:W-:Y:S01]  /*186c0*/  IADD3.X R25, PT, PT, RZ, RZ, RZ, P2, P3 ;  /* 0x000000ffff197210 */ /* 0x000fe200017e64ff */
[----:B------:R-:W-:Y:S01]  /*186d0*/  IMAD.MOV.U32 R27, RZ, RZ, RZ ;  /* 0x000000ffff1b7224 */ /* 0x000fe200078e00ff */
[----:B------:R-:W-:Y:S01]  /*186e0*/  IADD3.X R39, PT, PT, RZ, RZ, RZ, P0, !PT ;  /* 0x000000ffff277210 */ /* 0x000fe200007fe4ff */
[----:B------:R-:W-:-:S04]  /*186f0*/  IMAD.WIDE.U32 R22, R28, 0x3d1, R22 ;  /* 0x000003d11c167825 */ /* 0x000fc800078e0016 */
[----:B------:R-:W-:Y:S01]  /*18700*/  IMAD.X R33, RZ, RZ, RZ, P1 ;  /* 0x000000ffff217224 */ /* 0x000fe200008e06ff */
[----:B------:R-:W-:Y:S01]  /*18710*/  IADD3 R22, P0, P1, R22, R25, R72 ;  /* 0x0000001916167210 */ /* 0x000fe2000791e048 */
[----:B------:R-:W-:Y:S02]  /*18720*/  VIADD R26, R23, UR24 ;  /* 0x00000018171a7c36 */ /* 0x000fe40008000000 */
[----:B------:R-:W-:Y:S02]  /*18730*/  IMAD.X R23, RZ, RZ, RZ, P4 ;  /* 0x000000ffff177224 */ /* 0x000fe400020e06ff */
[----:B------:R-:W-:-:S03]  /*18740*/  IMAD.WIDE.U32 R38, R137, R138, R38 ;  /* 0x0000008a89267225 */ /* 0x000fc600078e0026 */
[----:B------:R-:W-:Y:S01]  /*18750*/  IADD3 R30, P3, P4, R30, R23, R22 ;  /* 0x000000171e1e7210 */ /* 0x000fe20007c7e016 */
[----:B------:R-:W-:Y:S01]  /*18760*/  IMAD.WIDE.U32 R32, R137, R135, R32 ;  /* 0x0000008789207225 */ /* 0x000fe200078e0020 */
[----:B------:R-:W-:Y:S02]  /*18770*/  IADD3.X R23, PT, PT, RZ, RZ, RZ, P0, P1 ;  /* 0x000000ffff177210 */ /* 0x000fe400007e24ff */
[----:B------:R-:W-:Y:S01]  /*18780*/  IADD3.X R25, PT, PT, RZ, RZ, RZ, P3, P4 ;  /* 0x000000ffff197210 */ /* 0x000fe20001fe84ff */
[----:B------:R-:W-:Y:S01]  /*18790*/  IMAD.WIDE.U32 R26, R24, 0x3d1, R26 ;  /* 0x000003d1181a7825 */ /* 0x000fe200078e001a */
[----:B------:R-:W-:-:S03]  /*187a0*/  IADD3 R72, P0, PT, R38, R33, RZ ;  /* 0x0000002126487210 */ /* 0x000fc60007f1e0ff */
[----:B------:R-:W-:Y:S01]  /*187b0*/  VIADD R22, R27, UR24 ;  /* 0x000000181b167c36 */ /* 0x000fe20008000000 */
[----:B------:R-:W-:Y:S01]  /*187c0*/  IADD3 R26, P1, P2, R26, R23, R44 ;  /* 0x000000171a1a7210 */ /* 0x000fe20007a3e02c */
[----:B------:R-:W-:Y:S01]  /*187d0*/  IMAD.MOV.U32 R23, RZ, RZ, RZ ;  /* 0x000000ffff177224 */ /* 0x000fe200078e00ff */
[----:B------:R-:W-:Y:S02]  /*187e0*/  IADD3.X R73, PT, PT, RZ, RZ, RZ, P0, !PT ;  /* 0x000000ffff497210 */ /* 0x000fe400007fe4ff */
[----:B------:R-:W-:Y:S01]  /*187f0*/  IADD3.X R27, PT, PT, RZ, RZ, RZ, P1, P2 ;  /* 0x000000ffff1b7210 */ /* 0x000fe20000fe44ff */
[----:B------:R-:W-:Y:S01]  /*18800*/  IMAD.WIDE.U32 R22, R32, 0x3d1, R22 ;  /* 0x000003d120167825 */ /* 0x000fe200078e0016 */
[----:B------:R-:W-:-:S03]  /*18810*/  IADD3 R28, P3, P4, R28, R25, R26 ;  /* 0x000000191c1c7210 */ /* 0x000fc60007c7e01a */
[----:B------:R-:W-:Y:S01]  /*18820*/  IMAD.WIDE.U32 R72, R137, R138, R72 ;  /* 0x0000008a89487225 */ /* 0x000fe200078e0048 */
[----:B------:R-:W-:-:S03]  /*18830*/  IADD3 R22, P1, P2, R22, R27, R42 ;  /* 0x0000001b16167210 */ /* 0x000fc60007a3e02a */
[----:B------:R-:W-:Y:S01]  /*18840*/  VIADD R26, R23, UR24 ;  /* 0x00000018171a7c36 */ /* 0x000fe20008000000 */
[----:B------:R-:W-:Y:S01]  /*18850*/  IADD3 R38, P0, PT, R39, R73, RZ ;  /* 0x0000004927267210 */ /* 0x000fe20007f1e0ff */
[----:B------:R-:W-:Y:S01]  /*18860*/  IMAD.MOV.U32 R27, RZ, RZ, RZ ;  /* 0x000000ffff1b7224 */ /* 0x000fe200078e00ff */
[----:B------:R-:W-:Y:S01]  /*18870*/  IADD3.X R23, PT, PT, RZ, RZ, RZ, P3, P4 ;  /* 0x000000ffff177210 */ /* 0x000fe20001fe84ff */
[----:B------:R-:W-:-:S03]  /*18880*/  IMAD.WIDE.U32 R26, R72, 0x3d1, R26 ;  /* 0x000003d1481a7825 */ /* 0x000fc600078e001a */
[----:B------:R-:W-:Y:S02]  /*18890*/  IADD3 R24, P3, P4, R24, R23, R22 ;  /* 0x0000001718187210 */ /* 0x000fe40007c7e016 */
[----:B------:R-:W-:Y:S01]  /*188a0*/  IADD3.X R23, PT, PT, RZ, RZ, RZ, P1, P2 ;  /* 0x000000ffff177210 */ /* 0x000fe20000fe44ff */
[----:B------:R-:W-:Y:S01]  /*188b0*/  IMAD.X R39, RZ, RZ, RZ, P0 ;  /* 0x000000ffff277224 */ /* 0x000fe200000e06ff */
[----:B------:R-:W-:Y:S02]  /*188c0*/  IADD3 R22, PT, PT, R27, UR24, RZ ;  /* 0x000000181b167c10 */ /* 0x000fe4000fffe0ff */
[----:B------:R-:W-:Y:S01]  /*188d0*/  IADD3 R26, P0, P1, R26, R23, R40 ;  /* 0x000000171a1a7210 */ /* 0x000fe2000791e028 */
[----:B------:R-:W-:Y:S01]  /*188e0*/  IMAD.WIDE.U32 R38, R137, R137, R38 ;  /* 0x0000008989267225 */ /* 0x000fe200078e0026 */
[----:B------:R-:W-:Y:S02]  /*188f0*/  IADD3.X R25, PT, PT, RZ, RZ, RZ, P3, P4 ;  /* 0x000000ffff197210 */ /* 0x000fe40001fe84ff */
[----:B------:R-:W-:Y:S01]  /*18900*/  IADD3.X R27, PT, PT, RZ, RZ, RZ, P0, P1 ;  /* 0x000000ffff1b7210 */ /* 0x000fe200007e24ff */
[----:B------:R-:W-:Y:S01]  /*18910*/  IMAD.MOV.U32 R23, RZ, RZ, RZ ;  /* 0x000000ffff177224 */ /* 0x000fe200078e00ff */
        /* <DEDUP_REMOVED lines=43> */
.L_x_79:
        /* <DEDUP_REMOVED lines=8> */
.L_x_80:
[----:B------:R-:W-:Y:S05]  /*18c50*/  BSYNC.RECONVERGENT B2 ;  /* 0x0000000000027941 */ /* 0x000fea0003800200 */
.L_x_78:
[----:B------:R-:W-:Y:S01]  /*18c60*/  IADD3 R31, P0, PT, R31, R31, RZ ;  /* 0x0000001f1f1f7210 */ /* 0x000fe20007f1e0ff */
[----:B------:R-:W-:Y:S02]  /*18c70*/  HFMA2 R39, -RZ, RZ, 0, 0 ;  /* 0x00000000ff277431 */ /* 0x000fe400000001ff */
[----:B------:R-:W-:Y:S01]  /*18c80*/  IMAD.MOV.U32 R35, RZ, RZ, RZ ;  /* 0x000000ffff237224 */ /* 0x000fe200078e00ff */
[----:B------:R-:W-:Y:S01]  /*18c90*/  UMOV UR24, URZ ;  /* 0x000000ff00187c82 */ /* 0x000fe20008000000 */
        /* <DEDUP_REMOVED lines=10> */
[----:B------:R-:W-:Y:S01]  /*18d40*/  IMAD.MOV.U32 R34, RZ, RZ, R39 ;  /* 0x000000ffff227224 */ /* 0x000fe200078e0027 */
[----:B------:R-:W-:Y:S01]  /*18d50*/  IADD3.X R81, P1, PT, R28, R28, RZ, P1, !PT ;  /* 0x0000001c1c517210 */ /* 0x000fe20000f3e4ff */
[----:B------:R-:W-:Y:S01]  /*18d60*/  IMAD.MOV.U32 R39, RZ, RZ, RZ ;  /* 0x000000ffff277224 */ /* 0x000fe200078e00ff */
[----:B------:R-:W-:Y:S01]  /*18d70*/  IADD3.X R24, P0, PT, R24, R24, RZ, P0, !PT ;  /* 0x0000001818187210 */ /* 0x000fe2000071e4ff */
[----:B------:R-:W-:-:S03]  /*18d80*/  IMAD.WIDE.U32 R34, R79, R132, R34 ;  /* 0x000000844f227225 */ /* 0x000fc600078e0022 */
[----:B------:R-:W-:Y:S01]  /*18d90*/  IADD3.X R147, P1, PT, R24, R24, RZ, P1, !PT ;  /* 0x0000001818937210 */ /* 0x000fe20000f3e4ff */
[----:B------:R-:W-:Y:S01]  /*18da0*/  IMAD.WIDE.U32 R38, R89, R131, R38 ;  /* 0x0000008359267225 */ /* 0x000fe200078e0026 */
[----:B------:R-:W-:-:S04]  /*18db0*/  IADD3.X R32, P0, PT, R32, R32, RZ, P0, !PT ;  /* 0x0000002020207210 */ /* 0x000fc8000071e4ff */
[----:B------:R-:W-:Y:S02]  /*18dc0*/  IADD3 R42, P2, PT, R34, R39, RZ ;  /* 0x00000027222a7210 */ /* 0x000fe40007f5e0ff */
[----:B------:R-:W-:Y:S01]  /*18dd0*/  MOV R34, R35 ;  /* 0x0000002300227202 */ /* 0x000fe20000000f00 */
[----:B------:R-:W-:Y:S01]  /*18de0*/  IMAD.MOV.U32 R35, RZ, RZ, RZ ;  /* 0x000000ffff237224 */ /* 0x000fe200078e00ff */
[----:B------:R-:W-:Y:S01]  /*18df0*/  IADD3.X R87, P1, PT, R32, R32, RZ, P1, !PT ;  /* 0x0000002020577210 */ /* 0x000fe20000f3e4ff */
[----:B------:R-:W-:Y:S01]  /*18e00*/  IMAD.X R43, RZ, RZ, RZ, P2 ;  /* 0x000000ffff2b7224 */ /* 0x000fe200010e06ff */
[----:B------:R-:W-:Y:S01]  /*18e10*/  IADD3.X R72, P0, PT, R72, R72, RZ, P0, !PT ;  /* 0x0000004848487210 */ /* 0x000fe2000071e4ff */
[----:B------:R-:W-:-:S03]  /*18e20*/  IMAD.WIDE.U32 R34, R81, R132, R34 ;  /* 0x0000008451227225 */ /* 0x000fc600078e0022 */
[----:B------:R-:W-:Y:S01]  /*18e30*/  IADD3.X R85, P1, PT, R72, R72, RZ, P1, !PT ;  /* 0x0000004848557210 */ /* 0x000fe20000f3e4ff */
[----:B------:R-:W-:Y:S01]  /*18e40*/  IMAD.WIDE.U32 R42, R153, R131, R42 ;  /* 0x00000083992a7225 */ /* 0x000fe200078e002a */
[----:B------:R-:W-:-:S04]  /*18e50*/  IADD3.X R22, PT, PT, R22, R22, RZ, P0, !PT ;  /* 0x0000001616167210 */ /* 0x000fc800007fe4ff */
        /* <DEDUP_REMOVED lines=30> */
[----:B------:R-:W-:Y:S01]  /*19040*/  IMAD.X R83, R22, 0x1, R22, P1 ;  /* 0x0000000116537824 */ /* 0x000fe200008e0616 */
[----:B------:R-:W-:Y:S01]  /*19050*/  IADD3 R26, P0, PT, R34, R29, RZ ;  /* 0x0000001d221a7210 */ /* 0x000fe20007f1e0ff */
[----:B------:R-:W-:Y:S01]  /*19060*/  IMAD.X R29, RZ, RZ, RZ, P2 ;  /* 0x000000ffff1d7224 */ /* 0x000fe200010e06ff */
[----:B------:R-:W-:Y:S01]  /*19070*/  MOV R34, R35 ;  /* 0x0000002300227202 */ /* 0x000fe20000000f00 */
[----:B------:R-:W-:Y:S02]  /*19080*/  IMAD.X R37, RZ, RZ, RZ, P3 ;  /* 0x000000ffff257224 */ /* 0x000fe400018e06ff */
[----:B------:R-:W-:Y:S02]  /*19090*/  IMAD.X R27, RZ, RZ, RZ, P0 ;  /* 0x000000ffff1b7224 */ /* 0x000fe400000e06ff */
[----:B------:R-:W-:Y:S02]  /*190a0*/  IMAD.MOV.U32 R35, RZ, RZ, RZ ;  /* 0x000000ffff237224 */ /* 0x000fe400078e00ff */
        /* <DEDUP_REMOVED lines=111> */
[----:B------:R-:W-:Y:S01]  /*197a0*/  IMAD.WIDE.U32 R34, R83, R135, R34 ;  /* 0x0000008753227225 */ /* 0x000fe200078e0022 */
[----:B------:R-:W-:-:S03]  /*197b0*/  IADD3.X R75, PT, PT, RZ, RZ, RZ, P2, !PT ;  /* 0x000000ffff4b7210 */ /* 0x000fc600017fe4ff */
[----:B------:R-:W-:-:S04]  /*197c0*/  IMAD.WIDE.U32 R32, R87, R138, R32 ;  /* 0x0000008a57207225 */ /* 0x000fc800078e0020 */
[----:B------:R-:W-:Y:S01]  /*197d0*/  IMAD.WIDE.U32 R74, R81, R137, R74 ;  /* 0x00000089514a7225 */ /* 0x000fe200078e004a */
[----:B------:R-:W-:-:S03]  /*197e0*/  IADD3 R76, P1, PT, R34, R33, RZ ;  /* 0x00000021224c7210 */ /* 0x000fc60007f3e0ff */
[----:B------:R-:W-:Y:S01]  /*197f0*/  IMAD.IADD R70, R44, 0x1, R30 ;  /* 0x000000012c467824 */ /* 0x000fe200078e021e */
[----:B------:R-:W-:Y:S01]  /*19800*/  IADD3 R32, P2, PT, R32, R75, RZ ;  /* 0x0000004b20207210 */ /* 0x000fe20007f5e0ff */
[----:B------:R-:W-:Y:S01]  /*19810*/  VIADD R30, R31, UR24 ;  /* 0x000000181f1e7c36 */ /* 0x000fe20008000000 */
[----:B------:R-:W-:Y:S01]  /*19820*/  IADD3.X R77, PT, PT, RZ, RZ, RZ, P1, !PT ;  /* 0x000000ffff4d7210 */ /* 0x000fe20000ffe4ff */
[----:B------:R-:W-:Y:S01]  /*19830*/  IMAD.MOV.U32 R31, RZ, RZ, RZ ;  /* 0x000000ffff1f7224 */ /* 0x000fe200078e00ff */
[----:B------:R-:W-:Y:S01]  /*19840*/  ISETP.GE.U32.AND P0, PT, R70, R44, PT ;  /* 0x0000002c4600720c */ /* 0x000fe20003f06070 */
[----:B------:R-:W-:Y:S02]  /*19850*/  IMAD.X R33, RZ, RZ, RZ, P2 ;  /* 0x000000ffff217224 */ /* 0x000fe400010e06ff */
[----:B------:R-:W-:Y:S01]  /*19860*/  IMAD.WIDE.U32 R30, R24, 0x3d1, R30 ;  /* 0x000003d1181e7825 */ /* 0x000fe200078e001e */
[----:B------:R-:W-:-:S03]  /*19870*/  SEL R39, RZ, 0x1, P0 ;  /* 0x00000001ff277807 */ /* 0x000fc60000000000 */
[----:B------:R-:W-:Y:S01]  /*19880*/  IMAD.WIDE.U32 R76, R85, R138, R76 ;  /* 0x0000008a554c7225 */ /* 0x000fe200078e004c */
[----:B------:R-:W-:-:S03]  /*19890*/  IADD3 R39, P2, P3, R30, R38, R39 ;  /* 0x000000261e277210 */ /* 0x000fc60007b5e027 */
[----:B------:R-:W-:Y:S01]  /*198a0*/  IMAD.WIDE.U32 R32, R147, R137, R32 ;  /* 0x0000008993207225 */ /* 0x000fe200078e0020 */
[----:B------:R-:W-:Y:S02]  /*198b0*/  IADD3 R34, P0, PT, R35, R77, RZ ;  /* 0x0000004d23227210 */ /* 0x000fe40007f1e0ff */
[----:B------:R-:W-:Y:S01]  /*198c0*/  IADD3 R72, P4, PT, R72, R39, RZ ;  /* 0x0000002748487210 */ /* 0x000fe20007f9e0ff */
[----:B------:R-:W-:Y:S01]  /*198d0*/  VIADD R30, R31, UR24 ;  /* 0x000000181f1e7c36 */ /* 0x000fe20008000000 */
[----:B------:R-:W-:Y:S01]  /*198e0*/  IADD3 R76, P1, PT, R76, R33, RZ ;  /* 0x000000214c4c7210 */ /* 0x000fe20007f3e0ff */
[----:B------:R-:W-:Y:S02]  /*198f0*/  IMAD.MOV.U32 R31, RZ, RZ, RZ ;  /* 0x000000ffff1f7224 */ /* 0x000fe400078e00ff */
[----:B------:R-:W-:Y:S01]  /*19900*/  HFMA2 R39, -RZ, RZ, 0, 0 ;  /* 0x00000000ff277431 */ /* 0x000fe200000001ff */
[----:B------:R-:W-:Y:S01]  /*19910*/  IADD3.X R23, PT, PT, RZ, RZ, RZ, P2, P3 ;  /* 0x000000ffff177210 */ /* 0x000fe200017e64ff */
[----:B------:R-:W-:Y:S01]  /*19920*/  IMAD.X R35, RZ, RZ, RZ, P0 ;  /* 0x000000ffff237224 */ /* 0x000fe200000e06ff */
[----:B------:R-:W-:Y:S01]  /*19930*/  MOV R33, RZ ;  /* 0x000000ff00217202 */ /* 0x000fe20000000f00 */
[----:B------:R-:W-:-:S04]  /*19940*/  IMAD.WIDE.U32 R30, R74, 0x3d1, R30 ;  /* 0x000003d14a1e7825 */ /* 0x000fc800078e001e */
[----:B------:R-:W-:Y:S01]  /*19950*/  IMAD.X R77, RZ, RZ, RZ, P1 ;  /* 0x000000ffff4d7224 */ /* 0x000fe200008e06ff */
[----:B------:R-:W-:Y:S01]  /*19960*/  IADD3 R38, PT, PT, R31, UR24, RZ ;  /* 0x000000181f267c10 */ /* 0x000fe2000fffe0ff */
[----:B------:R-:W-:Y:S01]  /*19970*/  IMAD.X R73, RZ, RZ, RZ, P4 ;  /* 0x000000ffff497224 */ /* 0x000fe200020e06ff */
[----:B------:R-:W-:Y:S01]  /*19980*/  IADD3 R30, P0, P1, R30, R23, R42 ;  /* 0x000000171e1e7210 */ /* 0x000fe2000791e02a */
[----:B------:R-:W-:-:S03]  /*19990*/  IMAD.WIDE.U32 R34, R83, R138, R34 ;  /* 0x0000008a53227225 */ /* 0x000fc600078e0022 */
[----:B------:R-:W-:Y:S01]  /*199a0*/  IADD3 R73, P3, P4, R24, R73, R30 ;  /* 0x0000004918497210 */ /* 0x000fe20007c7e01e */
[----:B------:R-:W-:Y:S01]  /*199b0*/  IMAD.WIDE.U32 R76, R87, R137, R76 ;  /* 0x00000089574c7225 */ /* 0x000fe200078e004c */
[----:B------:R-:W-:-:S03]  /*199c0*/  IADD3.X R23, PT, PT, RZ, RZ, RZ, P0, P1 ;  /* 0x000000ffff177210 */ /* 0x000fc600007e24ff */
[----:B------:R-:W-:Y:S01]  /*199d0*/  IMAD.WIDE.U32 R38, R32, 0x3d1, R38 ;  /* 0x000003d120267825 */ /* 0x000fe200078e0026 */
[----:B------:R-:W-:-:S03]  /*199e0*/  IADD3 R24, P0, PT, R34, R77, RZ ;  /* 0x0000004d22187210 */ /* 0x000fc60007f1e0ff */
[----:B------:R-:W-:Y:S01]  /*199f0*/  VIADD R30, R39, UR24 ;  /* 0x00000018271e7c36 */ /* 0x000fe20008000000 */
[----:B------:R-:W-:Y:S01]  /*19a00*/  IADD3 R38, P1, P2, R38, R23, R40 ;  /* 0x0000001726267210 */ /* 0x000fe20007a3e028 */
[----:B------:R-:W-:Y:S01]  /*19a10*/  IMAD.MOV.U32 R31, RZ, RZ, RZ ;  /* 0x000000ffff1f7224 */ /* 0x000fe200078e00ff */
[----:B------:R-:W-:Y:S01]  /*19a20*/  IADD3.X R23, PT, PT, RZ, RZ, RZ, P3, P4 ;  /* 0x000000ffff177210 */ /* 0x000fe20001fe84ff */
[----:B------:R-:W-:Y:S01]  /*19a30*/  IMAD.X R25, RZ, RZ, RZ, P0 ;  /* 0x000000ffff197224 */ /* 0x000fe200000e06ff */
[----:B------:R-:W-:Y:S01]  /*19a40*/  IADD3.X R27, PT, PT, RZ, RZ, RZ, P1, P2 ;  /* 0x000000ffff1b7210 */ /* 0x000fe20000fe44ff */
[----:B------:R-:W-:Y:S01]  /*19a50*/  IMAD.WIDE.U32 R30, R76, 0x3d1, R30 ;  /* 0x000003d14c1e7825 */ /* 0x000fe200078e001e */
[----:B------:R-:W-:-:S03]  /*19a60*/  IADD3 R74, P3, P4, R74, R23, R38 ;  /* 0x000000174a4a7210 */ /* 0x000fc60007c7e026 */
[----:B------:R-:W-:Y:S01]  /*19a70*/  IMAD.WIDE.U32 R24, R85, R137, R24 ;  /* 0x0000008955187225 */ /* 0x000fe200078e0018 */
[----:B------:R-:W-:Y:S02]  /*19a80*/  IADD3 R36, P1, P2, R30, R27, R36 ;  /* 0x0000001b1e247210 */ /* 0x000fe40007a3e024 */
[----:B------:R-:W-:Y:S02]  /*19a90*/  IADD3 R34, PT, PT, R31, UR24, RZ ;  /* 0x000000181f227c10 */ /* 0x000fe4000fffe0ff */
[----:B------:R-:W-:Y:S01]  /*19aa0*/  IADD3 R30, P0, PT, R35, R25, RZ ;  /* 0x00000019231e7210 */ /* 0x000fe20007f1e0ff */
[----:B------:R-:W-:Y:S01]  /*19ab0*/  IMAD.MOV.U32 R35, RZ, RZ, RZ ;  /* 0x000000ffff237224 */ /* 0x000fe200078e00ff */
[----:B------:R-:W-:Y:S02]  /*19ac0*/  IADD3.X R75, PT, PT, RZ, RZ, RZ, P3, P4 ;  /* 0x000000ffff4b7210 */ /* 0x000fe40001fe84ff */
        /* <DEDUP_REMOVED lines=52> */
.L_x_82:
        /* <DEDUP_REMOVED lines=8> */
.L_x_83:
[----:B------:R-:W-:Y:S05]  /*19e90*/  BSYNC.RECONVERGENT B2 ;  /* 0x0000000000027941 */ /* 0x000fea0003800200 */
.L_x_81:
[----:B------:R-:W-:Y:S02]  /*19ea0*/  HFMA2 R27, -RZ, RZ, 0, 0 ;  /* 0x00000000ff1b7431 */ /* 0x000fe400000001ff */
[-C--:B------:R-:W-:Y:S01]  /*19eb0*/  IMAD.WIDE.U32 R28, R89, R123.reuse, RZ ;  /* 0x0000007b591c7225 */ /* 0x080fe200078e00ff */
        /* <DEDUP_REMOVED lines=48> */
[----:B------:R-:W-:Y:S02]  /*1a1c0*/  HFMA2 R45, -RZ, RZ, 0, 0 ;  /* 0x00000000ff2d7431 */ /* 0x000fe400000001ff */
[----:B------:R-:W-:Y:S02]  /*1a1d0*/  IMAD.X R33, RZ, RZ, RZ, P1 ;  /* 0x000000ffff217224 */ /* 0x000fe400008e06ff */
[----:B------:R-:W-:-:S04]  /*1a1e0*/  IMAD.WIDE.U32 R34, R87, R124, R34 ;  /* 0x0000007c57227225 */ /* 0x000fc800078e0022 */
[----:B------:R-:W-:Y:S02]  /*1a1f0*/  IMAD.X R31, RZ, RZ, RZ, P2 ;  /* 0x000000ffff1f7224 */ /* 0x000fe400010e06ff */
[----:B------:R-:W-:-:S04]  /*1a200*/  IMAD.WIDE.U32 R32, R81, R125, R32 ;  /* 0x0000007d51207225 */ /* 0x000fc800078e0020 */
[----:B------:R-:W-:Y:S01]  /*1a210*/  IMAD.WIDE.U32 R30, R153, R126, R30 ;  /* 0x0000007e991e7225 */ /* 0x000fe200078e001e */
[----:B------:R-:W-:-:S03]  /*1a220*/  IADD3 R34, P1, PT, R34, R33, RZ ;  /* 0x0000002122227210 */ /* 0x000fc60007f3e0ff */
[----:B------:R-:W-:Y:S01]  /*1a230*/  IMAD.WIDE.U32 R44, R83, R123, R44 ;  /* 0x0000007b532c7225 */ /* 0x000fe200078e002c */
[----:B------:R-:W-:Y:S02]  /*1a240*/  IADD3 R32, P2, PT, R32, R31, RZ ;  /* 0x0000001f20207210 */ /* 0x000fe40007f5e0ff */
[----:B------:R-:W-:Y:S02]  /*1a250*/  MOV R31, RZ ;  /* 0x000000ff001f7202 */ /* 0x000fe40000000f00 */
[----:B------:R-:W-:Y:S01]  /*1a260*/  IADD3 R36, P0, PT, R44, R35, RZ ;  /* 0x000000232c247210 */ /* 0x000fe20007f1e0ff */
[----:B------:R-:W-:Y:S02]  /*1a270*/  IMAD.X R35, RZ, RZ, RZ, P1 ;  /* 0x000000ffff237224 */ /* 0x000fe400008e06ff */
[----:B------:R-:W-:Y:S02]  /*1a280*/  IMAD.X R33, RZ, RZ, RZ, P2 ;  /* 0x000000ffff217224 */ /* 0x000fe400010e06ff */
[----:B------:R-:W-:-:S02]  /*1a290*/  IMAD.X R37, RZ, RZ, RZ, P0 ;  /* 0x000000ffff257224 */ /* 0x000fc400000e06ff */
[----:B------:R-:W-:-:S04]  /*1a2a0*/  IMAD.WIDE.U32 R34, R147, R125, R34 ;  /* 0x0000007d93227225 */ /* 0x000fc800078e0022 */
[----:B------:R-:W-:-:S04]  /*1a2b0*/  IMAD.WIDE.U32 R32, R79, R126, R32 ;  /* 0x0000007e4f207225 */ /* 0x000fc800078e0020 */
[----:B------:R-:W-:Y:S01]  /*1a2c0*/  IMAD.WIDE.U32 R30, R89, R127, R30 ;  /* 0x0000007f591e7225 */ /* 0x000fe200078e001e */
[----:B------:R-:W-:-:S03]  /*1a2d0*/  IADD3 R34, P2, PT, R34, R33, RZ ;  /* 0x0000002122227210 */ /* 0x000fc60007f5e0ff */
[----:B------:R-:W-:Y:S01]  /*1a2e0*/  IMAD.WIDE.U32 R36, R85, R124, R36 ;  /* 0x0000007c55247225 */ /* 0x000fe200078e0024 */
[----:B------:R-:W-:-:S04]  /*1a2f0*/  IADD3 R32, P3, PT, R32, R31, RZ ;  /* 0x0000001f20207210 */ /* 0x000fc80007f7e0ff */
[----:B------:R-:W-:Y:S02]  /*1a300*/  IADD3 R44, P0, PT, R45, R37, RZ ;  /* 0x000000252d2c7210 */ /* 0x000fe40007f1e0ff */
[----:B------:R-:W-:Y:S01]  /*1a310*/  IADD3 R36, P1, PT, R36, R35, RZ ;  /* 0x0000002324247210 */ /* 0x000fe20007f3e0ff */
[----:B------:R-:W-:Y:S01]  /*1a320*/  IMAD.X R35, RZ, RZ, RZ, P2 ;  /* 0x000000ffff237224 */ /* 0x000fe200010e06ff */
[----:B------:R-:W-:Y:S01]  /*1a330*/  IADD3.X R33, PT, PT, RZ, RZ, RZ, P3, !PT ;  /* 0x000000ffff217210 */ /* 0x000fe20001ffe4ff */
[----:B------:R-:W-:Y:S02]  /*1a340*/  IMAD.X R45, RZ, RZ, RZ, P0 ;  /* 0x000000ffff2d7224 */ /* 0x000fe400000e06ff */
        /* <DEDUP_REMOVED lines=68> */
[----:B------:R-:W-:-:S03]  /*1a790*/  IMAD.WIDE.U32 R44, R83, R127, R44 ;  /* 0x0000007f532c7225 */ /* 0x000fc600078e002c */
[----:B------:R-:W-:Y:S01]  /*1a7a0*/  IADD3.X R41, PT, PT, RZ, RZ, RZ, P2, !PT ;  /* 0x000000ffff297210 */ /* 0x000fe200017fe4ff */
[----:B------:R-:W-:Y:S02]  /*1a7b0*/  IMAD.X R39, RZ, RZ, RZ, P3 ;  /* 0x000000ffff277224 */ /* 0x000fe400018e06ff */
[----:B------:R-:W-:-:S04]  /*1a7c0*/  IMAD.WIDE.U32 R42, R87, R128, R42 ;  /* 0x00000080572a7225 */ /* 0x000fc800078e002a */
[----:B------:R-:W-:Y:S01]  /*1a7d0*/  IMAD.WIDE.U32 R38, R153, R130, R38 ;  /* 0x0000008299267225 */ /* 0x000fe200078e0026 */
[----:B------:R-:W-:-:S03]  /*1a7e0*/  IADD3 R88, P0, PT, R44, R43, RZ ;  /* 0x0000002b2c587210 */ /* 0x000fc60007f1e0ff */
[----:B------:R-:W-:-:S04]  /*1a7f0*/  IMAD.WIDE.U32 R40, R81, R129, R40 ;  /* 0x0000008151287225 */ /* 0x000fc800078e0028 */
[----:B------:R-:W-:Y:S01]  /*1a800*/  IMAD.X R89, RZ, RZ, RZ, P0 ;  /* 0x000000ffff597224 */ /* 0x000fe200000e06ff */
[----:B------:R-:W-:Y:S02]  /*1a810*/  IADD3 R40, P2, PT, R40, R39, RZ ;  /* 0x0000002728287210 */ /* 0x000fe40007f5e0ff */
[----:B------:R-:W-:Y:S01]  /*1a820*/  IADD3 R42, P1, PT, R42, R41, RZ ;  /* 0x000000292a2a7210 */ /* 0x000fe20007f3e0ff */
[----:B------:R-:W-:-:S04]  /*1a830*/  IMAD.WIDE.U32 R88, R85, R128, R88 ;  /* 0x0000008055587225 */ /* 0x000fc800078e0058 */
[----:B------:R-:W-:Y:S01]  /*1a840*/  IMAD.X R41, RZ, RZ, RZ, P2 ;  /* 0x000000ffff297224 */ /* 0x000fe200010e06ff */
[----:B------:R-:W-:Y:S01]  /*1a850*/  IADD3 R44, P0, PT, R45, R89, RZ ;  /* 0x000000592d2c7210 */ /* 0x000fe20007f1e0ff */
[----:B------:R-:W-:Y:S02]  /*1a860*/  IMAD.X R43, RZ, RZ, RZ, P1 ;  /* 0x000000ffff2b7224 */ /* 0x000fe400008e06ff */
[----:B------:R-:W-:Y:S01]  /*1a870*/  IMAD.WIDE.U32 R40, R79, R130, R40 ;  /* 0x000000824f287225 */ /* 0x000fe200078e0028 */
[----:B------:R-:W-:-:S03]  /*1a880*/  IADD3.X R45, PT, PT, RZ, RZ, RZ, P0, !PT ;  /* 0x000000ffff2d7210 */ /* 0x000fc600007fe4ff */
[----:B------:R-:W-:-:S04]  /*1a890*/  IMAD.WIDE.U32 R42, R147, R129, R42 ;  /* 0x00000081932a7225 */ /* 0x000fc800078e002a */
[----:B------:R-:W-:Y:S01]  /*1a8a0*/  IMAD.WIDE.U32 R44, R83, R128, R44 ;  /* 0x00000080532c7225 */ /* 0x000fe200078e002c */
[----:B------:R-:W-:Y:S02]  /*1a8b0*/  IADD3 R88, P1, PT, R88, R43, RZ ;  /* 0x0000002b58587210 */ /* 0x000fe40007f3e0ff */
        /* <DEDUP_REMOVED lines=8> */
[----:B------:R-:W-:Y:S01]  /*1a940*/  IMAD.WIDE.U32 R124, R81, R130, R124 ;  /* 0x00000082517c7225 */ /* 0x000fe200078e007c */
[----:B------:R-:W-:Y:S02]  /*1a950*/  IADD3 R28, P1, PT, R44, R89, RZ ;  /* 0x000000592c1c7210 */ /* 0x000fe40007f3e0ff */
[----:B------:R-:W-:Y:S01]  /*1a960*/  SEL R27, RZ, 0x1, P0 ;  /* 0x00000001ff1b7807 */ /* 0x000fe20000000000 */
[----:B------:R-:W-:Y:S01]  /*1a970*/  IMAD.MOV.U32 R43, RZ, RZ, RZ ;  /* 0x000000ffff2b7224 */ /* 0x000fe200078e00ff */
[----:B------:R-:W-:Y:S01]  /*1a980*/  IADD3 R88, P2, PT, R88, R125, RZ ;  /* 0x0000007d58587210 */ /* 0x000fe20007f5e0ff */
[----:B------:R-:W-:Y:S02]  /*1a990*/  IMAD.X R29, RZ, RZ, RZ, P1 ;  /* 0x000000ffff1d7224 */ /* 0x000fe400008e06ff */
[----:B------:R-:W-:-:S04]  /*1a9a0*/  IMAD.WIDE.U32 R42, R40, 0x3d1, R42 ;  /* 0x000003d1282a7825 */ /* 0x000fc800078e002a */
[----:B------:R-:W-:Y:S01]  /*1a9b0*/  IMAD.X R89, RZ, RZ, RZ, P2 ;  /* 0x000000ffff597224 */ /* 0x000fe200010e06ff */
[----:B------:R-:W-:Y:S01]  /*1a9c0*/  IADD3 R27, P2, P3, R42, R26, R27 ;  /* 0x0000001a2a1b7210 */ /* 0x000fe20007b5e01b */
[----:B------:R-:W-:Y:S01]  /*1a9d0*/  IMAD.WIDE.U32 R28, R85, R129, R28 ;  /* 0x00000081551c7225 */ /* 0x000fe200078e001c */
[----:B------:R-:W-:Y:S02]  /*1a9e0*/  IADD3 R42, PT, PT, R43, UR24, RZ ;  /* 0x000000182b2a7c10 */ /* 0x000fe4000fffe0ff */
[----:B------:R-:W-:Y:S01]  /*1a9f0*/  IADD3.X R23, PT, PT, RZ, RZ, RZ, P2, P3 ;  /* 0x000000ffff177210 */ /* 0x000fe200017e64ff */
[----:B------:R-:W-:Y:S01]  /*1aa00*/  IMAD.WIDE.U32 R88, R147, R130, R88 ;  /* 0x0000008293587225 */ /* 0x000fe200078e0058 */
[----:B------:R-:W-:Y:S02]  /*1aa10*/  IADD3 R44, P0, PT, R45, R29, RZ ;  /* 0x0000001d2d2c7210 */ /* 0x000fe40007f1e0ff */
[----:B------:R-:W-:Y:S01]  /*1aa20*/  IADD3 R80, P4, PT, R38, R27, RZ ;  /* 0x0000001b26507210 */ /* 0x000fe20007f9e0ff */
[----:B------:R-:W-:Y:S01]  /*1aa30*/  IMAD.MOV.U32 R43, RZ, RZ, RZ ;  /* 0x000000ffff2b7224 */ /* 0x000fe200078e00ff */
[----:B------:R-:W-:Y:S01]  /*1aa40*/  IADD3 R28, P1, PT, R28, R89, RZ ;  /* 0x000000591c1c7210 */ /* 0x000fe20007f3e0ff */
[----:B------:R-:W-:-:S02]  /*1aa50*/  IMAD.X R45, RZ, RZ, RZ, P0 ;  /* 0x000000ffff2d7224 */ /* 0x000fc400000e06ff */
[----:B------:R-:W-:-:S04]  /*1aa60*/  IMAD.WIDE.U32 R42, R124, 0x3d1, R42 ;  /* 0x000003d17c2a7825 */ /* 0x000fc800078e002a */
[----:B------:R-:W-:Y:S01]  /*1aa70*/  IMAD.X R29, RZ, RZ, RZ, P1 ;  /* 0x000000ffff1d7224 */ /* 0x000fe200008e06ff */
[----:B------:R-:W-:Y:S01]  /*1aa80*/  IADD3 R24, P0, P1, R42, R23, R24 ;  /* 0x000000172a187210 */ /* 0x000fe2000791e018 */
[----:B------:R-:W-:Y:S01]  /*1aa90*/  IMAD.X R79, RZ, RZ, RZ, P4 ;  /* 0x000000ffff4f7224 */ /* 0x000fe200020e06ff */
[----:B------:R-:W-:Y:S01]  /*1aaa0*/  IADD3 R42, PT, PT, R43, UR24, RZ ;  /* 0x000000182b2a7c10 */ /* 0x000fe2000fffe0ff */
[----:B------:R-:W-:Y:S01]  /*1aab0*/  IMAD.MOV.U32 R43, RZ, RZ, RZ ;  /* 0x000000ffff2b7224 */ /* 0x000fe200078e00ff */
[----:B------:R-:W-:Y:S01]  /*1aac0*/  IADD3.X R23, PT, PT, RZ, RZ, RZ, P0, P1 ;  /* 0x000000ffff177210 */ /* 0x000fe200007e24ff */
[----:B------:R-:W-:Y:S01]  /*1aad0*/  IMAD.WIDE.U32 R44, R83, R129, R44 ;  /* 0x00000081532c7225 */ /* 0x000fe200078e002c */
[----:B------:R-:W-:-:S03]  /*1aae0*/  IADD3 R79, P3, P4, R40, R79, R24 ;  /* 0x0000004f284f7210 */ /* 0x000fc60007c7e018 */
[----:B------:R-:W-:Y:S01]  /*1aaf0*/  IMAD.WIDE.U32 R42, R88, 0x3d1, R42 ;  /* 0x000003d1582a7825 */ /* 0x000fe200078e002a */
[----:B------:R-:W-:-:S03]  /*1ab00*/  IADD3.X R27, PT, PT, RZ, RZ, RZ, P3, P4 ;  /* 0x000000ffff1b7210 */ /* 0x000fc60001fe84ff */
[----:B------:R-:W-:Y:S01]  /*1ab10*/  IMAD.WIDE.U32 R28, R87, R130, R28 ;  /* 0x00000082571c7225 */ /* 0x000fe200078e001c */
[----:B------:R-:W-:-:S03]  /*1ab20*/  IADD3 R26, P1, P2, R42, R23, R22 ;  /* 0x000000172a1a7210 */ /* 0x000fc60007a3e016 */
        /* <DEDUP_REMOVED lines=10> */
[----:B------:R-:W-:Y:S02]  /*1abd0*/  VIADD R22, R23, UR24 ;  /* 0x0000001817167c36 */ /* 0x000fe40008000000 */
[----:B------:R-:W-:Y:S01]  /*1abe0*/  HFMA2 R23, -RZ, RZ, 0, 0 ;  /* 0x00000000ff177431 */ /* 0x000fe200000001ff */
[----:B------:R-:W-:Y:S01]  /*1abf0*/  IADD3 R44, P0, PT, R45, R25, RZ ;  /* 0x000000192d2c7210 */ /* 0x000fe20007f1e0ff */
[----:B------:R-:W-:Y:S01]  /*1ac00*/  IMAD.MOV.U32 R27, RZ, RZ, RZ ;  /* 0x000000ffff1b7224 */ /* 0x000fe200078e00ff */
[----:B------:R-:W-:Y:S02]  /*1ac10*/  IADD3.X R25, PT, PT, RZ, RZ, RZ, P1, P2 ;  /* 0x000000ffff197210 */ /* 0x000fe40000fe44ff */
[----:B------:R-:W-:Y:S01]  /*1ac20*/  IADD3 R125, P3, P4, R88, R125, R30 ;  /* 0x0000007d587d7210 */ /* 0x000fe20007c7e01e */
[----:B------:R-:W-:-:S02]  /*1ac30*/  IMAD.X R45, RZ, RZ, RZ, P0 ;  /* 0x000000ffff2d7224 */ /* 0x000fc400000e06ff */
[----:B------:R-:W-:-:S04]  /*1ac40*/  IMAD.WIDE.U32 R22, R24, 0x3d1, R22 ;  /* 0x000003d118167825 */ /* 0x000fc800078e0016 */
[----:B------:R-:W-:Y:S01]  /*1ac50*/  IMAD.WIDE.U32 R44, R83, R130, R44 ;  /* 0x00000082532c7225 */ /* 0x000fe200078e002c */
[----:B------:R-:W-:-:S03]  /*1ac60*/  IADD3 R22, P0, P1, R22, R25, R32 ;  /* 0x0000001916167210 */ /* 0x000fc6000791e020 */
[----:B------:R-:W-:Y:S01]  /*1ac70*/  VIADD R26, R23, UR24 ;  /* 0x00000018171a7c36 */ /* 0x000fe20008000000 */
[----:B------:R-:W-:Y:S02]  /*1ac80*/  IADD3.X R23, PT, PT, RZ, RZ, RZ, P3, P4 ;  /* 0x000000ffff177210 */ /* 0x000fe40001fe84ff */
        /* <DEDUP_REMOVED lines=44> */
.L_x_85:
        /* <DEDUP_REMOVED lines=8> */
.L_x_86:
[----:B------:R-:W-:Y:S05]  /*1afd0*/  BSYNC.RECONVERGENT B2 ;  /* 0x0000000000027941 */ /* 0x000fea0003800200 */
.L_x_84:
[-C--:B------:R-:W-:Y:S01]  /*1afe0*/  IMAD.WIDE.U32 R26, R152, R152.reuse, RZ ;  /* 0x00000098981a7225 */ /* 0x080fe200078e00ff */
[----:B------:R-:W-:Y:S01]  /*1aff0*/  MOV R41, RZ ;  /* 0x000000ff00297202 */ /* 0x000fe20000000f00 */
        /* <DEDUP_REMOVED lines=16> */
[----:B------:R-:W-:Y:S01]  /*1b100*/  IMAD.MOV.U32 R40, RZ, RZ, R41 ;  /* 0x000000ffff287224 */ /* 0x000fe200078e0029 */
[----:B------:R-:W-:Y:S01]  /*1b110*/  MOV R85, RZ ;  /* 0x000000ff00557202 */ /* 0x000fe20000000f00 */
        /* <DEDUP_REMOVED lines=9> */
[----:B------:R-:W-:-:S04]  /*1b1b0*/  IMAD.X R45, RZ, RZ, RZ, P0 ;  /* 0x000000ffff2d7224 */ /* 0x000fc800000e06ff */
[----:B------:R-:W-:Y:S02]  /*1b1c0*/  IMAD.X R83, RZ, RZ, RZ, P1 ;  /* 0x000000ffff537224 */ /* 0x000fe400008e06ff */
[----:B------:R-:W-:-:S04]  /*1b1d0*/  IMAD.WIDE.U32 R44, R71, R47, R44 ;  /* 0x0000002f472c7225 */ /* 0x000fc800078e002c */
[----:B------:R-:W-:-:S04]  /*1b1e0*/  IMAD.WIDE.U32 R40, R69, R152, R40 ;  /* 0x0000009845287225 */ /* 0x000fc800078e0028 */
[----:B------:R-:W-:Y:S01]  /*1b1f0*/  IMAD.WIDE.U32 R82, R46, R47, R82 ;  /* 0x0000002f2e527225 */ /* 0x000fe200078e0052 */
[----:B------:R-:W-:-:S03]  /*1b200*/  IADD3 R42, P0, PT, R40, R45, RZ ;  /* 0x0000002d282a7210 */ /* 0x000fc60007f1e0ff */
[----:B------:R-:W-:Y:S01]  /*1b210*/  IMAD.MOV.U32 R40, RZ, RZ, R41 ;  /* 0x000000ffff287224 */ /* 0x000fe200078e0029 */
[----:B------:R-:W-:Y:S01]  /*1b220*/  IADD3 R44, P1, PT, R44, R83, RZ ;  /* 0x000000532c2c7210 */ /* 0x000fe20007f3e0ff */
[----:B------:R-:W-:Y:S01]  /*1b230*/  IMAD.X R43, RZ, RZ, RZ, P0 ;  /* 0x000000ffff2b7224 */ /* 0x000fe200000e06ff */
[----:B------:R-:W-:Y:S01]  /*1b240*/  MOV R41, RZ ;  /* 0x000000ff00297202 */ /* 0x000fe20000000f00 */
        /* <DEDUP_REMOVED lines=99> */
[C---:B------:R-:W-:Y:S01]  /*1b880*/  IMAD.WIDE.U32 R36, R67.reuse, R152, R36 ;  /* 0x0000009843247225 */ /* 0x040fe200078e0024 */
        /* <DEDUP_REMOVED lines=25> */
[----:B------:R-:W-:Y:S01]  /*1ba20*/  IMAD.IADD R33, R26, 0x1, R22 ;  /* 0x000000011a217824 */ /* 0x000fe200078e0216 */
[----:B------:R-:W-:Y:S01]  /*1ba30*/  IADD3.X R29, PT, PT, RZ, RZ, RZ, P2, !PT ;  /* 0x000000ffff1d7210 */ /* 0x000fe200017fe4ff */
        /* <DEDUP_REMOVED lines=17> */
[----:B------:R-:W-:Y:S02]  /*1bb50*/  HFMA2 R27, -RZ, RZ, 0, 0 ;  /* 0x00000000ff1b7431 */ /* 0x000fe400000001ff */
[----:B------:R-:W-:Y:S01]  /*1bb60*/  VIADD R22, R23, UR24 ;  /* 0x0000001817167c36 */ /* 0x000fe20008000000 */
[----:B------:R-:W-:Y:S01]  /*1bb70*/  IADD3 R34, P1, PT, R26, R25, RZ ;  /* 0x000000191a227210 */ /* 0x000fe20007f3e0ff */
[----:B------:R-:W-:Y:S01]  /*1bb80*/  IMAD.MOV.U32 R23, RZ, RZ, RZ ;  /* 0x000000ffff177224 */ /* 0x000fe200078e00ff */
[----:B------:R-:W-:Y:S01]  /*1bb90*/  IADD3.X R25, PT, PT, RZ, RZ, RZ, P2, P3 ;  /* 0x000000ffff197210 */ /* 0x000fe200017e64ff */
[----:B------:R-:W-:Y:S02]  /*1bba0*/  IMAD.X R41, RZ, RZ, RZ, P0 ;  /* 0x000000ffff297224 */ /* 0x000fe400000e06ff */
        /* <DEDUP_REMOVED lines=20> */
[----:B------:R-:W-:Y:S02]  /*1bcf0*/  IADD3 R26, PT, PT, R23, UR24, RZ ;  /* 0x00000018171a7c10 */ /* 0x000fe4000fffe0ff */
[----:B------:R-:W-:Y:S01]  /*1bd00*/  IADD3 R22, P1, P2, R22, R27, R44 ;  /* 0x0000001b16167210 */ /* 0x000fe20007a3e02c */
[----:B------:R-:W-:Y:S01]  /*1bd10*/  IMAD.MOV.U32 R27, RZ, RZ, RZ ;  /* 0x000000ffff1b7224 */ /* 0x000fe200078e00ff */
[----:B------:R-:W-:Y:S02]  /*1bd20*/  IADD3 R40, P0, PT, R41, R85, RZ ;  /* 0x0000005529287210 */ /* 0x000fe40007f1e0ff */
[----:B------:R-:W-:Y:S01]  /*1bd30*/  IADD3.X R23, PT, PT, RZ, RZ, RZ, P3, P4 ;  /* 0x000000ffff177210 */ /* 0x000fe20001fe84ff */
[----:B------:R-:W-:-:S03]  /*1bd40*/  IMAD.WIDE.U32 R26, R84, 0x3d1, R26 ;  /* 0x000003d1541a7825 */ /* 0x000fc600078e001a */
[----:B------:R-:W-:Y:S01]  /*1bd50*/  IADD3 R24, P3, P4, R24, R23, R22 ;  /* 0x0000001718187210 */ /* 0x000fe20007c7e016 */
[----:B------:R-:W-:Y:S01]  /*1bd60*/  IMAD.X R41, RZ, RZ, RZ, P0 ;  /* 0x000000ffff297224 */ /* 0x000fe200000e06ff */
[----:B------:R-:W-:Y:S01]  /*1bd70*/  IADD3.X R23, PT, PT, RZ, RZ, RZ, P1, P2 ;  /* 0x000000ffff177210 */ /* 0x000fe20000fe44ff */
[----:B------:R-:W-:Y:S01]  /*1bd80*/  VIADD R22, R27, UR24 ;  /* 0x000000181b167c36 */ /* 0x000fe20008000000 */
[----:B------:R-:W-:Y:S01]  /*1bd90*/  IADD3.X R35, PT, PT, RZ, RZ, RZ, P3, P4 ;  /* 0x000000ffff237210 */ /* 0x000fe20001fe84ff */
[----:B------:R-:W-:Y:S01]  /*1bda0*/  IMAD.WIDE.U32 R40, R67, R67, R40 ;  /* 0x0000004343287225 */ /* 0x000fe200078e0028 */
[----:B------:R-:W-:Y:S02]  /*1bdb0*/  IADD3 R26, P0, P1, R26, R23, R42 ;  /* 0x000000171a1a7210 */ /* 0x000fe4000791e02a */
[----:B------:R-:W-:Y:S02]  /*1bdc0*/  MOV R23, RZ ;  /* 0x000000ff00177202 */ /* 0x000fe40000000f00 */
[----:B------:R-:W-:-:S02]  /*1bdd0*/  IADD3.X R27, PT, PT, RZ, RZ, RZ, P0, P1 ;  /* 0x000000ffff1b7210 */ /* 0x000fc400007e24ff */
        /* <DEDUP_REMOVED lines=43> */
.L_x_88:
        /* <DEDUP_REMOVED lines=8> */
.L_x_89:
[----:B------:R-:W-:Y:S05]  /*1c110*/  BSYNC.RECONVERGENT B2 ;  /* 0x0000000000027941 */ /* 0x000fea0003800200 */
.L_x_87:
        /* <DEDUP_REMOVED lines=35> */
.L_x_91:
        /* <DEDUP_REMOVED lines=9> */
.L_x_93:
[----:B------:R-:W-:Y:S05]  /*1c3e0*/  BSYNC.RELIABLE B3 ;  /* 0x0000000000037941 */ /* 0x000fea0003800100 */
.L_x_92:
        /* <DEDUP_REMOVED lines=15> */
.L_x_94:
[----:B------:R-:W-:Y:S05]  /*1c4e0*/  BSYNC.RECONVERGENT B2 ;  /* 0x0000000000027941 */ /* 0x000fea0003800200 */
.L_x_90:
[----:B------:R-:W-:Y:S01]  /*1c4f0*/  IADD3 R82, P0, PT, R31, R31, RZ ;  /* 0x0000001f1f527210 */ /* 0x000fe20007f1e0ff */
[----:B------:R-:W-:Y:S03]  /*1c500*/  BSSY.RECONVERGENT B2, `(.L_x_95) ;  /* 0x0000043000027945 */ /* 0x000fe60003800200 */
[----:B------:R-:W-:-:S04]  /*1c510*/  IADD3.X R26, P0, PT, R80, R80, RZ, P0, !PT ;  /* 0x00000050501a7210 */ /* 0x000fc8000071e4ff */
[----:B------:R-:W-:-:S04]  /*1c520*/  IADD3.X R23, P0, PT, R79, R79, RZ, P0, !PT ;  /* 0x0000004f4f177210 */ /* 0x000fc8000071e4ff */
[----:B------:R-:W-:-:S04]  /*1c530*/  IADD3.X R28, P0, PT, R124, R124, RZ, P0, !PT ;  /* 0x0000007c7c1c7210 */ /* 0x000fc8000071e4ff */
[----:B------:R-:W-:-:S04]  /*1c540*/  IADD3.X R27, P0, PT, R125, R125, RZ, P0, !PT ;  /* 0x0000007d7d1b7210 */ /* 0x000fc8000071e4ff */
[----:B------:R-:W-:-:S04]  /*1c550*/  IADD3.X R34, P0, PT, R30, R30, RZ, P0, !PT ;  /* 0x0000001e1e227210 */ /* 0x000fc8000071e4ff */
[----:B------:R-:W-:-:S04]  /*1c560*/  IADD3.X R37, P0, PT, R123, R123, RZ, P0, !PT ;  /* 0x0000007b7b257210 */ /* 0x000fc8000071e4ff */
[----:B------:R-:W-:-:S04]  /*1c570*/  IADD3.X R89, PT, PT, R126, R126, RZ, P0, !PT ;  /* 0x0000007e7e597210 */ /* 0x000fc800007fe4ff */
        /* <DEDUP_REMOVED lines=34> */
.L_x_96:
        /* <DEDUP_REMOVED lines=9> */
.L_x_98:
[----:B------:R-:W-:Y:S05]  /*1c830*/  BSYNC.RELIABLE B3 ;  /* 0x0000000000037941 */ /* 0x000fea0003800100 */
.L_x_97:
        /* <DEDUP_REMOVED lines=15> */
.L_x_99:
[----:B------:R-:W-:Y:S05]  /*1c930*/  BSYNC.RECONVERGENT B2 ;  /* 0x0000000000027941 */ /* 0x000fea0003800200 */
.L_x_95:
        /* <DEDUP_REMOVED lines=35> */
.L_x_101:
        /* <DEDUP_REMOVED lines=9> */
.L_x_103:
[----:B------:R-:W-:Y:S05]  /*1cc00*/  BSYNC.RELIABLE B3 ;  /* 0x0000000000037941 */ /* 0x000fea0003800100 */
.L_x_102:
        /* <DEDUP_REMOVED lines=15> */
.L_x_104:
[----:B------:R-:W-:Y:S05]  /*1cd00*/  BSYNC.RECONVERGENT B2 ;  /* 0x0000000000027941 */ /* 0x000fea0003800200 */
.L_x_100:
        /* <DEDUP_REMOVED lines=197> */
[----:B------:R-:W-:-:S04]  /*1d960*/  IMAD.WIDE.U32 R44, R81, R69, R44 ;  /* 0x00000045512c7225 */ /* 0x000fc800078e002c */
        /* <DEDUP_REMOVED lines=8> */
[----:B------:R-:W-:-:S03]  /*1d9f0*/  IADD3.X R29, PT, PT, RZ, RZ, RZ, P3, P4 ;  /* 0x000000ffff1d7210 */ /* 0x000fc60001fe84ff */
[----:B------:R-:W-:Y:S01]  /*1da00*/  IMAD.WIDE.U32 R24, R81, R66, R24 ;  /* 0x0000004251187225 */ /* 0x000fe200078e0018 */
[----:B------:R-:W-:Y:S02]  /*1da10*/  IADD3 R34, P1, P2, R26, R31, R34 ;  /* 0x0000001f1a227210 */ /* 0x000fe40007a3e022 */
[----:B------:R-:W-:Y:S01]  /*1da20*/  IADD3 R66, P3, P4, R46, R29, R38 ;  /* 0x0000001d2e427210 */ /* 0x000fe20007c7e026 */
[----:B------:R-:W-:Y:S02]  /*1da30*/  VIADD R26, R27, UR24 ;  /* 0x000000181b1a7c36 */ /* 0x000fe40008000000 */
[----:B------:R-:W-:Y:S01]  /*1da40*/  HFMA2 R27, -RZ, RZ, 0, 0 ;  /* 0x00000000ff1b7431 */ /* 0x000fe200000001ff */
[----:B------:R-:W-:Y:S01]  /*1da50*/  IADD3 R36, P0, PT, R37, R25, RZ ;  /* 0x0000001925247210 */ /* 0x000fe20007f1e0ff */
[----:B------:R-:W-:Y:S01]  /*1da60*/  IMAD.MOV.U32 R29, RZ, RZ, RZ ;  /* 0x000000ffff1d7224 */ /* 0x000fe200078e00ff */
[----:B------:R-:W-:-:S03]  /*1da70*/  IADD3.X R25, PT, PT, RZ, RZ, RZ, P3, P4 ;  /* 0x000000ffff197210 */ /* 0x000fc60001fe84ff */
[----:B------:R-:W-:Y:S01]  /*1da80*/  IMAD.X R37, RZ, RZ, RZ, P0 ;  /* 0x000000ffff257224 */ /* 0x000fe200000e06ff */
        /* <DEDUP_REMOVED lines=51> */
.L_x_106:
        /* <DEDUP_REMOVED lines=8> */
.L_x_107:
[----:B------:R-:W-:Y:S05]  /*1de40*/  BSYNC.RECONVERGENT B2 ;  /* 0x0000000000027941 */ /* 0x000fea0003800200 */
.L_x_105:
        /* <DEDUP_REMOVED lines=152> */
[----:B------:R-:W-:Y:S02]  /*1e7d0*/  IADD3 R44, P1, PT, R44, R43, RZ ;  /* 0x0000002b2c2c7210 */ /* 0x000fe40007f3e0ff */
[----:B------:R-:W-:Y:S01]  /*1e7e0*/  IADD3.X R43, PT, PT, RZ, RZ, RZ, P2, !PT ;  /* 0x000000ffff2b7210 */ /* 0x000fe200017fe4ff */
[----:B------:R-:W-:-:S04]  /*1e7f0*/  IMAD.WIDE.U32 R126, R77, R144, R126 ;  /* 0x000000904d7e7225 */ /* 0x000fc800078e007e */
[----:B------:R-:W-:Y:S01]  /*1e800*/  IMAD.X R45, RZ, RZ, RZ, P1 ;  /* 0x000000ffff2d7224 */ /* 0x000fe200008e06ff */
[----:B------:R-:W-:Y:S01]  /*1e810*/  IADD3 R46, P0, PT, R47, R127, RZ ;  /* 0x0000007f2f2e7210 */ /* 0x000fe20007f1e0ff */
[----:B------:R-:W-:-:S04]  /*1e820*/  IMAD.WIDE.U32 R42, R73, R146, R42 ;  /* 0x00000092492a7225 */ /* 0x000fc800078e002a */
[----:B------:R-:W-:-:S04]  /*1e830*/  IMAD.WIDE.U32 R44, R75, R145, R44 ;  /* 0x000000914b2c7225 */ /* 0x000fc800078e002c */
[----:B------:R-:W-:Y:S01]  /*1e840*/  IMAD.X R47, RZ, RZ, RZ, P0 ;  /* 0x000000ffff2f7224 */ /* 0x000fe200000e06ff */
[----:B------:R-:W-:Y:S02]  /*1e850*/  IADD3 R126, P1, PT, R126, R45, RZ ;  /* 0x0000002d7e7e7210 */ /* 0x000fe40007f3e0ff */
[----:B------:R-:W-:Y:S01]  /*1e860*/  IADD3 R72, P2, PT, R44, R43, RZ ;  /* 0x0000002b2c487210 */ /* 0x000fe20007f5e0ff */
[----:B------:R-:W-:Y:S01]  /*1e870*/  IMAD.WIDE.U32 R44, R40, 0x3d1, RZ ;  /* 0x000003d1282c7825 */ /* 0x000fe200078e00ff */
[----:B------:R-:W-:-:S03]  /*1e880*/  IADD3.X R127, PT, PT, RZ, RZ, RZ, P1, !PT ;  /* 0x000000ffff7f7210 */ /* 0x000fc60000ffe4ff */
        /* <DEDUP_REMOVED lines=10> */
[----:B------:R-:W-:Y:S01]  /*1e930*/  IMAD.MOV.U32 R45, RZ, RZ, RZ ;  /* 0x000000ffff2d7224 */ /* 0x000fe200078e00ff */
[----:B------:R-:W-:Y:S01]  /*1e940*/  IADD3.X R31, PT, PT, RZ, RZ, RZ, P1, !PT ;  /* 0x000000ffff1f7210 */ /* 0x000fe20000ffe4ff */
[----:B------:R-:W-:-:S04]  /*1e950*/  IMAD.WIDE.U32 R44, R42, 0x3d1, R44 ;  /* 0x000003d12a2c7825 */ /* 0x000fc800078e002c */
[----:B------:R-:W-:Y:S01]  /*1e960*/  IMAD.X R127, RZ, RZ, RZ, P2 ;  /* 0x000000ffff7f7224 */ /* 0x000fe200010e06ff */
[----:B------:R-:W-:Y:S01]  /*1e970*/  IADD3 R29, P2, P3, R44, R28, R29 ;  /* 0x0000001c2c1d7210 */ /* 0x000fe20007b5e01d */
[----:B------:R-:W-:-:S03]  /*1e980*/  IMAD.WIDE.U32 R30, R77, R145, R30 ;  /* 0x000000914d1e7225 */ /* 0x000fc600078e001e */
[----:B------:R-:W-:Y:S01]  /*1e990*/  IADD3.X R27, PT, PT, RZ, RZ, RZ, P2, P3 ;  /* 0x000000ffff1b7210 */ /* 0x000fe200017e64ff */
[----:B------:R-:W-:Y:S01]  /*1e9a0*/  IMAD.WIDE.U32 R126, R75, R146, R126 ;  /* 0x000000924b7e7225 */ /* 0x000fe200078e007e */
[----:B------:R-:W-:Y:S02]  /*1e9b0*/  IADD3 R46, P0, PT, R47, R31, RZ ;  /* 0x0000001f2f2e7210 */ /* 0x000fe40007f1e0ff */
[----:B------:R-:W-:Y:S01]  /*1e9c0*/  IADD3 R40, P4, PT, R40, R29, RZ ;  /* 0x0000001d28287210 */ /* 0x000fe20007f9e0ff */
[----:B------:R-:W-:Y:S01]  /*1e9d0*/  VIADD R44, R45, UR24 ;  /* 0x000000182d2c7c36 */ /* 0x000fe20008000000 */
[----:B------:R-:W-:Y:S01]  /*1e9e0*/  IADD3 R30, P1, PT, R30, R127, RZ ;  /* 0x0000007f1e1e7210 */ /* 0x000fe20007f3e0ff */
[----:B------:R-:W-:Y:S01]  /*1e9f0*/  IMAD.MOV.U32 R45, RZ, RZ, RZ ;  /* 0x000000ffff2d7224 */ /* 0x000fe200078e00ff */
[----:B------:R-:W-:Y:S01]  /*1ea00*/  IADD3.X R47, PT, PT, RZ, RZ, RZ, P0, !PT ;  /* 0x000000ffff2f7210 */ /* 0x000fe200007fe4ff */
[----:B------:R-:W-:-:S04]  /*1ea10*/  IMAD.WIDE.U32 R44, R72, 0x3d1, R44 ;  /* 0x000003d1482c7825 */ /* 0x000fc800078e002c */
[----:B------:R-:W-:Y:S01]  /*1ea20*/  IMAD.X R31, RZ, RZ, RZ, P1 ;  /* 0x000000ffff1f7224 */ /* 0x000fe200008e06ff */
[----:B------:R-:W-:Y:S01]  /*1ea30*/  IADD3 R26, P0, P1, R44, R27, R26 ;  /* 0x0000001b2c1a7210 */ /* 0x000fe2000791e01a */
[----:B------:R-:W-:Y:S02]  /*1ea40*/  VIADD R44, R45, UR24 ;  /* 0x000000182d2c7c36 */ /* 0x000fe40008000000 */
[----:B------:R-:W-:Y:S02]  /*1ea50*/  HFMA2 R45, -RZ, RZ, 0, 0 ;  /* 0x00000000ff2d7431 */ /* 0x000fe400000001ff */
[----:B------:R-:W-:Y:S01]  /*1ea60*/  IMAD.X R27, RZ, RZ, RZ, P4 ;  /* 0x000000ffff1b7224 */ /* 0x000fe200020e06ff */
[----:B------:R-:W-:Y:S01]  /*1ea70*/  IADD3.X R29, PT, PT, RZ, RZ, RZ, P0, P1 ;  /* 0x000000ffff1d7210 */ /* 0x000fe200007e24ff */
[----:B------:R-:W-:-:S03]  /*1ea80*/  IMAD.WIDE.U32 R46, R78, R145, R46 ;  /* 0x000000914e2e7225 */ /* 0x000fc600078e002e */
[----:B------:R-:W-:Y:S01]  /*1ea90*/  IADD3 R42, P3, P4, R42, R27, R26 ;  /* 0x0000001b2a2a7210 */ /* 0x000fe20007c7e01a */
[----:B------:R-:W-:-:S04]  /*1eaa0*/  IMAD.WIDE.U32 R30, R76, R146, R30 ;  /* 0x000000924c1e7225 */ /* 0x000fc800078e001e */
[----:B------:R-:W-:Y:S01]  /*1eab0*/  IMAD.WIDE.U32 R44, R126, 0x3d1, R44 ;  /* 0x000003d17e2c7825 */ /* 0x000fe200078e002c */
[----:B------:R-:W-:Y:S02]  /*1eac0*/  IADD3 R26, P0, PT, R46, R31, RZ ;  /* 0x0000001f2e1a7210 */ /* 0x000fe40007f1e0ff */
[----:B------:R-:W-:Y:S01]  /*1ead0*/  IADD3 R24, P1, P2, R44, R29, R24 ;  /* 0x0000001d2c187210 */ /* 0x000fe20007a3e018 */
[----:B------:R-:W-:Y:S01]  /*1eae0*/  VIADD R44, R45, UR24 ;  /* 0x000000182d2c7c36 */ /* 0x000fe20008000000 */
[----:B------:R-:W-:Y:S01]  /*1eaf0*/  IADD3.X R29, PT, PT, RZ, RZ, RZ, P3, P4 ;  /* 0x000000ffff1d7210 */ /* 0x000fe20001fe84ff */
[----:B------:R-:W-:Y:S01]  /*1eb00*/  IMAD.X R27, RZ, RZ, RZ, P0 ;  /* 0x000000ffff1b7224 */ /* 0x000fe200000e06ff */
[----:B------:R-:W-:Y:S01]  /*1eb10*/  IADD3.X R31, PT, PT, RZ, RZ, RZ, P1, P2 ;  /* 0x000000ffff1f7210 */ /* 0x000fe20000fe44ff */
[----:B------:R-:W-:Y:S01]  /*1eb20*/  IMAD.MOV.U32 R45, RZ, RZ, RZ ;  /* 0x000000ffff2d7224 */ /* 0x000fe200078e00ff */
[----:B------:R-:W-:Y:S01]  /*1eb30*/  IADD3 R72, P3, P4, R72, R29, R24 ;  /* 0x0000001d48487210 */ /* 0x000fe20007c7e018 */
[----:B------:R-:W-:Y:S01]  /*1eb40*/  IMAD.WIDE.U32 R26, R77, R146, R26 ;  /* 0x000000924d1a7225 */ /* 0x000fe200078e001a */
[----:B------:R-:W-:-:S03]  /*1eb50*/  MOV R29, RZ ;  /* 0x000000ff001d7202 */ /* 0x000fc60000000f00 */
[----:B------:R-:W-:Y:S01]  /*1eb60*/  IMAD.WIDE.U32 R44, R30, 0x3d1, R44 ;  /* 0x000003d11e2c7825 */ /* 0x000fe200078e002c */
[----:B------:R-:W-:Y:S02]  /*1eb70*/  IADD3 R46, P0, PT, R47, R27, RZ ;  /* 0x0000001b2f2e7210 */ /* 0x000fe40007f1e0ff */
[----:B------:R-:W-:Y:S02]  /*1eb80*/  IADD3.X R27, PT, PT, RZ, RZ, RZ, P3, P4 ;  /* 0x000000ffff1b7210 */ /* 0x000fe40001fe84ff */
[----:B------:R-:W-:Y:S01]  /*1eb90*/  IADD3 R32, P1, P2, R44, R31, R32 ;  /* 0x0000001f2c207210 */ /* 0x000fe20007a3e020 */
[----:B------:R-:W-:Y:S01]  /*1eba0*/  IMAD.X R47, RZ, RZ, RZ, P0 ;  /* 0x000000ffff2f7224 */ /* 0x000fe200000e06ff */
[----:B------:R-:W-:Y:S01]  /*1ebb0*/  IADD3 R44, PT, PT, R45, UR24, RZ ;  /* 0x000000182d2c7c10 */ /* 0x000fe2000fffe0ff */
[----:B------:R-:W-:Y:S01]  /*1ebc0*/  IMAD.MOV.U32 R45, RZ, RZ, RZ ;  /* 0x000000ffff2d7224 */ /* 0x000fe200078e00ff */
[----:B------:R-:W-:Y:S01]  /*1ebd0*/  IADD3 R126, P3, P4, R126, R27, R32 ;  /* 0x0000001b7e7e7210 */ /* 0x000fe20007c7e020 */
[----:B------:R-:W-:Y:S01]  /*1ebe0*/  IMAD.WIDE.U32 R46, R78, R146, R46 ;  /* 0x000000924e2e7225 */ /* 0x000fe200078e002e */
[----:B------:R-:W-:-:S03]  /*1ebf0*/  IADD3.X R27, PT, PT, RZ, RZ, RZ, P1, P2 ;  /* 0x000000ffff1b7210 */ /* 0x000fc60000fe44ff */
[----:B------:R-:W-:-:S04]  /*1ec00*/  IMAD.WIDE.U32 R44, R26, 0x3d1, R44 ;  /* 0x000003d11a2c7825 */ /* 0x000fc800078e002c */
[----:B------:R-:W-:Y:S01]  /*1ec10*/  VIADD R28, R45, UR24 ;  /* 0x000000182d1c7c36 */ /* 0x000fe20008000000 */
[----:B------:R-:W-:Y:S02]  /*1ec20*/  IADD3 R34, P0, P1, R44, R27, R34 ;  /* 0x0000001b2c227210 */ /* 0x000fe4000791e022 */
[----:B------:R-:W-:Y:S01]  /*1ec30*/  IADD3.X R27, PT, PT, RZ, RZ, RZ, P3, P4 ;  /* 0x000000ffff1b7210 */ /* 0x000fe20001fe84ff */
[----:B------:R-:W-:Y:S01]  /*1ec40*/  IMAD.WIDE.U32 R28, R46, 0x3d1, R28 ;  /* 0x000003d12e1c7825 */ /* 0x000fe200078e001c */
[----:B------:R-:W-:Y:S02]  /*1ec50*/  IADD3.X R31, PT, PT, RZ, RZ, RZ, P0, P1 ;  /* 0x000000ffff1f7210 */ /* 0x000fe400007e24ff */
[----:B------:R-:W-:Y:S01]  /*1ec60*/  IADD3 R30, P2, P3, R30, R27, R34 ;  /* 0x0000001b1e1e7210 */ /* 0x000fe20007b5e022 */
[----:B------:R-:W-:Y:S01]  /*1ec70*/  VIADD R27, R29, UR24 ;  /* 0x000000181d1b7c36 */ /* 0x000fe20008000000 */
[----:B------:R-:W-:Y:S02]  /*1ec80*/  IADD3 R28, P0, P1, R28, R31, R36 ;  /* 0x0000001f1c1c7210 */ /* 0x000fe4000791e024 */
[----:B------:R-:W-:Y:S01]  /*1ec90*/  IADD3.X R29, PT, PT, RZ, RZ, RZ, P2, P3 ;  /* 0x000000ffff1d7210 */ /* 0x000fe200017e64ff */
[----:B------:R-:W-:Y:S01]  /*1eca0*/  IMAD R27, R47, 0x3d1, R27 ;  /* 0x000003d12f1b7824 */ /* 0x000fe200078e021b */
[----:B------:R-:W-:-:S02]  /*1ecb0*/  IADD3.X R22, PT, PT, RZ, RZ, RZ, P0, P1 ;  /* 0x000000ffff167210 */ /* 0x000fc400007e24ff */
        /* <DEDUP_REMOVED lines=36> */
.L_x_109:
        /* <DEDUP_REMOVED lines=8> */
.L_x_110:
[----:B------:R-:W-:Y:S05]  /*1ef80*/  BSYNC.RECONVERGENT B2 ;  /* 0x0000000000027941 */ /* 0x000fea0003800200 */
.L_x_108:
        /* <DEDUP_REMOVED lines=43> */
.L_x_112:
[----:B------:R-:W-:-:S04]  /*1f240*/  IADD3 R67, P0, PT, -R22, R23, RZ ;  /* 0x0000001716437210 */ /* 0x000fc80007f1e1ff */
[----:B------:R-:W-:-:S04]  /*1f250*/  IADD3.X R68, P0, PT, ~R25, R68, RZ, P0, !PT ;  /* 0x0000004419447210 */ /* 0x000fc8000071e5ff */
[----:B------:R-:W-:-:S04]  /*1f260*/  IADD3.X R71, P0, PT, ~R42, R71, RZ, P0, !PT ;  /* 0x000000472a477210 */ /* 0x000fc8000071e5ff */
[----:B------:R-:W-:-:S04]  /*1f270*/  IADD3.X R72, P0, PT, ~R27, R66, RZ, P0, !PT ;  /* 0x000000421b487210 */ /* 0x000fc8000071e5ff */
[----:B------:R-:W-:-:S04]  /*1f280*/  IADD3.X R75, P0, PT, ~R29, R124, RZ, P0, !PT ;  /* 0x0000007c1d4b7210 */ /* 0x000fc8000071e5ff */
[----:B------:R-:W-:-:S04]  /*1f290*/  IADD3.X R76, P0, PT, ~R76, R69, RZ, P0, !PT ;  /* 0x000000454c4c7210 */ /* 0x000fc8000071e5ff */
[----:B------:R-:W-:-:S04]  /*1f2a0*/  IADD3.X R79, P0, PT, ~R26, R79, RZ, P0, !PT ;  /* 0x0000004f1a4f7210 */ /* 0x000fc8000071e5ff */
[----:B------:R-:W-:Y:S01]  /*1f2b0*/  IADD3.X R80, PT, PT, ~R31, R80, RZ, P0, !PT ;  /* 0x000000501f507210 */ /* 0x000fe200007fe5ff */
[----:B------:R-:W-:Y:S08]  /*1f2c0*/  BRA `(.L_x_115) ;  /* 0x0000000000407947 */ /* 0x000ff00003800000 */
.L_x_114:
[----:B------:R-:W-:Y:S05]  /*1f2d0*/  BSYNC.RELIABLE B3 ;  /* 0x0000000000037941 */ /* 0x000fea0003800100 */
.L_x_113:
        /* <DEDUP_REMOVED lines=15> */
.L_x_115:
[----:B------:R-:W-:Y:S05]  /*1f3d0*/  BSYNC.RECONVERGENT B2 ;  /* 0x0000000000027941 */ /* 0x000fea0003800200 */
.L_x_111:
[----:B------:R-:W-:Y:S01]  /*1f3e0*/  IADD3 R104, P0, PT, R104, R91, RZ ;  /* 0x0000005b68687210 */ /* 0x000fe20007f1e0ff */
[----:B------:R-:W-:Y:S02]  /*1f3f0*/  IMAD.MOV.U32 R25, RZ, RZ, RZ ;  /* 0x000000ffff197224 */ /* 0x000fe400078e00ff */
[----:B------:R-:W-:Y:S01]  /*1f400*/  HFMA2 R27, -RZ, RZ, 0, 0 ;  /* 0x00000000ff1b7431 */ /* 0x000fe200000001ff */
[----:B------:R-:W-:Y:S01]  /*1f410*/  MOV R31, RZ ;  /* 0x000000ff001f7202 */ /* 0x000fe20000000f00 */
[----:B------:R-:W-:Y:S01]  /*1f420*/  IMAD.MOV.U32 R33, RZ, RZ, RZ ;  /* 0x000000ffff217224 */ /* 0x000fe200078e00ff */
[----:B------:R-:W-:Y:S01]  /*1f430*/  IADD3.X R38, P0, PT, R111, R90, RZ, P0, !PT ;  /* 0x0000005a6f267210 */ /* 0x000fe2000071e4ff */
[----:B------:R-:W-:-:S04]  /*1f440*/  IMAD.WIDE.U32 R22, R104, R104, RZ ;  /* 0x0000006868167225 */ /* 0x000fc800078e00ff */
[----:B------:R-:W-:Y:S01]  /*1f450*/  HFMA2 R37, -RZ, RZ, 0, 0 ;  /* 0x00000000ff257431 */ /* 0x000fe200000001ff */
[----:B------:R-:W-:Y:S01]  /*1f460*/  UMOV UR24, URZ ;  /* 0x000000ff00187c82 */ /* 0x000fe20008000000 */
[----:B------:R-:W-:Y:S01]  /*1f470*/  IADD3.X R106, P0, PT, R106, R93, RZ, P0, !PT ;  /* 0x0000005d6a6a7210 */ /* 0x000fe2000071e4ff */
[----:B------:R-:W-:Y:S01]  /*1f480*/  IMAD.MOV.U32 R24, RZ, RZ, R23 ;  /* 0x000000ffff187224 */ /* 0x000fe200078e0017 */
[----:B------:R-:W-:Y:S02]  /*1f490*/  BSSY.RECONVERGENT B2, `(.L_x_116) ;  /* 0x0000111000027945 */ /* 0x000fe40003800200 */
[----:B------:R-:W-:Y:S01]  /*1f4a0*/  IADD3.X R113, P0, PT, R113, R92, RZ, P0, !PT ;  /* 0x0000005c71717210 */ /* 0x000fe2000071e4ff */
[----:B------:R-:W-:-:S03]  /*1f4b0*/  IMAD.WIDE.U32 R24, R104, R38, R24 ;  /* 0x0000002668187225 */ /* 0x000fc600078e0018 */
[----:B------:R-:W-:Y:S01]  /*1f4c0*/  IADD3.X R95, P0, PT, R108, R95, RZ, P0, !PT ;  /* 0x0000005f6c5f7210 */ /* 0x000fe2000071e4ff */
[----:B------:R-:W-:Y:S02]  /*1f4d0*/  IMAD.MOV.U32 R26, RZ, RZ, R25 ;  /* 0x000000ffff1a7224 */ /* 0x000fe400078e0019 */
[----:B------:R-:W-:Y:S01]  /*1f4e0*/  IMAD.MOV.U32 R25, RZ, RZ, RZ ;  /* 0x000000ffff197224 */ /* 0x000fe200078e00ff */
[----:B------:R-:W-:Y:S01]  /*1f4f0*/  IADD3.X R115, P0, PT, R115, R94, RZ, P0, !PT ;  /* 0x0000005e73737210 */ /* 0x000fe2000071e4ff */
[----:B------:R-:W-:-:S03]  /*1f500*/  IMAD.WIDE.U32 R26, R104, R106, R26 ;  /* 0x0000006a681a7225 */ /* 0x000fc600078e001a */
[----:B------:R-:W-:Y:S01]  /*1f510*/  IADD3.X R97, P0, PT, R110, R97, RZ, P0, !PT ;  /* 0x000000616e617210 */ /* 0x000fe2000071e4ff */
[----:B------:R-:W-:-:S04]  /*1f520*/  IMAD.WIDE.U32 R24, R104, R38, R24 ;  /* 0x0000002668187225 */ /* 0x000fc800078e0018 */
[----:B------:R-:W-:Y:S01]  /*1f530*/  IMAD.MOV.U32 R30, RZ, RZ, R27 ;  /* 0x000000ffff1e7224 */ /* 0x000fe200078e001b */
[----:B------:R-:W-:Y:S01]  /*1f540*/  IADD3 R28, P1, PT, R26, R25, RZ ;  /* 0x000000191a1c7210 */ /* 0x000fe20007f3e0ff */
[----:B------:R-:W-:Y:S02]  /*1f550*/  IMAD.X R96, R117, 0x1, R96, P0 ;  /* 0x0000000175607824 */ /* 0x000fe400000e0660 */
[----:B------:R-:W-:-:S04]  /*1f560*/  IMAD.WIDE.U32 R30, R104, R113, R30 ;  /* 0x00000071681e7225 */ /* 0x000fc800078e001e */
[----:B------:R-:W-:Y:S02]  /*1f570*/  IMAD.X R29, RZ, RZ, RZ, P1 ;  /* 0x000000ffff1d7224 */ /* 0x000fe400008e06ff */
[----:B------:R-:W-:-:S05]  /*1f580*/  IMAD.WIDE.U32 R28, R38, R38, R28 ;  /* 0x00000026261c7225 */ /* 0x000fca00078e001c */
[----:B------:R-:W-:Y:S01]  /*1f590*/  IADD3 R26, P1, PT, R30, R29, RZ ;  /* 0x0000001d1e1a7210 */ /* 0x000fe20007f3e0ff */
[----:B------:R-:W-:Y:S01]  /*1f5a0*/  IMAD.MOV.U32 R30, RZ, RZ, R31 ;  /* 0x000000ffff1e7224 */ /* 0x000fe200078e001f */
        /* <DEDUP_REMOVED lines=127> */
[----:B------:R-:W-:-:S04]  /*1fda0*/  IMAD.WIDE.U32 R32, R113, R97, R32 ;  /* 0x0000006171207225 */ /* 0x000fc800078e0020 */
[----:B------:R-:W-:Y:S01]  /*1fdb0*/  IMAD.WIDE.U32 R30, R115, R115, R30 ;  /* 0x00000073731e7225 */ /* 0x000fe200078e001e */
[----:B------:R-:W-:-:S04]  /*1fdc0*/  IADD3 R38, P2, PT, R32, R41, RZ ;  /* 0x0000002920267210 */ /* 0x000fc80007f5e0ff */
[----:B------:R-:W-:Y:S01]  /*1fdd0*/  IADD3 R34, P0, PT, R36, R31, RZ ;  /* 0x0000001f24227210 */ /* 0x000fe20007f1e0ff */
[----:B------:R-:W-:Y:S01]  /*1fde0*/  IMAD.X R39, RZ, RZ, RZ, P2 ;  /* 0x000000ffff277224 */ /* 0x000fe200010e06ff */
[----:B------:R-:W-:-:S03]  /*1fdf0*/  IADD3 R30, P1, PT, R30, R33, RZ ;  /* 0x000000211e1e7210 */ /* 0x000fc60007f3e0ff */
[----:B------:R-:W-:Y:S02]  /*1fe00*/  IMAD.X R35, RZ, RZ, RZ, P0 ;  /* 0x000000ffff237224 */ /* 0x000fe400000e06ff */
[----:B------:R-:W-:Y:S02]  /*1fe10*/  IMAD.X R31, RZ, RZ, RZ, P1 ;  /* 0x000000ffff1f7224 */ /* 0x000fe400008e06ff */
[----:B------:R-:W-:-:S04]  /*1fe20*/  IMAD.WIDE.U32 R38, R106, R96, R38 ;  /* 0x000000606a267225 */ /* 0x000fc800078e0026 */
[----:B------:R-:W-:-:S04]  /*1fe30*/  IMAD.WIDE.U32 R30, R95, R97, R30 ;  /* 0x000000615f1e7225 */ /* 0x000fc800078e001e */
[----:B------:R-:W-:Y:S01]  /*1fe40*/  IMAD.WIDE.U32 R34, R115, R97, R34 ;  /* 0x0000006173227225 */ /* 0x000fe200078e0022 */
[----:B------:R-:W-:-:S04]  /*1fe50*/  IADD3 R32, P2, PT, R30, R39, RZ ;  /* 0x000000271e207210 */ /* 0x000fc80007f5e0ff */
[----:B------:R-:W-:Y:S02]  /*1fe60*/  IADD3 R36, P0, PT, R37, R35, RZ ;  /* 0x0000002325247210 */ /* 0x000fe40007f1e0ff */
[----:B------:R-:W-:Y:S01]  /*1fe70*/  IADD3 R34, P1, PT, R34, R31, RZ ;  /* 0x0000001f22227210 */ /* 0x000fe20007f3e0ff */
[----:B------:R-:W-:Y:S01]  /*1fe80*/  IMAD.WIDE.U32 R30, R40, 0x3d1, RZ ;  /* 0x000003d1281e7825 */ /* 0x000fe200078e00ff */
[----:B------:R-:W-:-:S03]  /*1fe90*/  IADD3.X R33, PT, PT, RZ, RZ, RZ, P2, !PT ;  /* 0x000000ffff217210 */ /* 0x000fc600017fe4ff */
        /* <DEDUP_REMOVED lines=18> */
[----:B------:R-:W-:Y:S01]  /*1ffc0*/  IADD3 R40, P3, PT, R40, R25, RZ ;  /* 0x0000001928287210 */ /* 0x000fe20007f7e0ff */
[----:B------:R-:W-:Y:S01]  /*1ffd0*/  IMAD.WIDE.U32 R34, R95, R96, R34 ;  /* 0x000000605f227225 */ /* 0x000fe200078e0022 */
[----:B------:R-:W-:Y:S02]  /*1ffe0*/  IADD3.X R25, PT, PT, RZ, RZ, RZ, P0, P2 ;  /* 0x000000ffff197210 */ /* 0x000fe400007e44ff */
[----:B------:R-:W-:Y:S01]  /*1fff0*/  IADD3 R36, P0, PT, R37, R23, RZ ;  /* 0x0000001725247210 */ /* 0x000fe20007f1e0ff */
[----:B------:R-:W-:Y:S01]  /*20000*/  IMAD.MOV.U32 R31, RZ, RZ, RZ ;  /* 0x000000ffff1f7224 */ /* 0x000fe200078e00ff */
[----:B------:R-:W-:-:S02]  /*20010*/  IADD3 R22, P1, PT, R22, R35, RZ ;  /* 0x0000002316167210 */ /* 0x000fc40007f3e0ff */
[----:B------:R-:W-:Y:S01]  /*20020*/  IADD3.X R37, PT, PT, RZ, RZ, RZ, P0, !PT ;  /* 0x000000ffff257210 */ /* 0x000fe200007fe4ff */
[----:B------:R-:W-:-:S04]  /*20030*/  IMAD.WIDE.U32 R30, R32, 0x3d1, R30 ;  /* 0x000003d1201e7825 */ /* 0x000fc800078e001e */
[----:B------:R-:W-:Y:S01]  /*20040*/  IMAD.X R23, RZ, RZ, RZ, P1 ;  /* 0x000000ffff177224 */ /* 0x000fe200008e06ff */
[----:B------:R-:W-:Y:S01]  /*20050*/  IADD3 R26, P1, P2, R30, R25, R26 ;  /* 0x000000191e1a7210 */ /* 0x000fe20007a3e01a */
[----:B------:R-:W-:Y:S02]  /*20060*/  VIADD R30, R31, UR24 ;  /* 0x000000181f1e7c36 */ /* 0x000fe40008000000 */
[----:B------:R-:W-:Y:S01]  /*20070*/  IMAD.MOV.U32 R31, RZ, RZ, RZ ;  /* 0x000000ffff1f7224 */ /* 0x000fe200078e00ff */
[----:B------:R-:W-:Y:S01]  /*20080*/  IADD3.X R29, PT, PT, RZ, RZ, RZ, P1, P2 ;  /* 0x000000ffff1d7210 */ /* 0x000fe20000fe44ff */
[----:B------:R-:W-:-:S04]  /*20090*/  IMAD.WIDE.U32 R22, R115, R96, R22 ;  /* 0x0000006073167225 */ /* 0x000fc800078e0016 */
[----:B------:R-:W-:-:S04]  /*200a0*/  IMAD.WIDE.U32 R30, R34, 0x3d1, R30 ;  /* 0x000003d1221e7825 */ /* 0x000fc800078e001e */
[----:B------:R-:W-:Y:S01]  /*200b0*/  IMAD.WIDE.U32 R36, R97, R96, R36 ;  /* 0x0000006061247225 */ /* 0x000fe200078e0024 */
[----:B------:R-:W-:-:S03]  /*200c0*/  IADD3 R28, P1, P2, R30, R29, R28 ;  /* 0x0000001d1e1c7210 */ /* 0x000fc60007a3e01c */
[----:B------:R-:W-:Y:S01]  /*200d0*/  IMAD.X R25, RZ, RZ, RZ, P3 ;  /* 0x000000ffff197224 */ /* 0x000fe200018e06ff */
[----:B------:R-:W-:Y:S01]  /*200e0*/  IADD3 R24, P0, PT, R36, R23, RZ ;  /* 0x0000001724187210 */ /* 0x000fe20007f1e0ff */
[----:B------:R-:W-:Y:S01]  /*200f0*/  VIADD R30, R31, UR24 ;  /* 0x000000181f1e7c36 */ /* 0x000fe20008000000 */
[----:B------:R-:W-:Y:S01]  /*20100*/  IADD3.X R29, PT, PT, RZ, RZ, RZ, P1, P2 ;  /* 0x000000ffff1d7210 */ /* 0x000fe20000fe44ff */
[----:B------:R-:W-:Y:S01]  /*20110*/  IMAD.MOV.U32 R31, RZ, RZ, RZ ;  /* 0x000000ffff1f7224 */ /* 0x000fe200078e00ff */
[----:B------:R-:W-:Y:S02]  /*20120*/  IADD3 R38, P3, P4, R38, R25, R26 ;  /* 0x0000001926267210 */ /* 0x000fe40007c7e01a */
[----:B------:R-:W-:Y:S01]  /*20130*/  IADD3.X R25, PT, PT, RZ, RZ, RZ, P0, !PT ;  /* 0x000000ffff197210 */ /* 0x000fe200007fe4ff */
        /* <DEDUP_REMOVED lines=13> */
[----:B------:R-:W-:-:S04]  /*20210*/  IMAD.WIDE.U32 R30, R24, 0x3d1, R30 ;  /* 0x000003d1181e7825 */ /* 0x000fc800078e001e */
[----:B------:R-:W-:Y:S01]  /*20220*/  IMAD.WIDE.U32 R36, R96, R96, R36 ;  /* 0x0000006060247225 */ /* 0x000fe200078e0024 */
[----:B------:R-:W-:Y:S02]  /*20230*/  IADD3 R30, P0, P1, R30, R23, R46 ;  /* 0x000000171e1e7210 */ /* 0x000fe4000791e02e */
[----:B------:R-:W-:Y:S01]  /*20240*/  IADD3.X R23, PT, PT, RZ, RZ, RZ, P3, P4 ;  /* 0x000000ffff177210 */ /* 0x000fe20001fe84ff */
        /* <DEDUP_REMOVED lines=45> */
.L_x_117:
        /* <DEDUP_REMOVED lines=8> */
.L_x_118:
[----:B------:R-:W-:Y:S05]  /*205a0*/  BSYNC.RECONVERGENT B2 ;  /* 0x0000000000027941 */ /* 0x000fea0003800200 */
.L_x_116:
        /* <DEDUP_REMOVED lines=35> */
.L_x_120:
        /* <DEDUP_REMOVED lines=9> */
.L_x_122:
[----:B------:R-:W-:Y:S05]  /*20870*/  BSYNC.RELIABLE B3 ;  /* 0x0000000000037941 */ /* 0x000fea0003800100 */
.L_x_121:
[----:B------:R-:W-:-:S04]  /*20880*/  IADD3 R27, P0, PT, R27, UR20, RZ ;  /* 0x000000141b1b7c10 */ /* 0x000fc8000ff1e0ff */
[----:B------:R-:W-:Y:S02]  /*20890*/  IADD3 R27, P1, PT, R27, -R98, RZ ;  /* 0x800000621b1b7210 */ /* 0x000fe40007f3e0ff */
[----:B------:R-:W-:-:S04]  /*208a0*/  IADD3.X R40, P0, PT, R40, UR21, RZ, P0, !PT ;  /* 0x0000001528287c10 */ /* 0x000fc8000871e4ff */
[----:B------:R-:W-:Y:S02]  /*208b0*/  IADD3.X R99, P1, PT, R40, ~R99, RZ, P1, !PT ;  /* 0x8000006328637210 */ /* 0x000fe40000f3e4ff */
        /* <DEDUP_REMOVED lines=9> */
[----:B------:R-:W-:-:S04]  /*20950*/  IADD3.X R100, P1, PT, R25, ~R100, RZ, P1, !PT ;  /* 0x8000006419647210 */ /* 0x000fc80000f3e4ff */
[----:B------:R-:W-:-:S09]  /*20960*/  IADD3.X R23, PT, PT, ~R102, R107, R23, P1, P0 ;  /* 0x0000006b66177210 */ /* 0x000fd20000fe0517 */
.L_x_123:
[----:B------:R-:W-:Y:S05]  /*20970*/  BSYNC.RECONVERGENT B2 ;  /* 0x0000000000027941 */ /* 0x000fea0003800200 */
.L_x_119:
        /* <DEDUP_REMOVED lines=35> */
.L_x_125:
        /* <DEDUP_REMOVED lines=9> */
.L_x_127:
[----:B------:R-:W-:Y:S05]  /*20c40*/  BSYNC.RELIABLE B3 ;  /* 0x0000000000037941 */ /* 0x000fea0003800100 */
.L_x_126:
        /* <DEDUP_REMOVED lines=15> */
.L_x_128:
[----:B------:R-:W-:Y:S05]  /*20d40*/  BSYNC.RECONVERGENT B2 ;  /* 0x0000000000027941 */ /* 0x000fea0003800200 */
.L_x_124:
[----:B------:R-:W-:Y:S01]  /*20d50*/  IMAD.WIDE.U32 R34, R132, R43, RZ ;  /* 0x0000002b84227225 */ /* 0x000fe200078e00ff */
[----:B------:R-:W-:-:S03]  /*20d60*/  MOV R23, RZ ;  /* 0x000000ff00177202 */ /* 0x000fc60000000f00 */
[----:B------:R-:W-:Y:S01]  /*20d70*/  HFMA2 R37, -RZ, RZ, 0, 0 ;  /* 0x00000000ff257431 */ /* 0x000fe200000001ff */
[----:B------:R-:W-:Y:S01]  /*20d80*/  MOV R33, RZ ;  /* 0x000000ff00217202 */ /* 0x000fe20000000f00 */
[----:B------:R-:W-:Y:S01]  /*20d90*/  IMAD.MOV.U32 R22, RZ, RZ, R35 ;  /* 0x000000ffff167224 */ /* 0x000fe200078e0023 */
[----:B------:R-:W-:Y:S01]  /*20da0*/  UMOV UR24, URZ ;  /* 0x000000ff00187c82 */ /* 0x000fe20008000000 */
        /* <DEDUP_REMOVED lines=14> */
[----:B------:R-:W-:Y:S01]  /*20e90*/  IADD3 R24, P0, PT, R22, R27, RZ ;  /* 0x0000001b16187210 */ /* 0x000fe20007f1e0ff */
[----:B------:R-:W-:Y:S02]  /*20ea0*/  IMAD.MOV.U32 R22, RZ, RZ, R23 ;  /* 0x000000ffff167224 */ /* 0x000fe400078e0017 */
[----:B------:R-:W-:Y:S01]  /*20eb0*/  IMAD.MOV.U32 R23, RZ, RZ, RZ ;  /* 0x000000ffff177224 */ /* 0x000fe200078e00ff */
[----:B------:R-:W-:Y:S01]  /*20ec0*/  IADD3.X R25, PT, PT, RZ, RZ, RZ, P0, !PT ;  /* 0x000000ffff197210 */ /* 0x000fe200007fe4ff */
[----:B------:R-:W-:-:S04]  /*20ed0*/  IMAD.WIDE.U32 R32, R47, R132, R32 ;  /* 0x000000842f207225 */ /* 0x000fc800078e0020 */
[----:B------:R-:W-:-:S04]  /*20ee0*/  IMAD.WIDE.U32 R22, R43, R136, R22 ;  /* 0x000000882b167225 */ /* 0x000fc800078e0016 */
[----:B------:R-:W-:-:S05]  /*20ef0*/  IMAD.WIDE.U32 R24, R41, R134, R24 ;  /* 0x0000008629187225 */ /* 0x000fca00078e0018 */
[----:B------:R-:W-:Y:S01]  /*20f00*/  IADD3 R28, P0, PT, R22, R25, RZ ;  /* 0x00000019161c7210 */ /* 0x000fe20007f1e0ff */
[----:B------:R-:W-:Y:S02]  /*20f10*/  IMAD.MOV.U32 R22, RZ, RZ, R23 ;  /* 0x000000ffff167224 */ /* 0x000fe400078e0017 */
[----:B------:R-:W-:Y:S01]  /*20f20*/  HFMA2 R23, -RZ, RZ, 0, 0 ;  /* 0x00000000ff177431 */ /* 0x000fe200000001ff */
[----:B------:R-:W-:Y:S01]  /*20f30*/  IADD3 R30, P1, PT, R24, R33, RZ ;  /* 0x00000021181e7210 */ /* 0x000fe20007f3e0ff */
[----:B------:R-:W-:Y:S01]  /*20f40*/  IMAD.X R29, RZ, RZ, RZ, P0 ;  /* 0x000000ffff1d7224 */ /* 0x000fe200000e06ff */
[----:B------:R-:W-:-:S03]  /*20f50*/  MOV R25, RZ ;  /* 0x000000ff00197202 */ /* 0x000fc60000000f00 */
        /* <DEDUP_REMOVED lines=20> */
[----:B------:R-:W-:Y:S01]  /*210a0*/  IMAD.MOV.U32 R38, RZ, RZ, R25 ;  /* 0x000000ffff267224 */ /* 0x000fe200078e0019 */
        /* <DEDUP_REMOVED lines=78> */
[----:B------:R-:W-:Y:S01]  /*21590*/  IMAD.MOV.U32 R24, RZ, RZ, R90 ;  /* 0x000000ffff187224 */ /* 0x000fe200078e005a */
[----:B------:R-:W-:Y:S01]  /*215a0*/  IADD3.X R45, PT, PT, RZ, RZ, RZ, P1, !PT ;  /* 0x000000ffff2d7210 */ /* 0x000fe20000ffe4ff */
[----:B------:R-:W-:Y:S02]  /*215b0*/  IMAD.MOV.U32 R25, RZ, RZ, RZ ;  /* 0x000000ffff197224 */ /* 0x000fe400078e00ff */
[----:B------:R-:W-:Y:S02]  /*215c0*/  IMAD.X R43, RZ, RZ, RZ, P2 ;  /* 0x000000ffff2b7224 */ /* 0x000fe400010e06ff */
[----:B------:R-:W-:-:S04]  /*215d0*/  IMAD.WIDE.U32 R24, R69, R132, R24 ;  /* 0x0000008445187225 */ /* 0x000fc800078e0018 */
        /* <DEDUP_REMOVED lines=13> */
[----:B------:R-:W-:-:S04]  /*216b0*/  IMAD.WIDE.U32 R46, R121, R133, R44 ;  /* 0x00000085792e7225 */ /* 0x000fc800078e002c */
[----:B------:R-:W-:Y:S01]  /*216c0*/  IMAD.WIDE.U32 R42, R73, R135, R38 ;  /* 0x00000087492a7225 */ /* 0x000fe200078e0026 */
[----:B------:R-:W-:-:S04]  /*216d0*/  IADD3 R38, P2, PT, R46, R91, RZ ;  /* 0x0000005b2e267210 */ /* 0x000fc80007f5e0ff */
[----:B------:R-:W-:Y:S01]  /*216e0*/  IADD3 R44, P0, PT, R40, R43, RZ ;  /* 0x0000002b282c7210 */ /* 0x000fe20007f1e0ff */
        /* <DEDUP_REMOVED lines=34> */
[----:B------:R-:W-:Y:S01]  /*21910*/  MOV R43, RZ ;  /* 0x000000ff002b7202 */ /* 0x000fe20000000f00 */
[----:B------:R-:W-:Y:S01]  /*21920*/  IMAD.X R41, RZ, RZ, RZ, P0 ;  /* 0x000000ffff297224 */ /* 0x000fe200000e06ff */
[----:B------:R-:W-:Y:S02]  /*21930*/  IADD3 R94, P1, PT, R34, R45, RZ ;  /* 0x0000002d225e7210 */ /* 0x000fe40007f3e0ff */
[----:B------:R-:W-:Y:S01]  /*21940*/  IADD3.X R93, PT, PT, RZ, RZ, RZ, P4, !PT ;  /* 0x000000ffff5d7210 */ /* 0x000fe200027fe4ff */
[----:B------:R-:W-:-:S04]  /*21950*/  IMAD.WIDE.U32 R34, R46, 0x3d1, R42 ;  /* 0x000003d12e227825 */ /* 0x000fc800078e002a */
[----:B------:R-:W-:Y:S01]  /*21960*/  IMAD.X R95, RZ, RZ, RZ, P1 ;  /* 0x000000ffff5f7224 */ /* 0x000fe200008e06ff */
[----:B------:R-:W-:Y:S01]  /*21970*/  IADD3 R23, P0, P1, R34, R23, R32 ;  /* 0x0000001722177210 */ /* 0x000fe2000791e020 */
[----:B------:R-:W-:Y:S02]  /*21980*/  VIADD R34, R35, UR24 ;  /* 0x0000001823227c36 */ /* 0x000fe40008000000 */
[----:B------:R-:W-:Y:S01]  /*21990*/  IMAD.MOV.U32 R35, RZ, RZ, RZ ;  /* 0x000000ffff237224 */ /* 0x000fe200078e00ff */
        /* <DEDUP_REMOVED lines=19> */
[----:B------:R-:W-:Y:S01]  /*21ad0*/  IADD3 R95, P3, P4, R44, R95, R29 ;  /* 0x0000005f2c5f7210 */ /* 0x000fe20007c7e01d */
[----:B------:R-:W-:Y:S01]  /*21ae0*/  IMAD.MOV.U32 R29, RZ, RZ, RZ ;  /* 0x000000ffff1d7224 */ /* 0x000fe200078e00ff */
        /* <DEDUP_REMOVED lines=21> */
[----:B------:R-:W-:Y:S02]  /*21c40*/  ISETP.GE.U32.AND P0, PT, R96, R107, PT ;  /* 0x0000006b6000720c */ /* 0x000fe40003f06070 */
[----:B------:R-:W-:-:S11]  /*21c50*/  PRMT R22, RZ, 0x7610, R22 ;  /* 0x00007610ff167816 */ /* 0x000fd60000000016 */
[----:B------:R-:W-:Y:S05]  /*21c60*/  @!P0 BRA `(.L_x_2) ;  /* 0x0000000000b88947 */ /* 0x000fea0003800000 */
[----:B------:R-:W0:Y:S02]  /*21c70*/  LDC R22, c[0x3][0x18] ;  /* 0x00c00600ff167b82 */ /* 0x000e240000000800 */
[----:B0-----:R-:W-:-:S13]  /*21c80*/  ISETP.GT.U32.AND P0, PT, R97, R22, PT ;  /* 0x000000166100720c */ /* 0x001fda0003f04070 */
        /* <DEDUP_REMOVED lines=31> */
[----:B------:R-:W-:Y:S02]  /*21e80*/  ISETP.GE.U32.AND P0, PT, R91, UR63, PT ;  /* 0x0000003f5b007c0c */ /* 0x000fe4000bf06070 */
[----:B------:R-:W-:Y:S02]  /*21e90*/  PRMT R22, RZ, 0x7610, R22 ;  /* 0x00007610ff167816 */ /* 0x000fe40000000016 */
[----:B------:R-:W-:-:S13]  /*21ea0*/  ISETP.LT.U32.OR P0, PT, R90, R23, !P0 ;  /* 0x000000175a00720c */ /* 0x000fda0004701470 */
[----:B------:R-:W-:Y:S05]  /*21eb0*/  @P0 BRA `(.L_x_2) ;  /* 0x0000000000240947 */ /* 0x000fea0003800000 */
.L_x_129:
[----:B------:R-:W-:Y:S02]  /*21ec0*/  IADD3 R91, P0, PT, R91, -UR20, RZ ;  /* 0x800000145b5b7c10 */ /* 0x000fe4000ff1e0ff */
[----:B------:R-:W-:Y:S02]  /*21ed0*/  PRMT R22, RZ, 0x7610, R22 ;  /* 0x00007610ff167816 */ /* 0x000fe40000000016 */
[----:B------:R-:W-:-:S04]  /*21ee0*/  IADD3.X R90, P0, PT, R90, ~UR21, RZ, P0, !PT ;  /* 0x800000155a5a7c10 */ /* 0x000fc8000871e4ff */
[----:B------:R-:W-:-:S04]  /*21ef0*/  IADD3.X R93, P0, PT, R93, ~UR22, RZ, P0, !PT ;  /* 0x800000165d5d7c10 */ /* 0x000fc8000871e4ff */
[----:B------:R-:W-:-:S04]  /*21f00*/  IADD3.X R92, P0, PT, R92, ~UR23, RZ, P0, !PT ;  /* 0x800000175c5c7c10 */ /* 0x000fc8000871e4ff */
[----:B------:R-:W-:-:S04]  /*21f10*/  IADD3.X R95, P0, PT, R95, ~UR34, RZ, P0, !PT ;  /* 0x800000225f5f7c10 */ /* 0x000fc8000871e4ff */
[----:B------:R-:W-:-:S04]  /*21f20*/  IADD3.X R94, P0, PT, R94, ~UR35, RZ, P0, !PT ;  /* 0x800000235e5e7c10 */ /* 0x000fc8000871e4ff */
[----:B------:R-:W-:-:S05]  /*21f30*/  IADD3.X R97, P0, PT, R97, ~UR18, RZ, P0, !PT ;  /* 0x8000001261617c10 */ /* 0x000fca000871e4ff */
[----:B------:R-:W-:-:S08]  /*21f40*/  IMAD.X R96, R96, 0x1, ~R107, P0 ;  /* 0x0000000160607824 */ /* 0x000fd000000e0e6b */
.L_x_2:
[----:B------:R-:W-:Y:S05]  /*21f50*/  BSYNC.RECONVERGENT B1 ;  /* 0x0000000000017941 */ /* 0x000fea0003800200 */
.L_x_1:
[----:B------:R-:W-:-:S04]  /*21f60*/  IADD3 R65, PT, PT, R65, 0x1, RZ ;  /* 0x0000000141417810 */ /* 0x000fc80007ffe0ff */
[----:B------:R-:W-:-:S13]  /*21f70*/  ISETP.NE.AND P0, PT, R65, 0x100, PT ;  /* 0x000001004100780c */ /* 0x000fda0003f05270 */
[----:B------:R-:W-:Y:S05]  /*21f80*/  @P0 BRA `(.L_x_130) ;  /* 0xfffffe2800240947 */ /* 0x000fea000383ffff */
[----:B------:R-:W1:Y:S01]  /*21f90*/  LDC R65, c[0x3][0x1c] ;  /* 0x00c00700ff417b82 */ /* 0x000e620000000800 */
[----:B------:R-:W-:Y:S04]  /*21fa0*/  BSSY.RECONVERGENT B2, `(.L_x_131) ;  /* 0x000005d000027945 */ /* 0x000fe80003800200 */
[----:B------:R-:W-:Y:S01]  /*21fb0*/  BSSY.RELIABLE B1, `(.L_x_132) ;  /* 0x0000028000017945 */ /* 0x000fe20003800100 */
[----:B-1---5:R-:W-:-:S13]  /*21fc0*/  ISETP.GE.U32.AND P0, PT, R80, R65, PT ;  /* 0x000000415000720c */ /* 0x022fda0003f06070 */
[----:B------:R-:W-:Y:S05]  /*21fd0*/  @!P0 BRA `(.L_x_133) ;  /* 0x0000000000948947 */ /* 0x000fea0003800000 */
[----:B------:R-:W-:-:S13]  /*21fe0*/  ISETP.GT.U32.AND P0, PT, R80, R65, PT ;  /* 0x000000415000720c */ /* 0x000fda0003f04070 */
[----:B------:R-:W-:Y:S05]  /*21ff0*/  @P0 BREAK.RELIABLE B1 ;  /* 0x0000000000010942 */ /* 0x000fea0003800100 */
[----:B------:R-:W-:Y:S05]  /*22000*/  @P0 BRA `(.L_x_134) ;  /* 0x0000000000f40947 */ /* 0x000fea0003800000 */
[----:B0-----:R-:W0:Y:S02]  /*22010*/  LDC R24, c[0x3][0x18] ;  /* 0x00c00600ff187b82 */ /* 0x001e240000000800 */
[----:B0-----:R-:W-:-:S13]  /*22020*/  ISETP.GE.U32.AND P0, PT, R79, R24, PT ;  /* 0x000000184f00720c */ /* 0x001fda0003f06070 */
[----:B------:R-:W-:Y:S05]  /*22030*/  @!P0 BRA `(.L_x_133) ;  /* 0x00000000007c8947 */ /* 0x000fea0003800000 */
[----:B------:R-:W-:-:S13]  /*22040*/  ISETP.GT.U32.AND P0, PT, R79, R24, PT ;  /* 0x000000184f00720c */ /* 0x000fda0003f04070 */
[----:B------:R-:W-:Y:S05]  /*22050*/  @P0 BREAK.RELIABLE B1 ;  /* 0x0000000000010942 */ /* 0x000fea0003800100 */
[----:B------:R-:W-:Y:S05]  /*22060*/  @P0 BRA `(.L_x_134) ;  /* 0x0000000000dc0947 */ /* 0x000fea0003800000 */
[----:B------:R-:W0:Y:S02]  /*22070*/  LDC R23, c[0x3][0x14] ;  /* 0x00c00500ff177b82 */ /* 0x000e240000000800 */
        /* <DEDUP_REMOVED lines=20> */
[----:B------:R-:W0:Y:S02]  /*221c0*/  LDCU.64 UR24, c[0x3][URZ] ;  /* 0x00c00000ff1877ac */ /* 0x000e240008000a00 */
[----:B0-----:R-:W-:-:S04]  /*221d0*/  ISETP.GT.U32.AND P0, PT, R67, UR24, PT ;  /* 0x0000001843007c0c */ /* 0x001fc8000bf04070 */
[----:B------:R-:W-:-:S04]  /*221e0*/  ISETP.GT.U32.OR P0, PT, R68, UR25, P0 ;  /* 0x0000001944007c0c */ /* 0x000fc80008704470 */
[----:B------:R-:W-:-:S04]  /*221f0*/  ISETP.GE.U32.AND P0, PT, R68, UR25, P0 ;  /* 0x0000001944007c0c */ /* 0x000fc80008706070 */
[----:B------:R-:W-:-:S13]  /*22200*/  ISETP.GT.U32.OR P0, PT, R71, R24, P0 ;  /* 0x000000184700720c */ /* 0x000fda0000704470 */
[----:B------:R-:W-:Y:S05]  /*22210*/  @P0 BREAK.RELIABLE B1 ;  /* 0x0000000000010942 */ /* 0x000fea0003800100 */
[----:B------:R-:W-:Y:S05]  /*22220*/  @P0 BRA `(.L_x_134) ;  /* 0x00000000006c0947 */ /* 0x000fea0003800000 */
.L_x_133:
[----:B------:R-:W-:Y:S05]  /*22230*/  BSYNC.RELIABLE B1 ;  /* 0x0000000000017941 */ /* 0x000fea0003800100 */
.L_x_132:
[----:B------:R-:W1:Y:S01]  /*22240*/  LDCU.128 UR24, c[0x3][URZ] ;  /* 0x00c00000ff1877ac */ /* 0x000e620008000c00 */
[----:B------:R-:W-:Y:S02]  /*22250*/  LOP3.LUT R23, RZ, R68, RZ, 0x33, !PT ;  /* 0x00000044ff177212 */ /* 0x000fe400078e33ff */
[----:B0-----:R-:W-:Y:S01]  /*22260*/  LOP3.LUT R24, RZ, R71, RZ, 0x33, !PT ;  /* 0x00000047ff187212 */ /* 0x001fe200078e33ff */
[----:B------:R-:W0:Y:S01]  /*22270*/  LDCU.64 UR28, c[0x3][0x10] ;  /* 0x00c00200ff1c77ac */ /* 0x000e220008000a00 */
[----:B------:R-:W-:Y:S01]  /*22280*/  LOP3.LUT R80, RZ, R80, RZ, 0x33, !PT ;  /* 0x00000050ff507212 */ /* 0x000fe200078e33ff */
[----:B-1----:R-:W-:Y:S01]  /*22290*/  IMAD.U32 R69, RZ, RZ, UR24 ;  /* 0x00000018ff457e24 */ /* 0x002fe2000f8e00ff */
[----:B------:R-:W1:Y:S01]  /*222a0*/  LDCU UR24, c[0x3][0x18] ;  /* 0x00c00300ff1877ac */ /* 0x000e620008000800 */
[----:B------:R-:W-:Y:S01]  /*222b0*/  IMAD.U32 R66, RZ, RZ, UR25 ;  /* 0x00000019ff427e24 */ /* 0x000fe2000f8e00ff */
[----:B------:R-:W-:Y:S01]  /*222c0*/  MOV R70, UR27 ;  /* 0x0000001b00467c02 */ /* 0x000fe20008000f00 */
[----:B------:R-:W-:Y:S01]  /*222d0*/  IMAD.U32 R73, RZ, RZ, UR26 ;  /* 0x0000001aff497e24 */ /* 0x000fe2000f8e00ff */
[----:B------:R-:W-:Y:S01]  /*222e0*/  IADD3 R67, P0, PT, -R67, R69, RZ ;  /* 0x0000004543437210 */ /* 0x000fe20007f1e1ff */
[----:B0-----:R-:W-:-:S02]  /*222f0*/  IMAD.U32 R77, RZ, RZ, UR28 ;  /* 0x0000001cff4d7e24 */ /* 0x001fc4000f8e00ff */
[----:B------:R-:W-:Y:S01]  /*22300*/  IMAD.U32 R74, RZ, RZ, UR29 ;  /* 0x0000001dff4a7e24 */ /* 0x000fe2000f8e00ff */
[----:B------:R-:W-:Y:S02]  /*22310*/  IADD3.X R68, P0, PT, R23, R66, RZ, P0, !PT ;  /* 0x0000004217447210 */ /* 0x000fe4000071e4ff */
[----:B------:R-:W-:Y:S02]  /*22320*/  LOP3.LUT R23, RZ, R72, RZ, 0x33, !PT ;  /* 0x00000048ff177212 */ /* 0x000fe400078e33ff */
[----:B------:R-:W-:Y:S02]  /*22330*/  IADD3.X R71, P0, PT, R24, R73, RZ, P0, !PT ;  /* 0x0000004918477210 */ /* 0x000fe4000071e4ff */
[----:B------:R-:W-:Y:S02]  /*22340*/  LOP3.LUT R24, RZ, R75, RZ, 0x33, !PT ;  /* 0x0000004bff187212 */ /* 0x000fe400078e33ff */
[----:B------:R-:W-:Y:S02]  /*22350*/  IADD3.X R72, P0, PT, R23, R70, RZ, P0, !PT ;  /* 0x0000004617487210 */ /* 0x000fe4000071e4ff */
[----:B------:R-:W-:Y:S01]  /*22360*/  LOP3.LUT R23, RZ, R76, RZ, 0x33, !PT ;  /* 0x0000004cff177212 */ /* 0x000fe200078e33ff */
[----:B-1----:R-:W-:Y:S01]  /*22370*/  IMAD.U32 R81, RZ, RZ, UR24 ;  /* 0x00000018ff517e24 */ /* 0x002fe2000f8e00ff */
[----:B------:R-:W-:-:S02]  /*22380*/  IADD3.X R75, P0, PT, R24, R77, RZ, P0, !PT ;  /* 0x0000004d184b7210 */ /* 0x000fc4000071e4ff */
[----:B------:R-:W-:Y:S02]  /*22390*/  LOP3.LUT R24, RZ, R79, RZ, 0x33, !PT ;  /* 0x0000004fff187212 */ /* 0x000fe400078e33ff */
[----:B------:R-:W-:-:S04]  /*223a0*/  IADD3.X R76, P0, PT, R23, R74, RZ, P0, !PT ;  /* 0x0000004a174c7210 */ /* 0x000fc8000071e4ff */
[----:B------:R-:W-:-:S04]  /*223b0*/  IADD3.X R79, P0, PT, R24, R81, RZ, P0, !PT ;  /* 0x00000051184f7210 */ /* 0x000fc8000071e4ff */
[----:B------:R-:W-:Y:S01]  /*223c0*/  IADD3.X R80, PT, PT, R80, R65, RZ, P0, !PT ;  /* 0x0000004150507210 */ /* 0x000fe200007fe4ff */
[----:B------:R-:W-:Y:S08]  /*223d0*/  BRA `(.L_x_135) ;  /* 0x0000000000647947 */ /* 0x000ff00003800000 */
.L_x_134:
[----:B------:R-:W1:Y:S01]  /*223e0*/  LDCU.128 UR24, c[0x3][URZ] ;  /* 0x00c00000ff1877ac */ /* 0x000e620008000c00 */
[----:B------:R-:W2:Y:S01]  /*223f0*/  LDCU.64 UR28, c[0x3][0x10] ;  /* 0x00c00200ff1c77ac */ /* 0x000ea20008000a00 */
[----:B-1----:R-:W-:Y:S01]  /*22400*/  IMAD.U32 R69, RZ, RZ, UR24 ;  /* 0x00000018ff457e24 */ /* 0x002fe2000f8e00ff */
[----:B------:R-:W1:Y:S01]  /*22410*/  LDCU UR24, c[0x3][0x18] ;  /* 0x00c00300ff1877ac */ /* 0x000e620008000800 */
[----:B------:R-:W-:Y:S01]  /*22420*/  IMAD.U32 R66, RZ, RZ, UR25 ;  /* 0x00000019ff427e24 */ /* 0x000fe2000f8e00ff */
[----:B------:R-:W-:Y:S01]  /*22430*/  MOV R70, UR27 ;  /* 0x0000001b00467c02 */ /* 0x000fe20008000f00 */
[----:B------:R-:W-:Y:S01]  /*22440*/  IMAD.U32 R73, RZ, RZ, UR26 ;  /* 0x0000001aff497e24 */ /* 0x000fe2000f8e00ff */
[----:B0-----:R-:W-:Y:S01]  /*22450*/  IADD3 R24, P0, PT, R69, R69, RZ ;  /* 0x0000004545187210 */ /* 0x001fe20007f1e0ff */
[----:B--2---:R-:W-:Y:S02]  /*22460*/  IMAD.U32 R77, RZ, RZ, UR28 ;  /* 0x0000001cff4d7e24 */ /* 0x004fe4000f8e00ff */
[----:B------:R-:W-:Y:S01]  /*22470*/  IMAD.U32 R74, RZ, RZ, UR29 ;  /* 0x0000001dff4a7e24 */ /* 0x000fe2000f8e00ff */
[----:B------:R-:W-:-:S02]  /*22480*/  IADD3 R67, P1, PT, -R67, R24, RZ ;  /* 0x0000001843437210 */ /* 0x000fc40007f3e1ff */
[----:B------:R-:W-:-:S04]  /*22490*/  IADD3.X R23, P0, PT, R66, R66, RZ, P0, !PT ;  /* 0x0000004242177210 */ /* 0x000fc8000071e4ff */
[----:B------:R-:W-:Y:S02]  /*224a0*/  IADD3.X R68, P1, PT, ~R68, R23, RZ, P1, !PT ;  /* 0x0000001744447210 */ /* 0x000fe40000f3e5ff */
[----:B------:R-:W-:Y:S01]  /*224b0*/  IADD3.X R24, P0, PT, R73, R73, RZ, P0, !PT ;  /* 0x0000004949187210 */ /* 0x000fe2000071e4ff */
[----:B-1----:R-:W-:-:S03]  /*224c0*/  IMAD.U32 R81, RZ, RZ, UR24 ;  /* 0x00000018ff517e24 */ /* 0x002fc6000f8e00ff */
[----:B------:R-:W-:Y:S02]  /*224d0*/  IADD3.X R71, P1, PT, ~R71, R24, RZ, P1, !PT ;  /* 0x0000001847477210 */ /* 0x000fe40000f3e5ff */
[----:B------:R-:W-:-:S04]  /*224e0*/  IADD3.X R23, P0, PT, R70, R70, RZ, P0, !PT ;  /* 0x0000004646177210 */ /* 0x000fc8000071e4ff */
[----:B------:R-:W-:Y:S02]  /*224f0*/  IADD3.X R72, P1, PT, ~R72, R23, RZ, P1, !PT ;  /* 0x0000001748487210 */ /* 0x000fe40000f3e5ff */
[----:B------:R-:W-:-:S04]  /*22500*/  IADD3.X R24, P0, PT, R77, R77, RZ, P0, !PT ;  /* 0x0000004d4d187210 */ /* 0x000fc8000071e4ff */
[----:B------:R-:W-:Y:S02]  /*22510*/  IADD3.X R75, P1, PT, ~R75, R24, RZ, P1, !PT ;  /* 0x000000184b4b7210 */ /* 0x000fe40000f3e5ff */
[----:B------:R-:W-:-:S04]  /*22520*/  IADD3.X R23, P0, PT, R74, R74, RZ, P0, !PT ;  /* 0x0000004a4a177210 */ /* 0x000fc8000071e4ff */
[----:B------:R-:W-:Y:S02]  /*22530*/  IADD3.X R76, P1, PT, ~R76, R23, RZ, P1, !PT ;  /* 0x000000174c4c7210 */ /* 0x000fe40000f3e5ff */
[----:B------:R-:W-:-:S04]  /*22540*/  IADD3.X R24, P0, PT, R81, R81, RZ, P0, !PT ;  /* 0x0000005151187210 */ /* 0x000fc8000071e4ff */
[----:B------:R-:W-:-:S04]  /*22550*/  IADD3.X R79, P1, PT, ~R79, R24, RZ, P1, !PT ;  /* 0x000000184f4f7210 */ /* 0x000fc80000f3e5ff */
[----:B------:R-:W-:-:S09]  /*22560*/  IADD3.X R80, PT, PT, ~R80, R65, R65, P1, P0 ;  /* 0x0000004150507210 */ /* 0x000fd20000fe0541 */
.L_x_135:
[----:B------:R-:W-:Y:S05]  /*22570*/  BSYNC.RECONVERGENT B2 ;  /* 0x0000000000027941 */ /* 0x000fea0003800200 */
.L_x_131:
[----:B------:R-:W-:Y:S01]  /*22580*/  UISETP.NE.AND UP0, UPT, UR64, URZ, UPT ;  /* 0x000000ff4000728c */ /* 0x000fe2000bf05270 */
[----:B------:R-:W-:Y:S08]  /*22590*/  BSSY.RECONVERGENT B2, `(.L_x_136) ;  /* 0x0001a40000027945 */ /* 0x000ff00003800200 */
[----:B------:R-:W-:Y:S05]  /*225a0*/  BRA.U !UP0, `(.L_x_137) ;  /* 0x00000001086c7547 */ /* 0x000fea000b800000 */
[----:B------:R-:W-:Y:S01]  /*225b0*/  LOP3.LUT P0, RZ, R22, 0xff, RZ, 0xc0, !PT ;  /* 0x000000ff16ff7812 */ /* 0x000fe2000780c0ff */
[----:B------:R-:W-:Y:S01]  /*225c0*/  IMAD.MOV.U32 R36, RZ, RZ, R97 ;  /* 0x000000ffff247224 */ /* 0x000fe200078e0061 */
[----:B------:R-:W-:Y:S01]  /*225d0*/  MOV R38, R96 ;  /* 0x0000006000267202 */ /* 0x000fe20000000f00 */
        /* <DEDUP_REMOVED lines=9> */
[----:B------:R-:W-:Y:S01]  /*22670*/  PLOP3.LUT P0, PT, P0, PT, PT, 0x8, 0x80 ;  /* 0x000000000080781c */ /* 0x000fe2000070e170 */
[----:B------:R-:W-:Y:S01]  /*22680*/  IMAD.MOV.U32 R111, RZ, RZ, R79 ;  /* 0x000000ffff6f7224 */ /* 0x000fe200078e004f */
[----:B------:R-:W-:Y:S01]  /*22690*/  MOV R103, R85 ;  /* 0x0000005500677202 */ /* 0x000fe20000000f00 */
[----:B------:R-:W-:-:S02]  /*226a0*/  IMAD.MOV.U32 R109, RZ, RZ, R76 ;  /* 0x000000ffff6d7224 */ /* 0x000fc400078e004c */
[----:B------:R-:W-:Y:S02]  /*226b0*/  IMAD.MOV.U32 R110, RZ, RZ, R75 ;  /* 0x000000ffff6e7224 */ /* 0x000fe400078e004b */
        /* <DEDUP_REMOVED lines=8> */
[----:B------:R-:W-:Y:S01]  /*22740*/  IMAD.MOV.U32 R99, RZ, RZ, R82 ;  /* 0x000000ffff637224 */ /* 0x000fe200078e0052 */
[----:B------:R-:W-:Y:S06]  /*22750*/  BRA `(.L_x_138) ;  /* 0x000001a0008c7947 */ /* 0x000fec0003800000 */
.L_x_137:
[----:B------:R-:W0:Y:S01]  /*22760*/  LDCU.64 UR52, c[0x0][0x3d8] ;  /* 0x00007b00ff3477ac */ /* 0x000e220008000a00 */
[----:B------:R-:W-:Y:S02]  /*22770*/  LOP3.LUT P1, RZ, R22, 0xff, RZ, 0xc0, !PT ;  /* 0x000000ff16ff7812 */ /* 0x000fe4000782c0ff */
[----:B------:R-:W-:Y:S01]  /*22780*/  PLOP3.LUT P0, PT, PT, PT, PT, 0x80, 0x8 ;  /* 0x000000000008781c */ /* 0x000fe20003f0f070 */
[----:B------:R-:W1:Y:S01]  /*22790*/  LDCU.64 UR50, c[0x0][0x3c8] ;  /* 0x00007900ff3277ac */ /* 0x000e620008000a00 */
[----:B------:R-:W2:Y:S01]  /*227a0*/  LDCU.64 UR54, c[0x0][0x3d0] ;  /* 0x00007a00ff3677ac */ /* 0x000ea20008000a00 */
[----:B------:R-:W3:Y:S01]  /*227b0*/  LDCU.64 UR58, c[0x0][0x3c0] ;  /* 0x00007800ff3a77ac */ /* 0x000ee20008000a00 */
[----:B------:R-:W4:Y:S01]  /*227c0*/  LDCU.64 UR56, c[0x0][0x3b8] ;  /* 0x00007700ff3877ac */ /* 0x000f220008000a00 */
[----:B0-----:R-:W-:Y:S01]  /*227d0*/  MOV R38, UR53 ;  /* 0x0000003500267c02 */ /* 0x001fe20008000f00 */
[----:B------:R-:W-:Y:S01]  /*227e0*/  IMAD.U32 R36, RZ, RZ, UR52 ;  /* 0x00000034ff247e24 */ /* 0x000fe2000f8e00ff */
[----:B------:R-:W0:Y:S01]  /*227f0*/  LDCU.64 UR48, c[0x0][0x3b0] ;  /* 0x00007600ff3077ac */ /* 0x000e220008000a00 */
[----:B-1----:R-:W-:Y:S01]  /*22800*/  MOV R33, UR51 ;  /* 0x0000003300217c02 */ /* 0x002fe20008000f00 */
[----:B------:R-:W-:Y:S01]  /*22810*/  IMAD.U32 R32, RZ, RZ, UR50 ;  /* 0x00000032ff207e24 */ /* 0x000fe2000f8e00ff */
[----:B------:R-:W1:Y:S01]  /*22820*/  LDCU.64 UR30, c[0x0][0x3a8] ;  /* 0x00007500ff1e77ac */ /* 0x000e620008000a00 */
[----:B--2---:R-:W-:Y:S01]  /*22830*/  IMAD.U32 R35, RZ, RZ, UR55 ;  /* 0x00000037ff237e24 */ /* 0x004fe2000f8e00ff */
[----:B------:R-:W2:Y:S01]  /*22840*/  LDCU.64 UR28, c[0x0][0x3a0] ;  /* 0x00007400ff1c77ac */ /* 0x000ea20008000a00 */
[----:B------:R-:W-:-:S02]  /*22850*/  IMAD.U32 R34, RZ, RZ, UR54 ;  /* 0x00000036ff227e24 */ /* 0x000fc4000f8e00ff */
[----:B---3--:R-:W-:Y:S01]  /*22860*/  IMAD.U32 R31, RZ, RZ, UR59 ;  /* 0x0000003bff1f7e24 */ /* 0x008fe2000f8e00ff */
[----:B------:R-:W3:Y:S01]  /*22870*/  LDCU.64 UR26, c[0x0][0x398] ;  /* 0x00007300ff1a77ac */ /* 0x000ee20008000a00 */
[----:B------:R-:W-:Y:S01]  /*22880*/  IMAD.U32 R30, RZ, RZ, UR58 ;  /* 0x0000003aff1e7e24 */ /* 0x000fe2000f8e00ff */
[----:B----4-:R-:W-:Y:S01]  /*22890*/  MOV R42, UR57 ;  /* 0x00000039002a7c02 */ /* 0x010fe20008000f00 */
[----:B------:R-:W-:Y:S01]  /*228a0*/  IMAD.U32 R111, RZ, RZ, UR56 ;  /* 0x00000038ff6f7e24 */ /* 0x000fe2000f8e00ff */
[----:B------:R-:W4:Y:S01]  /*228b0*/  LDCU.64 UR24, c[0x0][0x390] ;  /* 0x00007200ff1877ac */ /* 0x000f220008000a00 */
[----:B0-----:R-:W-:Y:S01]  /*228c0*/  IMAD.U32 R109, RZ, RZ, UR49 ;  /* 0x00000031ff6d7e24 */ /* 0x001fe2000f8e00ff */
[----:B------:R-:W0:Y:S01]  /*228d0*/  LDCU.64 UR52, c[0x0][0x388] ;  /* 0x00007100ff3477ac */ /* 0x000e220008000a00 */
[----:B------:R-:W-:Y:S01]  /*228e0*/  IMAD.U32 R110, RZ, RZ, UR48 ;  /* 0x00000030ff6e7e24 */ /* 0x000fe2000f8e00ff */
[----:B-1----:R-:W-:Y:S01]  /*228f0*/  MOV R113, UR31 ;  /* 0x0000001f00717c02 */ /* 0x002fe20008000f00 */
[----:B------:R-:W-:Y:S01]  /*22900*/  IMAD.U32 R47, RZ, RZ, UR30 ;  /* 0x0000001eff2f7e24 */ /* 0x000fe2000f8e00ff */
[----:B------:R-:W1:Y:S01]  /*22910*/  LDCU.64 UR50, c[0x0][0x380] ;  /* 0x00007000ff3277ac */ /* 0x000e620008000a00 */
[----:B--2---:R-:W-:-:S02]  /*22920*/  IMAD.U32 R45, RZ, RZ, UR29 ;  /* 0x0000001dff2d7e24 */ /* 0x004fc4000f8e00ff */
[----:B------:R-:W-:Y:S01]  /*22930*/  IMAD.U32 R40, RZ, RZ, UR28 ;  /* 0x0000001cff287e24 */ /* 0x000fe2000f8e00ff */
[----:B---3--:R-:W-:Y:S01]  /*22940*/  MOV R108, UR27 ;  /* 0x0000001b006c7c02 */ /* 0x008fe20008000f00 */
[----:B------:R-:W-:Y:S02]  /*22950*/  IMAD.U32 R106, RZ, RZ, UR26 ;  /* 0x0000001aff6a7e24 */ /* 0x000fe4000f8e00ff */
[----:B----4-:R-:W-:Y:S02]  /*22960*/  IMAD.U32 R105, RZ, RZ, UR25 ;  /* 0x00000019ff697e24 */ /* 0x010fe4000f8e00ff */
[----:B------:R-:W-:Y:S01]  /*22970*/  IMAD.U32 R104, RZ, RZ, UR24 ;  /* 0x00000018ff687e24 */ /* 0x000fe2000f8e00ff */
[----:B0-----:R-:W-:Y:S01]  /*22980*/  MOV R103, UR53 ;  /* 0x0000003500677c02 */ /* 0x001fe20008000f00 */
[----:B------:R-:W-:Y:S02]  /*22990*/  IMAD.U32 R102, RZ, RZ, UR52 ;  /* 0x00000034ff667e24 */ /* 0x000fe4000f8e00ff */
[----:B-1----:R-:W-:-:S02]  /*229a0*/  IMAD.U32 R101, RZ, RZ, UR51 ;  /* 0x00000033ff657e24 */ /* 0x002fc4000f8e00ff */
[----:B------:R-:W-:Y:S01]  /*229b0*/  IMAD.U32 R99, RZ, RZ, UR50 ;  /* 0x00000032ff637e24 */ /* 0x000fe2000f8e00ff */
[----:B------:R-:W-:Y:S06]  /*229c0*/  @P1 BRA `(.L_x_138) ;  /* 0x0000019c00f01947 */ /* 0x000fec0003800000 */
[----:B------:R-:W-:Y:S01]  /*229d0*/  ISETP.LT.U32.AND P0, PT, R65, UR44, PT ;  /* 0x0000002c41007c0c */ /* 0x000fe2000bf01070 */
[----:B------:R-:W-:-:S12]  /*229e0*/  BSSY.RECONVERGENT B3, `(.L_x_139) ;  /* 0x0000053000037945 */ /* 0x000fd80003800200 */
[----:B------:R-:W-:Y:S05]  /*229f0*/  @P0 BRA `(.L_x_140) ;  /* 0x0000000400240947 */ /* 0x000fea0003800000 */
[----:B------:R-:W-:Y:S01]  /*22a00*/  ISETP.LE.U32.AND P0, PT, R65, UR44, PT ;  /* 0x0000002c41007c0c */ /* 0x000fe2000bf03070 */
[----:B------:R-:W-:Y:S01]  /*22a10*/  IMAD.U32 R114, RZ, RZ, UR7 ;  /* 0x00000007ff727e24 */ /* 0x000fe2000f8e00ff */
[----:B------:R-:W-:Y:S01]  /*22a20*/  MOV R78, UR4 ;  /* 0x00000004004e7c02 */ /* 0x000fe20008000f00 */
[----:B------:R-:W-:Y:S01]  /*22a30*/  IMAD.U32 R115, RZ, RZ, UR8 ;  /* 0x00000008ff737e24 */ /* 0x000fe2000f8e00ff */
[----:B------:R-:W-:Y:S01]  /*22a40*/  MOV R117, UR16 ;  /* 0x0000001000757c02 */ /* 0x000fe20008000f00 */
[----:B------:R-:W-:Y:S02]  /*22a50*/  IMAD.U32 R116, RZ, RZ, UR13 ;  /* 0x0000000dff747e24 */ /* 0x000fe4000f8e00ff */
[----:B------:R-:W-:Y:S02]  /*22a60*/  IMAD.U32 R118, RZ, RZ, UR38 ;  /* 0x00000026ff767e24 */ /* 0x000fe4000f8e00ff */
[----:B------:R-:W-:Y:S02]  /*22a70*/  IMAD.U32 R119, RZ, RZ, UR41 ;  /* 0x00000029ff777e24 */ /* 0x000fe4000f8e00ff */
[----:B------:R-:W-:-:S02]  /*22a80*/  IMAD.U32 R120, RZ, RZ, UR44 ;  /* 0x0000002cff787e24 */ /* 0x000fc4000f8e00ff */
[----:B------:R-:W-:Y:S05]  /*22a90*/  @!P0 BRA `(.L_x_141) ;  /* 0x00000004001c8947 */ /* 0x000fea0003800000 */
[----:B------:R-:W-:-:S13]  /*22aa0*/  ISETP.LT.U32.AND P0, PT, R81, UR41, PT ;  /* 0x0000002951007c0c */ /* 0x000fda000bf01070 */
        /* <DEDUP_REMOVED lines=53> */
[C---:B------:R-:W-:Y:S01]  /*22e00*/  ISETP.LE.U32.AND P0, PT, R66.reuse, UR7, P0 ;  /* 0x0000000742007c0c */ /* 0x040fe20008703070 */
[----:B------:R-:W-:Y:S01]  /*22e10*/  IMAD.U32 R116, RZ, RZ, UR13 ;  /* 0x0000000dff747e24 */ /* 0x000fe2000f8e00ff */
[----:B------:R-:W-:Y:S01]  /*22e20*/  MOV R117, UR16 ;  /* 0x0000001000757c02 */ /* 0x000fe20008000f00 */
[----:B------:R-:W-:Y:S01]  /*22e30*/  IMAD.U32 R118, RZ, RZ, UR38 ;  /* 0x00000026ff767e24 */ /* 0x000fe2000f8e00ff */
[----:B------:R-:W-:Y:S01]  /*22e40*/  ISETP.LT.U32.OR P0, PT, R66, UR7, P0 ;  /* 0x0000000742007c0c */ /* 0x000fe20008701470 */
[----:B------:R-:W-:Y:S02]  /*22e50*/  IMAD.U32 R119, RZ, RZ, UR41 ;  /* 0x00000029ff777e24 */ /* 0x000fe4000f8e00ff */
[----:B------:R-:W-:Y:S01]  /*22e60*/  IMAD.U32 R120, RZ, RZ, UR44 ;  /* 0x0000002cff787e24 */ /* 0x000fe2000f8e00ff */
[----:B------:R-:W-:-:S13]  /*22e70*/  ISETP.LE.U32.AND P0, PT, R73, UR8, P0 ;  /* 0x0000000849007c0c */ /* 0x000fda0008703070 */
[----:B------:R-:W-:Y:S05]  /*22e80*/  @!P0 BRA `(.L_x_141) ;  /* 0x0000000000208947 */ /* 0x000fea0003800000 */
.L_x_140:
[----:B------:R-:W-:-:S04]  /*22e90*/  IADD3 R78, P0, PT, -R69, UR4, RZ ;  /* 0x00000004454e7c10 */ /* 0x000fc8000ff1e1ff */
[----:B------:R-:W-:-:S04]  /*22ea0*/  IADD3.X R114, P0, PT, ~R66, UR7, RZ, P0, !PT ;  /* 0x0000000742727c10 */ /* 0x000fc8000871e5ff */
[----:B------:R-:W-:-:S04]  /*22eb0*/  IADD3.X R115, P0, PT, ~R73, UR8, RZ, P0, !PT ;  /* 0x0000000849737c10 */ /* 0x000fc8000871e5ff */
[----:B------:R-:W-:-:S04]  /*22ec0*/  IADD3.X R116, P0, PT, ~R70, UR13, RZ, P0, !PT ;  /* 0x0000000d46747c10 */ /* 0x000fc8000871e5ff */
[----:B------:R-:W-:-:S04]  /*22ed0*/  IADD3.X R117, P0, PT, ~R77, UR16, RZ, P0, !PT ;  /* 0x000000104d757c10 */ /* 0x000fc8000871e5ff */
[----:B------:R-:W-:-:S04]  /*22ee0*/  IADD3.X R118, P0, PT, ~R74, UR38, RZ, P0, !PT ;  /* 0x000000264a767c10 */ /* 0x000fc8000871e5ff */
[----:B------:R-:W-:-:S04]  /*22ef0*/  IADD3.X R119, P0, PT, ~R81, UR41, RZ, P0, !PT ;  /* 0x0000002951777c10 */ /* 0x000fc8000871e5ff */
[----:B------:R-:W-:-:S09]  /*22f00*/  IADD3.X R120, PT, PT, ~R65, UR44, RZ, P0, !PT ;  /* 0x0000002c41787c10 */ /* 0x000fd200087fe5ff */
.L_x_141:
[----:B------:R-:W-:Y:S05]  /*22f10*/  BSYNC.RECONVERGENT B3 ;  /* 0x0000000000037941 */ /* 0x000fea0003800200 */
.L_x_139:
[C---:B------:R-:W-:Y:S01]  /*22f20*/  IMAD.WIDE.U32 R26, R91.reuse, R91, RZ ;  /* 0x0000005b5b1a7225 */ /* 0x040fe200078e00ff */
[----:B------:R-:W-:Y:S01]  /*22f30*/  UMOV UR24, URZ ;  /* 0x000000ff00187c82 */ /* 0x000fe20008000000 */
[----:B------:R-:W-:Y:S02]  /*22f40*/  BSSY.RECONVERGENT B3, `(.L_x_142) ;  /* 0x000010b000037945 */ /* 0x000fe40003800200 */
[----:B------:R-:W-:Y:S01]  /*22f50*/  IMAD.MOV.U32 R45, RZ, RZ, RZ ;  /* 0x000000ffff2d7224 */ /* 0x000fe200078e00ff */
[----:B------:R-:W-:Y:S01]  /*22f60*/  MOV R44, R27 ;  /* 0x0000001b002c7202 */ /* 0x000fe20000000f00 */
        /* <DEDUP_REMOVED lines=34> */
[----:B------:R-:W-:Y:S02]  /*23190*/  IADD3.X R29, PT, PT, RZ, RZ, RZ, P0, !PT ;  /* 0x000000ffff1d7210 */ /* 0x000fe400007fe4ff */
[----:B------:R-:W-:Y:S01]  /*231a0*/  MOV R41, RZ ;  /* 0x000000ff00297202 */ /* 0x000fe20000000f00 */
[----:B------:R-:W-:Y:S02]  /*231b0*/  IMAD.X R35, RZ, RZ, RZ, P1 ;  /* 0x000000ffff237224 */ /* 0x000fe400008e06ff */
[----:B------:R-:W-:-:S04]  /*231c0*/  IMAD.WIDE.U32 R22, R91, R97, R22 ;  /* 0x000000615b167225 */ /* 0x000fc800078e0016 */
[----:B------:R-:W-:Y:S01]  /*231d0*/  IMAD.WIDE.U32 R28, R90, R95, R28 ;  /* 0x0000005f5a1c7225 */ /* 0x000fe200078e001c */
[----:B------:R-:W-:-:S03]  /*231e0*/  MOV R32, R23 ;  /* 0x0000001700207202 */ /* 0x000fc60000000f00 */
        /* <DEDUP_REMOVED lines=111> */
[----:B------:R-:W-:Y:S01]  /*238e0*/  IMAD.WIDE.U32 R36, R95, R97, R36 ;  /* 0x000000615f247225 */ /* 0x000fe200078e0024 */
[----:B------:R-:W-:-:S03]  /*238f0*/  IADD3 R32, P0, PT, R33, R127, RZ ;  /* 0x0000007f21207210 */ /* 0x000fc60007f1e0ff */
        /* <DEDUP_REMOVED lines=9> */
[----:B------:R-:W-:-:S03]  /*23990*/  IMAD.WIDE.U32 R32, R94, R96, R32 ;  /* 0x000000605e207225 */ /* 0x000fc600078e0020 */
[----:B------:R-:W-:Y:S01]  /*239a0*/  SEL R23, RZ, 0x1, P2 ;  /* 0x00000001ff177807 */ /* 0x000fe20001000000 */
[----:B------:R-:W-:-:S04]  /*239b0*/  IMAD.WIDE.U32 R126, R94, R97, R126 ;  /* 0x000000615e7e7225 */ /* 0x000fc800078e007e */
        /* <DEDUP_REMOVED lines=19> */
[----:B------:R-:W-:-:S04]  /*23af0*/  IMAD.WIDE.U32 R30, R36, 0x3d1, R30 ;  /* 0x000003d1241e7825 */ /* 0x000fc800078e001e */
        /* <DEDUP_REMOVED lines=11> */
[----:B------:R-:W-:-:S02]  /*23bb0*/  IMAD.X R129, RZ, RZ, RZ, P0 ;  /* 0x000000ffff817224 */ /* 0x000fc400000e06ff */
[----:B------:R-:W-:-:S04]  /*23bc0*/  IMAD.WIDE.U32 R38, R126, 0x3d1, R38 ;  /* 0x000003d17e267825 */ /* 0x000fc800078e0026 */
[----:B------:R-:W-:Y:S01]  /*23bd0*/  IMAD.WIDE.U32 R128, R97, R96, R128 ;  /* 0x0000006061807225 */ /* 0x000fe200078e0080 */
[----:B------:R-:W-:Y:S02]  /*23be0*/  IADD3 R30, PT, PT, R39, UR24, RZ ;  /* 0x00000018271e7c10 */ /* 0x000fe4000fffe0ff */
[----:B------:R-:W-:Y:S02]  /*23bf0*/  IADD3 R23, P1, P2, R38, R23, R40 ;  /* 0x0000001726177210 */ /* 0x000fe40007a3e028 */
[----:B------:R-:W-:Y:S01]  /*23c00*/  IADD3 R130, P0, PT, R33, R129, RZ ;  /* 0x0000008121827210 */ /* 0x000fe20007f1e0ff */
[----:B------:R-:W-:Y:S02]  /*23c10*/  HFMA2 R33, -RZ, RZ, 0, 0 ;  /* 0x00000000ff217431 */ /* 0x000fe400000001ff */
[----:B------:R-:W-:Y:S01]  /*23c20*/  IMAD.WIDE.U32 R30, R26, 0x3d1, R30 ;  /* 0x000003d11a1e7825 */ /* 0x000fe200078e001e */
[----:B------:R-:W-:Y:S02]  /*23c30*/  IADD3.X R25, PT, PT, RZ, RZ, RZ, P1, P2 ;  /* 0x000000ffff197210 */ /* 0x000fe40000fe44ff */
[----:B------:R-:W-:Y:S01]  /*23c40*/  IADD3 R123, P3, P4, R36, R123, R23 ;  /* 0x0000007b247b7210 */ /* 0x000fe20007c7e017 */
[----:B------:R-:W-:Y:S01]  /*23c50*/  VIADD R32, R31, UR24 ;  /* 0x000000181f207c36 */ /* 0x000fe20008000000 */
[----:B------:R-:W-:Y:S01]  /*23c60*/  IADD3 R25, P1, P2, R30, R25, R34 ;  /* 0x000000191e197210 */ /* 0x000fe20007a3e022 */
[----:B------:R-:W-:Y:S01]  /*23c70*/  IMAD.X R131, RZ, RZ, RZ, P0 ;  /* 0x000000ffff837224 */ /* 0x000fe200000e06ff */
[----:B------:R-:W-:Y:S01]  /*23c80*/  IADD3.X R23, PT, PT, RZ, RZ, RZ, P3, P4 ;  /* 0x000000ffff177210 */ /* 0x000fe20001fe84ff */
[----:B------:R-:W-:-:S03]  /*23c90*/  IMAD.WIDE.U32 R30, R128, 0x3d1, R32 ;  /* 0x000003d1801e7825 */ /* 0x000fc600078e0020 */
[----:B------:R-:W-:Y:S02]  /*23ca0*/  IADD3 R126, P3, P4, R126, R23, R25 ;  /* 0x000000177e7e7210 */ /* 0x000fe40007c7e019 */
[----:B------:R-:W-:Y:S01]  /*23cb0*/  IADD3.X R23, PT, PT, RZ, RZ, RZ, P1, P2 ;  /* 0x000000ffff177210 */ /* 0x000fe20000fe44ff */
[----:B------:R-:W-:Y:S01]  /*23cc0*/  IMAD.WIDE.U32 R130, R96, R96, R130 ;  /* 0x0000006060827225 */ /* 0x000fe200078e0082 */
[----:B------:R-:W-:Y:S02]  /*23cd0*/  IADD3.X R125, PT, PT, RZ, RZ, RZ, P3, P4 ;  /* 0x000000ffff7d7210 */ /* 0x000fe40001fe84ff */
[----:B------:R-:W-:Y:S01]  /*23ce0*/  IADD3 R23, P0, P1, R30, R23, R28 ;  /* 0x000000171e177210 */ /* 0x000fe2000791e01c */
[----:B------:R-:W-:-:S03]  /*23cf0*/  VIADD R32, R31, UR24 ;  /* 0x000000181f207c36 */ /* 0x000fc60008000000 */
        /* <DEDUP_REMOVED lines=34> */
[----:B------:R-:W-:-:S04]  /*23f20*/  ISETP.GE.U32.AND P0, PT, R122, R69, PT ;  /* 0x000000457a00720c */ /* 0x000fc80003f06070 */
[----:B------:R-:W-:-:S04]  /*23f30*/  ISETP.LT.U32.OR P0, PT, R121, R66, !P0 ;  /* 0x000000427900720c */ /* 0x000fc80004701470 */
[----:B------:R-:W-:-:S04]  /*23f40*/  ISETP.LE.U32.AND P0, PT, R121, R66, P0 ;  /* 0x000000427900720c */ /* 0x000fc80000703070 */
[----:B------:R-:W-:-:S13]  /*23f50*/  ISETP.LT.U32.OR P0, PT, R124, R73, P0 ;  /* 0x000000497c00720c */ /* 0x000fda0000701470 */
[----:B------:R-:W-:Y:S05]  /*23f60*/  @P0 BRA `(.L_x_144) ;  /* 0x0000000000200947 */ /* 0x000fea0003800000 */
.L_x_143:
[----:B------:R-:W-:-:S04]  /*23f70*/  IADD3 R122, P0, PT, R122, -R69, RZ ;  /* 0x800000457a7a7210 */ /* 0x000fc80007f1e0ff */
[----:B------:R-:W-:-:S04]  /*23f80*/  IADD3.X R121, P0, PT, R121, ~R66, RZ, P0, !PT ;  /* 0x8000004279797210 */ /* 0x000fc8000071e4ff */
[----:B------:R-:W-:-:S04]  /*23f90*/  IADD3.X R124, P0, PT, R124, ~R73, RZ, P0, !PT ;  /* 0x800000497c7c7210 */ /* 0x000fc8000071e4ff */
[----:B------:R-:W-:-:S04]  /*23fa0*/  IADD3.X R123, P0, PT, R123, ~R70, RZ, P0, !PT ;  /* 0x800000467b7b7210 */ /* 0x000fc8000071e4ff */
[----:B------:R-:W-:-:S04]  /*23fb0*/  IADD3.X R126, P0, PT, R126, ~R77, RZ, P0, !PT ;  /* 0x8000004d7e7e7210 */ /* 0x000fc8000071e4ff */
[----:B------:R-:W-:-:S04]  /*23fc0*/  IADD3.X R125, P0, PT, R125, ~R74, RZ, P0, !PT ;  /* 0x8000004a7d7d7210 */ /* 0x000fc8000071e4ff */
[----:B------:R-:W-:-:S04]  /*23fd0*/  IADD3.X R128, P0, PT, R128, ~R81, RZ, P0, !PT ;  /* 0x8000005180807210 */ /* 0x000fc8000071e4ff */
[----:B------:R-:W-:-:S09]  /*23fe0*/  IADD3.X R130, PT, PT, R130, ~R65, RZ, P0, !PT ;  /* 0x8000004182827210 */ /* 0x000fd200007fe4ff */
.L_x_144:
[----:B------:R-:W-:Y:S05]  /*23ff0*/  BSYNC.RECONVERGENT B3 ;  /* 0x0000000000037941 */ /* 0x000fea0003800200 */
.L_x_142:
[----:B------:R-:W0:Y:S01]  /*24000*/  LDC.64 R22, c[0x0][0x380] ;  /* 0x0000e000ff167b82 */ /* 0x000e220000000a00 */
[----:B------:R-:W-:Y:S01]  /*24010*/  IMAD.MOV.U32 R103, RZ, RZ, RZ ;  /* 0x000000ffff677224 */ /* 0x000fe200078e00ff */
[----:B------:R-:W-:Y:S01]  /*24020*/  MOV R41, RZ ;  /* 0x000000ff00297202 */ /* 0x000fe20000000f00 */
[----:B------:R-:W-:Y:S01]  /*24030*/  UMOV UR24, URZ ;  /* 0x000000ff00187c82 */ /* 0x000fe20008000000 */
[----:B------:R-:W-:Y:S04]  /*24040*/  BSSY.RECONVERGENT B3, `(.L_x_145) ;  /* 0x000010d000037945 */ /* 0x000fe80003800200 */
[----:B------:R-:W1:Y:S08]  /*24050*/  LDC.64 R24, c[0x0][0x388] ;  /* 0x0000e200ff187b82 */ /* 0x000e700000000a00 */
[----:B------:R-:W2:Y:S01]  /*24060*/  LDC.64 R26, c[0x0][0x390] ;  /* 0x0000e400ff1a7b82 */ /* 0x000ea20000000a00 */
[----:B0-----:R-:W-:-:S07]  /*24070*/  IMAD.WIDE.U32 R34, R122, R22, RZ ;  /* 0x000000167a227225 */ /* 0x001fce00078e00ff */
[----:B------:R-:W0:Y:S01]  /*24080*/  LDC.64 R28, c[0x0][0x398] ;  /* 0x0000e600ff1c7b82 */ /* 0x000e220000000a00 */
[----:B------:R-:W-:-:S04]  /*24090*/  IMAD.MOV.U32 R102, RZ, RZ, R35 ;  /* 0x000000ffff667224 */ /* 0x000fc800078e0023 */
        /* <DEDUP_REMOVED lines=18> */
[----:B-1----:R-:W-:Y:S01]  /*241c0*/  IMAD.WIDE.U32 R100, R122, R24, R100 ;  /* 0x000000187a647225 */ /* 0x002fe200078e0064 */
        /* <DEDUP_REMOVED lines=44> */
[----:B--2---:R-:W-:Y:S01]  /*24490*/  IMAD.WIDE.U32 R42, R122, R26, R42 ;  /* 0x0000001a7a2a7225 */ /* 0x004fe200078e002a */
        /* <DEDUP_REMOVED lines=45> */
[----:B0-----:R-:W-:Y:S01]  /*24770*/  IMAD.WIDE.U32 R32, R122, R28, R32 ;  /* 0x0000001c7a207225 */ /* 0x001fe200078e0020 */
        /* <DEDUP_REMOVED lines=39> */
[----:B------:R-:W-:Y:S02]  /*249f0*/  HFMA2 R47, -RZ, RZ, 0, 0 ;  /* 0x00000000ff2f7431 */ /* 0x000fe400000001ff */
        /* <DEDUP_REMOVED lines=35> */
[----:B------:R-:W-:Y:S01]  /*24c30*/  IADD3 R38, P0, P1, R38, R31, R100 ;  /* 0x0000001f26267210 */ /* 0x000fe2000791e064 */
[----:B------:R-:W-:Y:S01]  /*24c40*/  IMAD.X R31, RZ, RZ, RZ, P4 ;  /* 0x000000ffff1f7224 */ /* 0x000fe200020e06ff */
[----:B------:R-:W-:Y:S01]  /*24c50*/  IADD3 R46, PT, PT, R39, UR24, RZ ;  /* 0x00000018272e7c10 */ /* 0x000fe2000fffe0ff */
        /* <DEDUP_REMOVED lines=9> */
[----:B------:R-:W-:Y:S02]  /*24cf0*/  IMAD.X R139, RZ, RZ, RZ, P0 ;  /* 0x000000ffff8b7224 */ /* 0x000fe400000e06ff */
        /* <DEDUP_REMOVED lines=14> */
[----:B------:R-:W-:Y:S02]  /*24de0*/  IADD3.X R31, PT, PT, RZ, RZ, RZ, P1, P2 ;  /* 0x000000ffff1f7210 */ /* 0x000fe40000fe44ff */
[----:B------:R-:W-:Y:S01]  /*24df0*/  IADD3.X R131, PT, PT, RZ, RZ, RZ, P3, P4 ;  /* 0x000000ffff837210 */ /* 0x000fe20001fe84ff */
[----:B------:R-:W-:Y:S01]  /*24e00*/  VIADD R40, R39, UR24 ;  /* 0x0000001827287c36 */ /* 0x000fe20008000000 */
[----:B------:R-:W-:-:S03]  /*24e10*/  IADD3 R36, P0, P1, R38, R31, R36 ;  /* 0x0000001f26247210 */ /* 0x000fc6000791e024 */
[----:B------:R-:W-:Y:S01]  /*24e20*/  IMAD.WIDE.U32 R40, R140, 0x3d1, R40 ;  /* 0x000003d18c287825 */ /* 0x000fe200078e0028 */
[----:B------:R-:W-:Y:S02]  /*24e30*/  IADD3.X R31, PT, PT, RZ, RZ, RZ, P0, P1 ;  /* 0x000000ffff1f7210 */ /* 0x000fe400007e24ff */
[----:B------:R-:W-:Y:S02]  /*24e40*/  IADD3 R131, P2, P3, R34, R131, R36 ;  /* 0x0000008322837210 */ /* 0x000fe40007b5e024 */
[----:B------:R-:W-:Y:S02]  /*24e50*/  IADD3 R35, PT, PT, R41, UR24, RZ ;  /* 0x0000001829237c10 */ /* 0x000fe4000fffe0ff */
        /* <DEDUP_REMOVED lines=35> */
.L_x_146:
[----:B------:R-:W-:-:S04]  /*25090*/  IADD3 R132, P0, PT, R132, -R69, RZ ;  /* 0x8000004584847210 */ /* 0x000fc80007f1e0ff */
[----:B------:R-:W-:-:S04]  /*250a0*/  IADD3.X R127, P0, PT, R127, ~R66, RZ, P0, !PT ;  /* 0x800000427f7f7210 */ /* 0x000fc8000071e4ff */
[----:B------:R-:W-:-:S04]  /*250b0*/  IADD3.X R134, P0, PT, R134, ~R73, RZ, P0, !PT ;  /* 0x8000004986867210 */ /* 0x000fc8000071e4ff */
[----:B------:R-:W-:-:S04]  /*250c0*/  IADD3.X R129, P0, PT, R129, ~R70, RZ, P0, !PT ;  /* 0x8000004681817210 */ /* 0x000fc8000071e4ff */
[----:B------:R-:W-:-:S04]  /*250d0*/  IADD3.X R136, P0, PT, R136, ~R77, RZ, P0, !PT ;  /* 0x8000004d88887210 */ /* 0x000fc8000071e4ff */
[----:B------:R-:W-:-:S04]  /*250e0*/  IADD3.X R131, P0, PT, R131, ~R74, RZ, P0, !PT ;  /* 0x8000004a83837210 */ /* 0x000fc8000071e4ff */
[----:B------:R-:W-:-:S05]  /*250f0*/  IADD3.X R138, P0, PT, R138, ~R81, RZ, P0, !PT ;  /* 0x800000518a8a7210 */ /* 0x000fca000071e4ff */
[----:B------:R-:W-:-:S08]  /*25100*/  IMAD.X R140, R140, 0x1, ~R65, P0 ;  /* 0x000000018c8c7824 */ /* 0x000fd000000e0e41 */
.L_x_147:
[----:B------:R-:W-:Y:S05]  /*25110*/  BSYNC.RECONVERGENT B3 ;  /* 0x0000000000037941 */ /* 0x000fea0003800200 */
.L_x_145:
[----:B------:R-:W-:Y:S01]  /*25120*/  IMAD.WIDE.U32 R106, R78, R82, RZ ;  /* 0x000000524e6a7225 */ /* 0x000fe200078e00ff */
        /* <DEDUP_REMOVED lines=26> */
[----:B------:R-:W-:Y:S01]  /*252d0*/  IMAD.X R101, RZ, RZ, RZ, P1 ;  /* 0x000000ffff657224 */ /* 0x000fe200008e06ff */
        /* <DEDUP_REMOVED lines=147> */
[----:B------:R-:W-:Y:S02]  /*25c10*/  IMAD.X R143, RZ, RZ, RZ, P1 ;  /* 0x000000ffff8f7224 */ /* 0x000fe400008e06ff */
[----:B------:R-:W-:Y:S02]  /*25c20*/  IMAD.MOV.U32 R99, RZ, RZ, RZ ;  /* 0x000000ffff637224 */ /* 0x000fe400078e00ff */
[----:B------:R-:W-:Y:S02]  /*25c30*/  IMAD.X R41, RZ, RZ, RZ, P2 ;  /* 0x000000ffff297224 */ /* 0x000fe400010e06ff */
[----:B------:R-:W-:-:S04]  /*25c40*/  IMAD.WIDE.U32 R142, R88, R119, R142 ;  /* 0x00000077588e7225 */ /* 0x000fc800078e008e */
[----:B------:R-:W-:Y:S01]  /*25c50*/  IMAD.WIDE.U32 R38, R32, 0x3d1, R38 ;  /* 0x000003d120267825 */ /* 0x000fe200078e0026 */
[----:B------:R-:W-:-:S03]  /*25c60*/  IADD3 R42, P0, PT, R43, R143, RZ ;  /* 0x0000008f2b2a7210 */ /* 0x000fc60007f1e0ff */
[----:B------:R-:W-:Y:S01]  /*25c70*/  IMAD.WIDE.U32 R40, R89, R117, R40 ;  /* 0x0000007559287225 */ /* 0x000fe200078e0028 */
[----:B------:R-:W-:-:S03]  /*25c80*/  IADD3 R105, P2, P3, R38, R104, R105 ;  /* 0x0000006826697210 */ /* 0x000fc60007b5e069 */
[----:B------:R-:W-:Y:S01]  /*25c90*/  VIADD R38, R39, UR24 ;  /* 0x0000001827267c36 */ /* 0x000fe20008000000 */
[----:B------:R-:W-:Y:S01]  /*25ca0*/  MOV R39, RZ ;  /* 0x000000ff00277202 */ /* 0x000fe20000000f00 */
[----:B------:R-:W-:Y:S01]  /*25cb0*/  IMAD.X R43, RZ, RZ, RZ, P0 ;  /* 0x000000ffff2b7224 */ /* 0x000fe200000e06ff */
[----:B------:R-:W-:Y:S01]  /*25cc0*/  IADD3 R142, P1, PT, R142, R41, RZ ;  /* 0x000000298e8e7210 */ /* 0x000fe20007f3e0ff */
[----:B------:R-:W-:Y:S01]  /*25cd0*/  IMAD.MOV.U32 R41, RZ, RZ, RZ ;  /* 0x000000ffff297224 */ /* 0x000fe200078e00ff */
[----:B------:R-:W-:Y:S01]  /*25ce0*/  IADD3 R135, P4, PT, R98, R105, RZ ;  /* 0x0000006962877210 */ /* 0x000fe20007f9e0ff */
[----:B------:R-:W-:Y:S01]  /*25cf0*/  IMAD.WIDE.U32 R38, R46, 0x3d1, R38 ;  /* 0x000003d12e267825 */ /* 0x000fe200078e0026 */
[----:B------:R-:W-:Y:S02]  /*25d00*/  IADD3.X R31, PT, PT, RZ, RZ, RZ, P2, P3 ;  /* 0x000000ffff1f7210 */ /* 0x000fe400017e64ff */
[----:B------:R-:W-:Y:S01]  /*25d10*/  IADD3.X R137, PT, PT, RZ, RZ, RZ, P4, !PT ;  /* 0x000000ffff897210 */ /* 0x000fe200027fe4ff */
[----:B------:R-:W-:Y:S01]  /*25d20*/  IMAD.X R143, RZ, RZ, RZ, P1 ;  /* 0x000000ffff8f7224 */ /* 0x000fe200008e06ff */
[----:B------:R-:W-:Y:S01]  /*25d30*/  IADD3 R38, P0, P1, R38, R31, R102 ;  /* 0x0000001f26267210 */ /* 0x000fe2000791e066 */
[----:B------:R-:W-:-:S03]  /*25d40*/  IMAD.WIDE.U32 R42, R88, R120, R42 ;  /* 0x00000078582a7225 */ /* 0x000fc600078e002a */
[----:B------:R-:W-:Y:S01]  /*25d50*/  IADD3 R137, P3, P4, R32, R137, R38 ;  /* 0x0000008920897210 */ /* 0x000fe20007c7e026 */
[----:B------:R-:W-:Y:S01]  /*25d60*/  IMAD.WIDE.U32 R142, R89, R118, R142 ;  /* 0x00000076598e7225 */ /* 0x000fe200078e008e */
[----:B------:R-:W-:Y:S02]  /*25d70*/  IADD3.X R31, PT, PT, RZ, RZ, RZ, P0, P1 ;  /* 0x000000ffff1f7210 */ /* 0x000fe400007e24ff */
[----:B------:R-:W-:Y:S01]  /*25d80*/  IADD3.X R139, PT, PT, RZ, RZ, RZ, P3, P4 ;  /* 0x000000ffff8b7210 */ /* 0x000fe20001fe84ff */
[----:B------:R-:W-:Y:S02]  /*25d90*/  VIADD R98, R39, UR24 ;  /* 0x0000001827627c36 */ /* 0x000fe40008000000 */
[----:B------:R-:W-:Y:S01]  /*25da0*/  HFMA2 R39, -RZ, RZ, 0, 0 ;  /* 0x00000000ff277431 */ /* 0x000fe200000001ff */
[----:B------:R-:W-:Y:S01]  /*25db0*/  IADD3 R32, P0, PT, R42, R143, RZ ;  /* 0x0000008f2a207210 */ /* 0x000fe20007f1e0ff */
        /* <DEDUP_REMOVED lines=13> */
[----:B------:R-:W-:-:S02]  /*25e90*/  IADD3.X R31, PT, PT, RZ, RZ, RZ, P1, P2 ;  /* 0x000000ffff1f7210 */ /* 0x000fc40000fe44ff */
[----:B------:R-:W-:Y:S01]  /*25ea0*/  IADD3 R141, P3, P4, R40, R141, R44 ;  /* 0x0000008d288d7210 */ /* 0x000fe20007c7e02c */
[----:B------:R-:W-:-:S04]  /*25eb0*/  IMAD.WIDE.U32 R42, R32, 0x3d1, R42 ;  /* 0x000003d1202a7825 */ /* 0x000fc800078e002a */
[----:B------:R-:W-:Y:S01]  /*25ec0*/  IMAD.X R39, RZ, RZ, RZ, P0 ;  /* 0x000000ffff277224 */ /* 0x000fe200000e06ff */
[----:B------:R-:W-:Y:S02]  /*25ed0*/  IADD3 R40, PT, PT, R43, UR24, RZ ;  /* 0x000000182b287c10 */ /* 0x000fe4000fffe0ff */
[----:B------:R-:W-:Y:S01]  /*25ee0*/  IADD3 R36, P0, P1, R42, R31, R36 ;  /* 0x0000001f2a247210 */ /* 0x000fe2000791e024 */
[----:B------:R-:W-:Y:S01]  /*25ef0*/  IMAD.WIDE.U32 R38, R89, R120, R38 ;  /* 0x0000007859267225 */ /* 0x000fe200078e0026 */
[----:B------:R-:W-:Y:S02]  /*25f00*/  IADD3.X R31, PT, PT, RZ, RZ, RZ, P3, P4 ;  /* 0x000000ffff1f7210 */ /* 0x000fe40001fe84ff */
        /* <DEDUP_REMOVED lines=39> */
.L_x_149:
        /* <DEDUP_REMOVED lines=8> */
.L_x_150:
[----:B------:R-:W-:Y:S05]  /*26200*/  BSYNC.RECONVERGENT B3 ;  /* 0x0000000000037941 */ /* 0x000fea0003800200 */
.L_x_148:
[----:B------:R-:W0:Y:S01]  /*26210*/  LDCU.128 UR24, c[0x0][0x3a0] ;  /* 0x00007400ff1877ac */ /* 0x000e220008000c00 */
[----:B------:R-:W-:Y:S01]  /*26220*/  IMAD.MOV.U32 R107, RZ, RZ, RZ ;  /* 0x000000ffff6b7224 */ /* 0x000fe200078e00ff */
[----:B------:R-:W-:Y:S01]  /*26230*/  BSSY.RECONVERGENT B3, `(.L_x_151) ;  /* 0x000010e000037945 */ /* 0x000fe20003800200 */
[----:B------:R-:W-:Y:S01]  /*26240*/  IMAD.MOV.U32 R103, RZ, RZ, RZ ;  /* 0x000000ffff677224 */ /* 0x000fe200078e00ff */
[----:B------:R-:W1:Y:S01]  /*26250*/  LDCU.128 UR28, c[0x0][0x3b0] ;  /* 0x00007600ff1c77ac */ /* 0x000e620008000c00 */
[----:B0-----:R-:W-:-:S05]  /*26260*/  IMAD.WIDE.U32 R34, R91, UR24, RZ ;  /* 0x000000185b227c25 */ /* 0x001fca000f8e00ff */
[----:B------:R-:W-:-:S05]  /*26270*/  MOV R106, R35 ;  /* 0x00000023006a7202 */ /* 0x000fca0000000f00 */
[----:B------:R-:W-:-:S04]  /*26280*/  IMAD.WIDE.U32 R106, R90, UR24, R106 ;  /* 0x000000185a6a7c25 */ /* 0x000fc8000f8e006a */
[----:B------:R-:W-:Y:S02]  /*26290*/  IMAD.MOV.U32 R102, RZ, RZ, R107 ;  /* 0x000000ffff667224 */ /* 0x000fe400078e006b */
[----:B------:R-:W-:Y:S02]  /*262a0*/  HFMA2 R107, -RZ, RZ, 0, 0 ;  /* 0x00000000ff6b7431 */ /* 0x000fe400000001ff */
[----:B------:R-:W-:-:S04]  /*262b0*/  IMAD.WIDE.U32 R102, R93, UR24, R102 ;  /* 0x000000185d667c25 */ /* 0x000fc8000f8e0066 */
[----:B------:R-:W-:-:S05]  /*262c0*/  IMAD.WIDE.U32 R106, R91, UR25, R106 ;  /* 0x000000195b6a7c25 */ /* 0x000fca000f8e006a */
[----:B------:R-:W-:Y:S01]  /*262d0*/  IADD3 R104, P0, PT, R102, R107, RZ ;  /* 0x0000006b66687210 */ /* 0x000fe20007f1e0ff */
[----:B------:R-:W-:Y:S02]  /*262e0*/  IMAD.MOV.U32 R102, RZ, RZ, R103 ;  /* 0x000000ffff667224 */ /* 0x000fe400078e0067 */
[----:B------:R-:W-:Y:S02]  /*262f0*/  IMAD.MOV.U32 R103, RZ, RZ, RZ ;  /* 0x000000ffff677224 */ /* 0x000fe400078e00ff */
[----:B------:R-:W-:Y:S02]  /*26300*/  IMAD.X R105, RZ, RZ, RZ, P0 ;  /* 0x000000ffff697224 */ /* 0x000fe400000e06ff */
[----:B------:R-:W-:-:S04]  /*26310*/  IMAD.WIDE.U32 R102, R92, UR24, R102 ;  /* 0x000000185c667c25 */ /* 0x000fc8000f8e0066 */
[----:B------:R-:W-:-:S05]  /*26320*/  IMAD.WIDE.U32 R104, R90, UR25, R104 ;  /* 0x000000195a687c25 */ /* 0x000fca000f8e0068 */
[----:B------:R-:W-:Y:S01]  /*26330*/  IADD3 R46, P0, PT, R102, R105, RZ ;  /* 0x00000069662e7210 */ /* 0x000fe20007f1e0ff */
[----:B------:R-:W-:Y:S02]  /*26340*/  IMAD.MOV.U32 R102, RZ, RZ, R103 ;  /* 0x000000ffff667224 */ /* 0x000fe400078e0067 */
[----:B------:R-:W-:Y:S01]  /*26350*/  IMAD.MOV.U32 R103, RZ, RZ, RZ ;  /* 0x000000ffff677224 */ /* 0x000fe200078e00ff */
[----:B------:R-:W-:Y:S01]  /*26360*/  IADD3.X R47, PT, PT, RZ, RZ, RZ, P0, !PT ;  /* 0x000000ffff2f7210 */ /* 0x000fe200007fe4ff */
[----:B------:R-:W-:Y:S02]  /*26370*/  IMAD.MOV.U32 R105, RZ, RZ, RZ ;  /* 0x000000ffff697224 */ /* 0x000fe400078e00ff */
[----:B------:R-:W-:-:S04]  /*26380*/  IMAD.WIDE.U32 R102, R95, UR24, R102 ;  /* 0x000000185f667c25 */ /* 0x000fc8000f8e0066 */
[----:B------:R-:W-:-:S04]  /*26390*/  IMAD.WIDE.U32 R46, R93, UR25, R46 ;  /* 0x000000195d2e7c25 */ /* 0x000fc8000f8e002e */
[----:B------:R-:W-:Y:S01]  /*263a0*/  IMAD.WIDE.U32 R104, R91, UR26, R104 ;  /* 0x0000001a5b687c25 */ /* 0x000fe2000f8e0068 */
[----:B------:R-:W-:-:S03]  /*263b0*/  IADD3 R40, P0, PT, R102, R47, RZ ;  /* 0x0000002f66287210 */ /* 0x000fc60007f1e0ff */
[----:B------:R-:W-:Y:S01]  /*263c0*/  IMAD.MOV.U32 R102, RZ, RZ, R103 ;  /* 0x000000ffff667224 */ /* 0x000fe200078e0067 */
[----:B------:R-:W-:Y:S01]  /*263d0*/  IADD3 R46, P1, PT, R46, R105, RZ ;  /* 0x000000692e2e7210 */ /* 0x000fe20007f3e0ff */
[----:B------:R-:W-:Y:S01]  /*263e0*/  IMAD.MOV.U32 R103, RZ, RZ, RZ ;  /* 0x000000ffff677224 */ /* 0x000fe200078e00ff */
[----:B------:R-:W-:-:S03]  /*263f0*/  IADD3.X R41, PT, PT, RZ, RZ, RZ, P0, !PT ;  /* 0x000000ffff297210 */ /* 0x000fc600007fe4ff */
[----:B------:R-:W-:Y:S02]  /*26400*/  IMAD.X R47, RZ, RZ, RZ, P1 ;  /* 0x000000ffff2f7224 */ /* 0x000fe400008e06ff */
[----:B------:R-:W-:-:S04]  /*26410*/  IMAD.WIDE.U32 R102, R94, UR24, R102 ;  /* 0x000000185e667c25 */ /* 0x000fc8000f8e0066 */
[----:B------:R-:W-:-:S04]  /*26420*/  IMAD.WIDE.U32 R40, R92, UR25, R40 ;  /* 0x000000195c287c25 */ /* 0x000fc8000f8e0028 */
[----:B------:R-:W-:Y:S01]  /*26430*/  IMAD.WIDE.U32 R46, R90, UR26, R46 ;  /* 0x0000001a5a2e7c25 */ /* 0x000fe2000f8e002e */
[----:B------:R-:W-:-:S03]  /*26440*/  IADD3 R36, P0, PT, R102, R41, RZ ;  /* 0x0000002966247210 */ /* 0x000fc60007f1e0ff */
[----:B------:R-:W-:Y:S01]  /*26450*/  IMAD.MOV.U32 R102, RZ, RZ, R103 ;  /* 0x000000ffff667224 */ /* 0x000fe200078e0067 */
[----:B------:R-:W-:Y:S01]  /*26460*/  IADD3 R40, P1, PT, R40, R47, RZ ;  /* 0x0000002f28287210 */ /* 0x000fe20007f3e0ff */
[----:B------:R-:W-:Y:S01]  /*26470*/  IMAD.MOV.U32 R103, RZ, RZ, RZ ;  /* 0x000000ffff677224 */ /* 0x000fe200078e00ff */
[----:B------:R-:W-:Y:S02]  /*26480*/  IADD3.X R37, PT, PT, RZ, RZ, RZ, P0, !PT ;  /* 0x000000ffff257210 */ /* 0x000fe400007fe4ff */
[----:B------:R-:W-:Y:S01]  /*26490*/  MOV R47, RZ ;  /* 0x000000ff002f7202 */ /* 0x000fe20000000f00 */
[----:B------:R-:W-:Y:S02]  /*264a0*/  IMAD.X R41, RZ, RZ, RZ, P1 ;  /* 0x000000ffff297224 */ /* 0x000fe400008e06ff */
[----:B------:R-:W-:-:S04]  /*264b0*/  IMAD.WIDE.U32 R102, R97, UR24, R102 ;  /* 0x0000001861667c25 */ /* 0x000fc8000f8e0066 */
[----:B------:R-:W-:-:S04]  /*264c0*/  IMAD.WIDE.U32 R36, R95, UR25, R36 ;  /* 0x000000195f247c25 */ /* 0x000fc8000f8e0024 */
[----:B------:R-:W-:Y:S01]  /*264d0*/  IMAD.WIDE.U32 R40, R93, UR26, R40 ;  /* 0x0000001a5d287c25 */ /* 0x000fe2000f8e0028 */
[----:B------:R-:W-:Y:S02]  /*264e0*/  IADD3 R32, P0, PT, R102, R37, RZ ;  /* 0x0000002566207210 */ /* 0x000fe40007f1e0ff */
[----:B------:R-:W-:Y:S01]  /*264f0*/  MOV R102, R103 ;  /* 0x0000006700667202 */ /* 0x000fe20000000f00 */
[----:B------:R-:W-:Y:S01]  /*26500*/  IMAD.WIDE.U32 R46, R91, UR27, R46 ;  /* 0x0000001b5b2e7c25 */ /* 0x000fe2000f8e002e */
[----:B------:R-:W-:-:S03]  /*26510*/  IADD3 R36, P1, PT, R36, R41, RZ ;  /* 0x0000002924247210 */ /* 0x000fc60007f3e0ff */
[----:B------:R-:W-:Y:S01]  /*26520*/  IMAD.X R33, RZ, RZ, RZ, P0 ;  /* 0x000000ffff217224 */ /* 0x000fe200000e06ff */
[----:B------:R-:W-:Y:S01]  /*26530*/  IADD3 R40, P2, PT, R40, R47, RZ ;  /* 0x0000002f28287210 */ /* 0x000fe20007f5e0ff */
[----:B------:R-:W-:Y:S02]  /*26540*/  IMAD.X R37, RZ, RZ, RZ, P1 ;  /* 0x000000ffff257224 */ /* 0x000fe400008e06ff */
[----:B------:R-:W-:Y:S02]  /*26550*/  IMAD.MOV.U32 R103, RZ, RZ, RZ ;  /* 0x000000ffff677224 */ /* 0x000fe400078e00ff */
[----:B------:R-:W-:Y:S02]  /*26560*/  IMAD.X R41, RZ, RZ, RZ, P2 ;  /* 0x000000ffff297224 */ /* 0x000fe400010e06ff */
[----:B------:R-:W-:Y:S01]  /*26570*/  IMAD.WIDE.U32 R102, R96, UR24, R102 ;  /* 0x0000001860667c25 */ /* 0x000fe2000f8e0066 */
[----:B------:R-:W-:-:S03]  /*26580*/  UMOV UR24, URZ ;  /* 0x000000ff00187c82 */ /* 0x000fc60008000000 */
[----:B------:R-:W-:-:S04]  /*26590*/  IMAD.WIDE.U32 R32, R94, UR25, R32 ;  /* 0x000000195e207c25 */ /* 0x000fc8000f8e0020 */
[----:B------:R-:W-:Y:S01]  /*265a0*/  IMAD.WIDE.U32 R36, R92, UR26, R36 ;  /* 0x0000001a5c247c25 */ /* 0x000fe2000f8e0024 */
[----:B------:R-:W-:-:S03]  /*265b0*/  IADD3 R30, P0, PT, R102, R33, RZ ;  /* 0x00000021661e7210 */ /* 0x000fc60007f1e0ff */
[----:B------:R-:W-:Y:S01]  /*265c0*/  IMAD.WIDE.U32 R40, R90, UR27, R40 ;  /* 0x0000001b5a287c25 */ /* 0x000fe2000f8e0028 */
[----:B------:R-:W-:-:S03]  /*265d0*/  IADD3 R32, P1, PT, R32, R37, RZ ;  /* 0x0000002520207210 */ /* 0x000fc60007f3e0ff */
[----:B------:R-:W-:Y:S01]  /*265e0*/  IMAD.X R31, RZ, RZ, RZ, P0 ;  /* 0x000000ffff1f7224 */ /* 0x000fe200000e06ff */
[----:B------:R-:W-:Y:S01]  /*265f0*/  IADD3 R36, P2, PT, R36, R41, RZ ;  /* 0x0000002924247210 */ /* 0x000fe20007f5e0ff */
[----:B------:R-:W-:Y:S02]  /*26600*/  IMAD.X R33, RZ, RZ, RZ, P1 ;  /* 0x000000ffff217224 */ /* 0x000fe400008e06ff */
[----:B------:R-:W-:Y:S01]  /*26610*/  IMAD.MOV.U32 R41, RZ, RZ, RZ ;  /* 0x000000ffff297224 */ /* 0x000fe200078e00ff */
[----:B------:R-:W-:Y:S01]  /*26620*/  IADD3.X R37, PT, PT, RZ, RZ, RZ, P2, !PT ;  /* 0x000000ffff257210 */ /* 0x000fe200017fe4ff */
[----:B------:R-:W-:-:S04]  /*26630*/  IMAD.WIDE.U32 R30, R97, UR25, R30 ;  /* 0x00000019611e7c25 */ /* 0x000fc8000f8e001e */
[----:B------:R-:W-:Y:S01]  /*26640*/  IMAD.WIDE.U32 R32, R95, UR26, R32 ;  /* 0x0000001a5f207c25 */ /* 0x000fe2000f8e0020 */
[----:B------:R-:W-:-:S03]  /*26650*/  IADD3 R102, P0, PT, R103, R31, RZ ;  /* 0x0000001f67667210 */ /* 0x000fc60007f1e0ff */
[----:B------:R-:W-:Y:S01]  /*26660*/  IMAD.WIDE.U32 R36, R93, UR27, R36 ;  /* 0x0000001b5d247c25 */ /* 0x000fe2000f8e0024 */
[----:B------:R-:W-:-:S03]  /*26670*/  IADD3 R30, P1, PT, R30, R33, RZ ;  /* 0x000000211e1e7210 */ /* 0x000fc60007f3e0ff */
[----:B-1----:R-:W-:Y:S01]  /*26680*/  IMAD.WIDE.U32 R40, R91, UR28, R40 ;  /* 0x0000001c5b287c25 */ /* 0x002fe2000f8e0028 */
[----:B------:R-:W-:-:S03]  /*26690*/  IADD3 R32, P2, PT, R32, R37, RZ ;  /* 0x0000002520207210 */ /* 0x000fc60007f5e0ff */
[----:B------:R-:W-:Y:S01]  /*266a0*/  IMAD.X R103, RZ, RZ, RZ, P0 ;  /* 0x000000ffff677224 */ /* 0x000fe200000e06ff */
[----:B------:R-:W-:Y:S01]  /*266b0*/  IADD3 R36, P3, PT, R36, R41, RZ ;  /* 0x0000002924247210 */ /* 0x000fe20007f7e0ff */
[----:B------:R-:W-:Y:S01]  /*266c0*/  IMAD.X R31, RZ, RZ, RZ, P1 ;  /* 0x000000ffff1f7224 */ /* 0x000fe200008e06ff */
[----:B------:R-:W-:Y:S01]  /*266d0*/  IADD3.X R33, PT, PT, RZ, RZ, RZ, P2, !PT ;  /* 0x000000ffff217210 */ /* 0x000fe200017fe4ff */
[----:B------:R-:W-:-:S04]  /*266e0*/  IMAD.WIDE.U32 R102, R96, UR25, R102 ;  /* 0x0000001960667c25 */ /* 0x000fc8000f8e0066 */
[----:B------:R-:W-:Y:S02]  /*266f0*/  IMAD.X R37, RZ, RZ, RZ, P3 ;  /* 0x000000ffff257224 */ /* 0x000fe400018e06ff */
        /* <DEDUP_REMOVED lines=15> */
[----:B------:R-:W-:Y:S01]  /*267f0*/  IMAD.WIDE.U32 R36, R91, UR29, R36 ;  /* 0x0000001d5b247c25 */ /* 0x000fe2000f8e0024 */
        /* <DEDUP_REMOVED lines=61> */
[----:B------:R-:W-:Y:S01]  /*26bd0*/  IMAD.WIDE.U32 R38, R97, UR29, R38 ;  /* 0x0000001d61267c25 */ /* 0x000fe2000f8e0026 */
[----:B------:R-:W-:-:S03]  /*26be0*/  IADD3.X R101, PT, PT, RZ, RZ, RZ, P2, !PT ;  /* 0x000000ffff657210 */ /* 0x000fc600017fe4ff */
[----:B------:R-:W-:Y:S01]  /*26bf0*/  IMAD.WIDE.U32 R44, R95, UR30, R44 ;  /* 0x0000001e5f2c7c25 */ /* 0x000fe2000f8e002c */
[----:B------:R-:W-:-:S03]  /*26c00*/  IADD3 R102, P0, PT, R103, R39, RZ ;  /* 0x0000002767667210 */ /* 0x000fc60007f1e0ff */
[----:B------:R-:W-:Y:S01]  /*26c10*/  IMAD.WIDE.U32 R100, R93, UR31, R100 ;  /* 0x0000001f5d647c25 */ /* 0x000fe2000f8e0064 */
        /* <DEDUP_REMOVED lines=8> */
[----:B------:R-:W-:-:S03]  /*26ca0*/  IMAD.WIDE.U32 R102, R96, UR29, R102 ;  /* 0x0000001d60667c25 */ /* 0x000fc6000f8e0066 */
[----:B------:R-:W-:Y:S01]  /*26cb0*/  SEL R101, RZ, 0x1, P0 ;  /* 0x00000001ff657807 */ /* 0x000fe20000000000 */
[----:B------:R-:W-:-:S04]  /*26cc0*/  IMAD.WIDE.U32 R38, R94, UR30, R38 ;  /* 0x0000001e5e267c25 */ /* 0x000fc8000f8e0026 */
[----:B------:R-:W-:Y:S01]  /*26cd0*/  IMAD.WIDE.U32 R44, R92, UR31, R44 ;  /* 0x0000001f5c2c7c25 */ /* 0x000fe2000f8e002c */
[----:B------:R-:W-:-:S03]  /*26ce0*/  IADD3 R34, P1, PT, R102, R39, RZ ;  /* 0x0000002766227210 */ /* 0x000fc60007f3e0ff */
[----:B------:R-:W-:Y:S01]  /*26cf0*/  VIADD R42, R43, UR24 ;  /* 0x000000182b2a7c36 */ /* 0x000fe20008000000 */
[----:B------:R-:W-:Y:S01]  /*26d00*/  IADD3 R38, P2, PT, R38, R45, RZ ;  /* 0x0000002d26267210 */ /* 0x000fe20007f5e0ff */
[----:B------:R-:W-:Y:S02]  /*26d10*/  IMAD.MOV.U32 R43, RZ, RZ, RZ ;  /* 0x000000ffff2b7224 */ /* 0x000fe400078e00ff */
[----:B------:R-:W-:Y:S01]  /*26d20*/  IMAD.X R35, RZ, RZ, RZ, P1 ;  /* 0x000000ffff237224 */ /* 0x000fe200008e06ff */
[----:B------:R-:W-:Y:S01]  /*26d30*/  IADD3.X R39, PT, PT, RZ, RZ, RZ, P2, !PT ;  /* 0x000000ffff277210 */ /* 0x000fe200017fe4ff */
[----:B------:R-:W-:-:S04]  /*26d40*/  IMAD.WIDE.U32 R42, R100, 0x3d1, R42 ;  /* 0x000003d1642a7825 */ /* 0x000fc800078e002a */
[----:B------:R-:W-:Y:S01]  /*26d50*/  IMAD.WIDE.U32 R34, R97, UR30, R34 ;  /* 0x0000001e61227c25 */ /* 0x000fe2000f8e0022 */
[----:B------:R-:W-:-:S03]  /*26d60*/  IADD3 R101, P2, P3, R42, R106, R101 ;  /* 0x0000006a2a657210 */ /* 0x000fc60007b5e065 */
[----:B------:R-:W-:Y:S01]  /*26d70*/  IMAD.WIDE.U32 R38, R95, UR31, R38 ;  /* 0x0000001f5f267c25 */ /* 0x000fe2000f8e0026 */
[----:B------:R-:W-:Y:S02]  /*26d80*/  IADD3 R102, P0, PT, R103, R35, RZ ;  /* 0x0000002367667210 */ /* 0x000fe40007f1e0ff */
[----:B------:R-:W-:Y:S01]  /*26d90*/  IADD3.X R33, PT, PT, RZ, RZ, RZ, P2, P3 ;  /* 0x000000ffff217210 */ /* 0x000fe200017e64ff */
[----:B------:R-:W-:Y:S01]  /*26da0*/  VIADD R42, R43, UR24 ;  /* 0x000000182b2a7c36 */ /* 0x000fe20008000000 */
[----:B------:R-:W-:Y:S01]  /*26db0*/  IADD3 R34, P1, PT, R34, R39, RZ ;  /* 0x0000002722227210 */ /* 0x000fe20007f3e0ff */
[----:B------:R-:W-:Y:S01]  /*26dc0*/  IMAD.MOV.U32 R43, RZ, RZ, RZ ;  /* 0x000000ffff2b7224 */ /* 0x000fe200078e00ff */
[----:B------:R-:W-:Y:S01]  /*26dd0*/  IADD3.X R103, PT, PT, RZ, RZ, RZ, P0, !PT ;  /* 0x000000ffff677210 */ /* 0x000fe200007fe4ff */
[----:B------:R-:W-:Y:S01]  /*26de0*/  IMAD.MOV.U32 R99, RZ, RZ, RZ ;  /* 0x000000ffff637224 */ /* 0x000fe200078e00ff */
[----:B------:R-:W-:Y:S01]  /*26df0*/  IADD3 R101, P4, PT, R98, R101, RZ ;  /* 0x0000006562657210 */ /* 0x000fe20007f9e0ff */
[----:B------:R-:W-:-:S04]  /*26e00*/  IMAD.WIDE.U32 R42, R44, 0x3d1, R42 ;  /* 0x000003d12c2a7825 */ /* 0x000fc800078e002a */
[----:B------:R-:W-:Y:S01]  /*26e10*/  IMAD.X R35, RZ, RZ, RZ, P1 ;  /* 0x000000ffff237224 */ /* 0x000fe200008e06ff */
[----:B------:R-:W-:Y:S01]  /*26e20*/  IADD3 R104, P0, P1, R42, R33, R104 ;  /* 0x000000212a687210 */ /* 0x000fe2000791e068 */
[----:B------:R-:W-:Y:S02]  /*26e30*/  VIADD R98, R43, UR24 ;  /* 0x000000182b627c36 */ /* 0x000fe40008000000 */
[----:B------:R-:W-:Y:S01]  /*26e40*/  IMAD.WIDE.U32 R42, R96, UR30, R102 ;  /* 0x0000001e602a7c25 */ /* 0x000fe2000f8e0066 */
[----:B------:R-:W-:-:S03]  /*26e50*/  IADD3.X R33, PT, PT, RZ, RZ, RZ, P0, P1 ;  /* 0x000000ffff217210 */ /* 0x000fc600007e24ff */
[----:B------:R-:W-:-:S04]  /*26e60*/  IMAD.WIDE.U32 R34, R94, UR31, R34 ;  /* 0x0000001f5e227c25 */ /* 0x000fc8000f8e0022 */
[----:B------:R-:W-:Y:S01]  /*26e70*/  IMAD.X R111, RZ, RZ, RZ, P4 ;  /* 0x000000ffff6f7224 */ /* 0x000fe200020e06ff */
[----:B------:R-:W-:Y:S01]  /*26e80*/  IADD3 R102, P0, PT, R42, R35, RZ ;  /* 0x000000232a667210 */ /* 0x000fe20007f1e0ff */
[----:B------:R-:W-:-:S03]  /*26e90*/  IMAD.WIDE.U32 R98, R38, 0x3d1, R98 ;  /* 0x000003d126627825 */ /* 0x000fc600078e0062 */
[----:B------:R-:W-:Y:S01]  /*26ea0*/  IADD3 R111, P3, P4, R100, R111, R104 ;  /* 0x0000006f646f7210 */ /* 0x000fe20007c7e068 */
[----:B------:R-:W-:Y:S01]  /*26eb0*/  IMAD.X R103, RZ, RZ, RZ, P0 ;  /* 0x000000ffff677224 */ /* 0x000fe200000e06ff */
[----:B------:R-:W-:Y:S01]  /*26ec0*/  IADD3 R33, P1, P2, R98, R33, R46 ;  /* 0x0000002162217210 */ /* 0x000fe20007a3e02e */
[----:B------:R-:W-:Y:S01]  /*26ed0*/  IMAD.MOV.U32 R45, RZ, RZ, RZ ;  /* 0x000000ffff2d7224 */ /* 0x000fe200078e00ff */
[----:B------:R-:W-:Y:S01]  /*26ee0*/  IADD3 R98, PT, PT, R99, UR24, RZ ;  /* 0x0000001863627c10 */ /* 0x000fe2000fffe0ff */
[----:B------:R-:W-:Y:S01]  /*26ef0*/  IMAD.MOV.U32 R99, RZ, RZ, RZ ;  /* 0x000000ffff637224 */ /* 0x000fe200078e00ff */
[----:B------:R-:W-:Y:S01]  /*26f00*/  IADD3.X R41, PT, PT, RZ, RZ, RZ, P3, P4 ;  /* 0x000000ffff297210 */ /* 0x000fe20001fe84ff */
[----:B------:R-:W-:Y:S01]  /*26f10*/  IMAD.WIDE.U32 R46, R97, UR31, R102 ;  /* 0x0000001f612e7c25 */ /* 0x000fe2000f8e0066 */
[----:B------:R-:W-:Y:S02]  /*26f20*/  IADD3.X R35, PT, PT, RZ, RZ, RZ, P1, P2 ;  /* 0x000000ffff237210 */ /* 0x000fe40000fe44ff */
[----:B------:R-:W-:Y:S01]  /*26f30*/  IADD3 R41, P3, P4, R44, R41, R33 ;  /* 0x000000292c297210 */ /* 0x000fe20007c7e021 */
[----:B------:R-:W-:Y:S01]  /*26f40*/  IMAD.WIDE.U32 R98, R34, 0x3d1, R98 ;  /* 0x000003d122627825 */ /* 0x000fe200078e0062 */
[----:B------:R-:W-:-:S02]  /*26f50*/  IADD3 R42, P0, PT, R43, R47, RZ ;  /* 0x0000002f2b2a7210 */ /* 0x000fc40007f1e0ff */
[----:B------:R-:W-:Y:S01]  /*26f60*/  IADD3.X R37, PT, PT, RZ, RZ, RZ, P3, P4 ;  /* 0x000000ffff257210 */ /* 0x000fe20001fe84ff */
[----:B------:R-:W-:Y:S01]  /*26f70*/  VIADD R44, R99, UR24 ;  /* 0x00000018632c7c36 */ /* 0x000fe20008000000 */
[----:B------:R-:W-:Y:S02]  /*26f80*/  IADD3 R40, P1, P2, R98, R35, R40 ;  /* 0x0000002362287210 */ /* 0x000fe40007a3e028 */
[----:B------:R-:W-:Y:S01]  /*26f90*/  IADD3.X R43, PT, PT, RZ, RZ, RZ, P0, !PT ;  /* 0x000000ffff2b7210 */ /* 0x000fe200007fe4ff */
[----:B------:R-:W-:Y:S01]  /*26fa0*/  IMAD.WIDE.U32 R44, R46, 0x3d1, R44 ;  /* 0x000003d12e2c7825 */ /* 0x000fe200078e002c */
[----:B------:R-:W-:Y:S02]  /*26fb0*/  IADD3 R37, P3, P4, R38, R37, R40 ;  /* 0x0000002526257210 */ /* 0x000fe40007c7e028 */
[----:B------:R-:W-:Y:S01]  /*26fc0*/  IADD3.X R33, PT, PT, RZ, RZ, RZ, P1, P2 ;  /* 0x000000ffff217210 */ /* 0x000fe20000fe44ff */
[----:B------:R-:W-:Y:S01]  /*26fd0*/  IMAD.WIDE.U32 R38, R96, UR31, R42 ;  /* 0x0000001f60267c25 */ /* 0x000fe2000f8e002a */
[----:B------:R-:W-:-:S02]  /*26fe0*/  IADD3.X R103, PT, PT, RZ, RZ, RZ, P3, P4 ;  /* 0x000000ffff677210 */ /* 0x000fc40001fe84ff */
[----:B------:R-:W-:Y:S01]  /*26ff0*/  IADD3 R36, P0, P1, R44, R33, R36 ;  /* 0x000000212c247210 */ /* 0x000fe2000791e024 */
[----:B------:R-:W-:Y:S02]  /*27000*/  VIADD R42, R45, UR24 ;  /* 0x000000182d2a7c36 */ /* 0x000fe40008000000 */
[----:B------:R-:W-:Y:S01]  /*27010*/  IMAD.MOV.U32 R43, RZ, RZ, RZ ;  /* 0x000000ffff2b7224 */ /* 0x000fe200078e00ff */
        /* <DEDUP_REMOVED lines=39> */
.L_x_152:
        /* <DEDUP_REMOVED lines=8> */
.L_x_153:
[----:B------:R-:W-:Y:S05]  /*27310*/  BSYNC.RECONVERGENT B3 ;  /* 0x0000000000037941 */ /* 0x000fea0003800200 */
.L_x_151:
        /* <DEDUP_REMOVED lines=159> */
[----:B------:R-:W-:Y:S02]  /*27d10*/  IMAD.X R45, RZ, RZ, RZ, P0 ;  /* 0x000000ffff2d7224 */ /* 0x000fe400000e06ff */
[----:B------:R-:W-:-:S04]  /*27d20*/  IMAD.WIDE.U32 R146, R107, R124, R146 ;  /* 0x0000007c6b927225 */ /* 0x000fc800078e0092 */
[----:B------:R-:W-:Y:S01]  /*27d30*/  IMAD.WIDE.U32 R110, R100, 0x3d1, RZ ;  /* 0x000003d1646e7825 */ /* 0x000fe200078e00ff */
[----:B------:R-:W-:-:S03]  /*27d40*/  IADD3 R40, P2, PT, R40, R147, RZ ;  /* 0x0000009328287210 */ /* 0x000fc60007f5e0ff */
[----:B------:R-:W-:Y:S01]  /*27d50*/  IMAD.X R37, RZ, RZ, RZ, P1 ;  /* 0x000000ffff257224 */ /* 0x000fe200008e06ff */
[----:B------:R-:W-:Y:S01]  /*27d60*/  IADD3 R102, PT, PT, R111, UR24, RZ ;  /* 0x000000186f667c10 */ /* 0x000fe2000fffe0ff */
[----:B------:R-:W-:-:S04]  /*27d70*/  IMAD.WIDE.U32 R44, R103, R130, R44 ;  /* 0x00000082672c7225 */ /* 0x000fc800078e002c */
[----:B------:R-:W-:Y:S02]  /*27d80*/  HFMA2 R103, -RZ, RZ, 0, 0 ;  /* 0x00000000ff677431 */ /* 0x000fe400000001ff */
[----:B------:R-:W-:Y:S02]  /*27d90*/  IMAD.IADD R144, R46, 0x1, R110 ;  /* 0x000000012e907824 */ /* 0x000fe400078e026e */
[----:B------:R-:W-:-:S03]  /*27da0*/  IMAD.WIDE.U32 R36, R109, R125, R36 ;  /* 0x0000007d6d247225 */ /* 0x000fc600078e0024 */
[----:B------:R-:W-:Y:S01]  /*27db0*/  ISETP.GE.U32.AND P0, PT, R144, R46, PT ;  /* 0x0000002e9000720c */ /* 0x000fe20003f06070 */
[----:B------:R-:W-:Y:S01]  /*27dc0*/  IMAD.X R41, RZ, RZ, RZ, P2 ;  /* 0x000000ffff297224 */ /* 0x000fe200010e06ff */
[----:B------:R-:W-:Y:S01]  /*27dd0*/  IADD3 R46, P1, PT, R44, R37, RZ ;  /* 0x000000252c2e7210 */ /* 0x000fe20007f3e0ff */
[----:B------:R-:W-:Y:S01]  /*27de0*/  IMAD.WIDE.U32 R102, R146, 0x3d1, R102 ;  /* 0x000003d192667825 */ /* 0x000fe200078e0066 */
[----:B------:R-:W-:-:S03]  /*27df0*/  SEL R105, RZ, 0x1, P0 ;  /* 0x00000001ff697807 */ /* 0x000fc60000000000 */
[----:B------:R-:W-:-:S04]  /*27e00*/  IMAD.WIDE.U32 R40, R107, R123, R40 ;  /* 0x0000007b6b287225 */ /* 0x000fc800078e0028 */
[----:B------:R-:W-:Y:S01]  /*27e10*/  IMAD.X R47, RZ, RZ, RZ, P1 ;  /* 0x000000ffff2f7224 */ /* 0x000fe200008e06ff */
[----:B------:R-:W-:Y:S01]  /*27e20*/  IADD3 R36, P0, PT, R36, R41, RZ ;  /* 0x0000002924247210 */ /* 0x000fe20007f1e0ff */
[----:B------:R-:W-:Y:S01]  /*27e30*/  VIADD R44, R103, UR24 ;  /* 0x00000018672c7c36 */ /* 0x000fe20008000000 */
[----:B------:R-:W-:Y:S01]  /*27e40*/  IADD3 R105, P1, P2, R102, R104, R105 ;  /* 0x0000006866697210 */ /* 0x000fe20007a3e069 */
[----:B------:R-:W-:-:S03]  /*27e50*/  IMAD.WIDE.U32 R46, R109, R128, R46 ;  /* 0x000000806d2e7225 */ /* 0x000fc600078e002e */
[----:B------:R-:W-:Y:S01]  /*27e60*/  IADD3 R147, P3, PT, R100, R105, RZ ;  /* 0x0000006964937210 */ /* 0x000fe20007f7e0ff */
[----:B------:R-:W-:Y:S01]  /*27e70*/  IMAD.X R37, RZ, RZ, RZ, P0 ;  /* 0x000000ffff257224 */ /* 0x000fe200000e06ff */
[----:B------:R-:W-:Y:S02]  /*27e80*/  IADD3 R100, P0, PT, R45, R47, RZ ;  /* 0x0000002f2d647210 */ /* 0x000fe40007f1e0ff */
[----:B------:R-:W-:Y:S01]  /*27e90*/  MOV R45, RZ ;  /* 0x000000ff002d7202 */ /* 0x000fe20000000f00 */
[----:B------:R-:W-:Y:S01]  /*27ea0*/  IMAD.WIDE.U32 R36, R107, R126, R36 ;  /* 0x0000007e6b247225 */ /* 0x000fe200078e0024 */
[----:B------:R-:W-:-:S03]  /*27eb0*/  IADD3.X R31, PT, PT, RZ, RZ, RZ, P1, P2 ;  /* 0x000000ffff1f7210 */ /* 0x000fc60000fe44ff */
[----:B------:R-:W-:Y:S01]  /*27ec0*/  IMAD.WIDE.U32 R44, R40, 0x3d1, R44 ;  /* 0x000003d1282c7825 */ /* 0x000fe200078e002c */
[----:B------:R-:W-:-:S03]  /*27ed0*/  IADD3 R46, P1, PT, R46, R37, RZ ;  /* 0x000000252e2e7210 */ /* 0x000fc60007f3e0ff */
[----:B------:R-:W-:Y:S01]  /*27ee0*/  IMAD.X R101, RZ, RZ, RZ, P0 ;  /* 0x000000ffff657224 */ /* 0x000fe200000e06ff */
[----:B------:R-:W-:Y:S01]  /*27ef0*/  IADD3 R98, P0, P2, R44, R31, R98 ;  /* 0x0000001f2c627210 */ /* 0x000fe20007a1e062 */
[----:B------:R-:W-:Y:S01]  /*27f00*/  VIADD R44, R45, UR24 ;  /* 0x000000182d2c7c36 */ /* 0x000fe20008000000 */
[----:B------:R-:W-:Y:S01]  /*27f10*/  IADD3.X R31, PT, PT, RZ, RZ, RZ, P3, !PT ;  /* 0x000000ffff1f7210 */ /* 0x000fe20001ffe4ff */
[----:B------:R-:W-:Y:S01]  /*27f20*/  IMAD.MOV.U32 R45, RZ, RZ, RZ ;  /* 0x000000ffff2d7224 */ /* 0x000fe200078e00ff */
[----:B------:R-:W-:Y:S01]  /*27f30*/  IADD3.X R33, PT, PT, RZ, RZ, RZ, P0, P2 ;  /* 0x000000ffff217210 */ /* 0x000fe200007e44ff */
[----:B------:R-:W-:Y:S01]  /*27f40*/  IMAD.X R47, RZ, RZ, RZ, P1 ;  /* 0x000000ffff2f7224 */ /* 0x000fe200008e06ff */
[----:B------:R-:W-:Y:S01]  /*27f50*/  IADD3 R146, P3, P4, R146, R31, R98 ;  /* 0x0000001f92927210 */ /* 0x000fe20007c7e062 */
[----:B------:R-:W-:-:S03]  /*27f60*/  IMAD.WIDE.U32 R44, R36, 0x3d1, R44 ;  /* 0x000003d1242c7825 */ /* 0x000fc600078e002c */
[----:B------:R-:W-:Y:S01]  /*27f70*/  IADD3.X R153, PT, PT, RZ, RZ, RZ, P3, P4 ;  /* 0x000000ffff997210 */ /* 0x000fe20001fe84ff */
[----:B------:R-:W-:Y:S01]  /*27f80*/  IMAD.WIDE.U32 R100, R109, R130, R100 ;  /* 0x000000826d647225 */ /* 0x000fe200078e0064 */
[----:B------:R-:W-:-:S03]  /*27f90*/  IADD3 R31, P1, P2, R44, R33, R42 ;  /* 0x000000212c1f7210 */ /* 0x000fc60007a3e02a */
[----:B------:R-:W-:Y:S01]  /*27fa0*/  IMAD.WIDE.U32 R46, R107, R125, R46 ;  /* 0x0000007d6b2e7225 */ /* 0x000fe200078e002e */
[----:B------:R-:W-:Y:S02]  /*27fb0*/  IADD3.X R33, PT, PT, RZ, RZ, RZ, P1, P2 ;  /* 0x000000ffff217210 */ /* 0x000fe40000fe44ff */
[----:B------:R-:W-:Y:S01]  /*27fc0*/  IADD3 R153, P3, P4, R40, R153, R31 ;  /* 0x0000009928997210 */ /* 0x000fe20007c7e01f */
[----:B------:R-:W-:Y:S02]  /*27fd0*/  VIADD R44, R45, UR24 ;  /* 0x000000182d2c7c36 */ /* 0x000fe40008000000 */
[----:B------:R-:W-:Y:S01]  /*27fe0*/  HFMA2 R45, -RZ, RZ, 0, 0 ;  /* 0x00000000ff2d7431 */ /* 0x000fe200000001ff */
[----:B------:R-:W-:Y:S01]  /*27ff0*/  IADD3 R98, P0, PT, R100, R47, RZ ;  /* 0x0000002f64627210 */ /* 0x000fe20007f1e0ff */
[----:B------:R-:W-:Y:S01]  /*28000*/  IMAD.MOV.U32 R37, RZ, RZ, RZ ;  /* 0x000000ffff257224 */ /* 0x000fe200078e00ff */
[----:B------:R-:W-:-:S03]  /*28010*/  IADD3.X R31, PT, PT, RZ, RZ, RZ, P3, P4 ;  /* 0x000000ffff1f7210 */ /* 0x000fc60001fe84ff */
[----:B------:R-:W-:Y:S02]  /*28020*/  IMAD.X R99, RZ, RZ, RZ, P0 ;  /* 0x000000ffff637224 */ /* 0x000fe400000e06ff */
[----:B------:R-:W-:-:S04]  /*28030*/  IMAD.WIDE.U32 R44, R46, 0x3d1, R44 ;  /* 0x000003d12e2c7825 */ /* 0x000fc800078e002c */
[----:B------:R-:W-:Y:S01]  /*28040*/  IMAD.WIDE.U32 R42, R107, R128, R98 ;  /* 0x000000806b2a7225 */ /* 0x000fe200078e0062 */
[----:B------:R-:W-:-:S03]  /*28050*/  IADD3 R38, P1, P2, R44, R33, R38 ;  /* 0x000000212c267210 */ /* 0x000fc60007a3e026 */
[----:B------:R-:W-:Y:S01]  /*28060*/  VIADD R44, R45, UR24 ;  /* 0x000000182d2c7c36 */ /* 0x000fe20008000000 */
[----:B------:R-:W-:Y:S01]  /*28070*/  IADD3 R100, P0, PT, R101, R43, RZ ;  /* 0x0000002b65647210 */ /* 0x000fe20007f1e0ff */
[----:B------:R-:W-:Y:S01]  /*28080*/  IMAD.MOV.U32 R45, RZ, RZ, RZ ;  /* 0x000000ffff2d7224 */ /* 0x000fe200078e00ff */
[----:B------:R-:W-:Y:S02]  /*28090*/  IADD3 R148, P3, P4, R36, R31, R38 ;  /* 0x0000001f24947210 */ /* 0x000fe40007c7e026 */
[----:B------:R-:W-:Y:S01]  /*280a0*/  IADD3.X R31, PT, PT, RZ, RZ, RZ, P1, P2 ;  /* 0x000000ffff1f7210 */ /* 0x000fe20000fe44ff */
[----:B------:R-:W-:Y:S01]  /*280b0*/  IMAD.X R101, RZ, RZ, RZ, P0 ;  /* 0x000000ffff657224 */ /* 0x000fe200000e06ff */
[----:B------:R-:W-:Y:S01]  /*280c0*/  IADD3.X R155, PT, PT, RZ, RZ, RZ, P3, P4 ;  /* 0x000000ffff9b7210 */ /* 0x000fe20001fe84ff */
[----:B------:R-:W-:-:S04]  /*280d0*/  IMAD.WIDE.U32 R44, R42, 0x3d1, R44 ;  /* 0x000003d12a2c7825 */ /* 0x000fc800078e002c */
[----:B------:R-:W-:Y:S01]  /*280e0*/  IMAD.WIDE.U32 R100, R107, R130, R100 ;  /* 0x000000826b647225 */ /* 0x000fe200078e0064 */
[----:B------:R-:W-:Y:S02]  /*280f0*/  IADD3 R36, PT, PT, R45, UR24, RZ ;  /* 0x000000182d247c10 */ /* 0x000fe4000fffe0ff */
[----:B------:R-:W-:-:S03]  /*28100*/  IADD3 R34, P0, P1, R44, R31, R34 ;  /* 0x0000001f2c227210 */ /* 0x000fc6000791e022 */
[----:B------:R-:W-:Y:S01]  /*28110*/  IMAD.WIDE.U32 R36, R100, 0x3d1, R36 ;  /* 0x000003d164247825 */ /* 0x000fe200078e0024 */
[----:B------:R-:W-:Y:S02]  /*28120*/  IADD3.X R31, PT, PT, RZ, RZ, RZ, P0, P1 ;  /* 0x000000ffff1f7210 */ /* 0x000fe400007e24ff */
[----:B------:R-:W-:Y:S01]  /*28130*/  IADD3 R155, P2, P3, R46, R155, R34 ;  /* 0x0000009b2e9b7210 */ /* 0x000fe20007b5e022 */
[----:B------:R-:W-:Y:S01]  /*28140*/  VIADD R35, R37, UR24 ;  /* 0x0000001825237c36 */ /* 0x000fe20008000000 */
[----:B------:R-:W-:Y:S02]  /*28150*/  IADD3 R32, P0, P1, R36, R31, R32 ;  /* 0x0000001f24207210 */ /* 0x000fe4000791e020 */
[----:B------:R-:W-:Y:S01]  /*28160*/  IADD3.X R33, PT, PT, RZ, RZ, RZ, P2, P3 ;  /* 0x000000ffff217210 */ /* 0x000fe200017e64ff */
[----:B------:R-:W-:Y:S01]  /*28170*/  IMAD R31, R101, 0x3d1, R35 ;  /* 0x000003d1651f7824 */ /* 0x000fe200078e0223 */
[----:B------:R-:W-:Y:S02]  /*28180*/  IADD3.X R34, PT, PT, RZ, RZ, RZ, P0, P1 ;  /* 0x000000ffff227210 */ /* 0x000fe400007e24ff */
[----:B------:R-:W-:-:S02]  /*28190*/  IADD3 R150, P0, P1, R42, R33, R32 ;  /* 0x000000212a967210 */ /* 0x000fc4000791e020 */
        /* <DEDUP_REMOVED lines=30> */
.L_x_155:
        /* <DEDUP_REMOVED lines=8> */
.L_x_156:
[----:B------:R-:W-:Y:S05]  /*28400*/  BSYNC.RECONVERGENT B3 ;  /* 0x0000000000037941 */ /* 0x000fea0003800200 */
.L_x_154:
[----:B------:R-:W0:Y:S01]  /*28410*/  LDC.64 R30, c[0x0][0x3c0] ;  /* 0x0000f000ff1e7b82 */ /* 0x000e220000000a00 */
[----:B------:R-:W-:Y:S01]  /*28420*/  IMAD.MOV.U32 R113, RZ, RZ, RZ ;  /* 0x000000ffff717224 */ /* 0x000fe200078e00ff */
[----:B------:R-:W-:Y:S01]  /*28430*/  UMOV UR24, URZ ;  /* 0x000000ff00187c82 */ /* 0x000fe20008000000 */
[----:B------:R-:W-:Y:S01]  /*28440*/  IMAD.MOV.U32 R107, RZ, RZ, RZ ;  /* 0x000000ffff6b7224 */ /* 0x000fe200078e00ff */
[----:B------:R-:W-:Y:S04]  /*28450*/  BSSY.RECONVERGENT B3, `(.L_x_157) ;  /* 0x000010e000037945 */ /* 0x000fe80003800200 */
[----:B------:R-:W1:Y:S08]  /*28460*/  LDC.64 R32, c[0x0][0x3c8] ;  /* 0x0000f200ff207b82 */ /* 0x000e700000000a00 */
[----:B------:R-:W2:Y:S01]  /*28470*/  LDC.64 R34, c[0x0][0x3d0] ;  /* 0x0000f400ff227b82 */ /* 0x000ea20000000a00 */
[----:B0-----:R-:W-:-:S07]  /*28480*/  IMAD.WIDE.U32 R102, R67, R30, RZ ;  /* 0x0000001e43667225 */ /* 0x001fce00078e00ff */
[----:B------:R-:W0:Y:S01]  /*28490*/  LDC.64 R36, c[0x0][0x3d8] ;  /* 0x0000f600ff247b82 */ /* 0x000e220000000a00 */
[----:B------:R-:W-:-:S05]  /*284a0*/  MOV R112, R103 ;  /* 0x0000006700707202 */ /* 0x000fca0000000f00 */
[----:B------:R-:W-:-:S04]  /*284b0*/  IMAD.WIDE.U32 R112, R67, R31, R112 ;  /* 0x0000001f43707225 */ /* 0x000fc800078e0070 */
[----:B------:R-:W-:Y:S02]  /*284c0*/  IMAD.MOV.U32 R106, RZ, RZ, R113 ;  /* 0x000000ffff6a7224 */ /* 0x000fe400078e0071 */
[----:B------:R-:W-:Y:S02]  /*284d0*/  HFMA2 R113, -RZ, RZ, 0, 0 ;  /* 0x00000000ff717431 */ /* 0x000fe400000001ff */
[----:B-1----:R-:W-:-:S04]  /*284e0*/  IMAD.WIDE.U32 R106, R67, R32, R106 ;  /* 0x00000020436a7225 */ /* 0x002fc800078e006a */
        /* <DEDUP_REMOVED lines=14> */
[C---:B--2---:R-:W-:Y:S01]  /*285d0*/  IMAD.WIDE.U32 R106, R67.reuse, R34, R106 ;  /* 0x00000022436a7225 */ /* 0x044fe200078e006a */
[----:B------:R-:W-:Y:S02]  /*285e0*/  IADD3 R98, P1, PT, R46, R45, RZ ;  /* 0x0000002d2e627210 */ /* 0x000fe40007f3e0ff */
[----:B------:R-:W-:Y:S01]  /*285f0*/  IADD3 R46, P0, PT, R106, R47, RZ ;  /* 0x0000002f6a2e7210 */ /* 0x000fe20007f1e0ff */
[----:B------:R-:W-:Y:S01]  /*28600*/  IMAD.MOV.U32 R106, RZ, RZ, R107 ;  /* 0x000000ffff6a7224 */ /* 0x000fe200078e006b */
[----:B------:R-:W-:Y:S01]  /*28610*/  IADD3.X R99, PT, PT, RZ, RZ, RZ, P1, !PT ;  /* 0x000000ffff637210 */ /* 0x000fe20000ffe4ff */
        /* <DEDUP_REMOVED lines=13> */
[----:B------:R-:W-:-:S04]  /*286f0*/  IMAD.WIDE.U32 R46, R71, R32, R46 ;  /* 0x00000020472e7225 */ /* 0x000fc800078e002e */
[----:B------:R-:W-:Y:S01]  /*28700*/  IMAD.WIDE.U32 R98, R72, R30, R98 ;  /* 0x0000001e48627225 */ /* 0x000fe200078e0062 */
[----:B------:R-:W-:-:S03]  /*28710*/  IADD3 R38, P1, PT, R40, R47, RZ ;  /* 0x0000002f28267210 */ /* 0x000fc60007f3e0ff */
[----:B0-----:R-:W-:Y:S01]  /*28720*/  IMAD.WIDE.U32 R106, R67, R36, R106 ;  /* 0x00000024436a7225 */ /* 0x001fe200078e006a */
[----:B------:R-:W-:-:S03]  /*28730*/  IADD3 R46, P2, PT, R46, R99, RZ ;  /* 0x000000632e2e7210 */ /* 0x000fc60007f5e0ff */
[----:B------:R-:W-:Y:S01]  /*28740*/  IMAD.X R39, RZ, RZ, RZ, P1 ;  /* 0x000000ffff277224 */ /* 0x000fe200008e06ff */
        /* <DEDUP_REMOVED lines=9> */
[----:B------:R-:W-:-:S04]  /*287e0*/  IMAD.WIDE.U32 R40, R68, R35, R40 ;  /* 0x0000002344287225 */ /* 0x000fc800078e0028 */
[----:B------:R-:W-:Y:S01]  /*287f0*/  IMAD.X R43, RZ, RZ, RZ, P2 ;  /* 0x000000ffff2b7224 */ /* 0x000fe200010e06ff */
[----:B------:R-:W-:Y:S01]  /*28800*/  IADD3 R38, P0, PT, R106, R41, RZ ;  /* 0x000000296a267210 */ /* 0x000fe20007f1e0ff */
[----:B------:R-:W-:Y:S01]  /*28810*/  IMAD.MOV.U32 R47, RZ, RZ, RZ ;  /* 0x000000ffff2f7224 */ /* 0x000fe200078e00ff */
[----:B------:R-:W-:Y:S01]  /*28820*/  IADD3 R40, P1, PT, R40, R39, RZ ;  /* 0x0000002728287210 */ /* 0x000fe20007f3e0ff */
[----:B------:R-:W-:-:S03]  /*28830*/  IMAD.WIDE.U32 R42, R72, R32, R42 ;  /* 0x00000020482a7225 */ /* 0x000fc600078e002a */
[----:B------:R-:W-:Y:S01]  /*28840*/  IADD3.X R41, PT, PT, RZ, RZ, RZ, P1, !PT ;  /* 0x000000ffff297210 */ /* 0x000fe20000ffe4ff */
[----:B------:R-:W-:Y:S02]  /*28850*/  IMAD.X R39, RZ, RZ, RZ, P0 ;  /* 0x000000ffff277224 */ /* 0x000fe400000e06ff */
[----:B------:R-:W-:-:S04]  /*28860*/  IMAD.WIDE.U32 R46, R75, R30, R46 ;  /* 0x0000001e4b2e7225 */ /* 0x000fc800078e002e */
[----:B------:R-:W-:Y:S01]  /*28870*/  IMAD.WIDE.U32 R38, R68, R36, R38 ;  /* 0x0000002444267225 */ /* 0x000fe200078e0026 */
[----:B------:R-:W-:-:S03]  /*28880*/  IADD3 R42, P3, PT, R42, R47, RZ ;  /* 0x0000002f2a2a7210 */ /* 0x000fc60007f7e0ff */
[----:B------:R-:W-:Y:S01]  /*28890*/  IMAD.WIDE.U32 R40, R71, R34, R40 ;  /* 0x0000002247287225 */ /* 0x000fe200078e0028 */
[----:B------:R-:W-:-:S04]  /*288a0*/  IADD3 R106, P0, PT, R107, R39, RZ ;  /* 0x000000276b6a7210 */ /* 0x000fc80007f1e0ff */
[----:B------:R-:W-:Y:S01]  /*288b0*/  IADD3 R38, P1, PT, R38, R41, RZ ;  /* 0x0000002926267210 */ /* 0x000fe20007f3e0ff */
        /* <DEDUP_REMOVED lines=15> */
[----:B------:R-:W-:Y:S01]  /*289b0*/  IMAD.WIDE.U32 R108, R71, R36, R108 ;  /* 0x00000024476c7225 */ /* 0x000fe200078e006c */
[----:B------:R-:W-:-:S03]  /*289c0*/  IADD3.X R41, PT, PT, RZ, RZ, RZ, P2, !PT ;  /* 0x000000ffff297210 */ /* 0x000fc600017fe4ff */
[----:B------:R-:W-:Y:S01]  /*289d0*/  IMAD.WIDE.U32 R38, R72, R34, R38 ;  /* 0x0000002248267225 */ /* 0x000fe200078e0026 */
[----:B------:R-:W-:-:S03]  /*289e0*/  IADD3 R106, P0, PT, R107, R109, RZ ;  /* 0x0000006d6b6a7210 */ /* 0x000fc60007f1e0ff */
[----:B------:R-:W-:Y:S01]  /*289f0*/  IMAD.WIDE.U32 R40, R75, R32, R40 ;  /* 0x000000204b287225 */ /* 0x000fe200078e0028 */
[----:B------:R-:W-:-:S03]  /*28a00*/  IADD3 R108, P1, PT, R108, R39, RZ ;  /* 0x000000276c6c7210 */ /* 0x000fc60007f3e0ff */
[----:B------:R-:W-:Y:S01]  /*28a10*/  IMAD.WIDE.U32 R42, R76, R30, R42 ;  /* 0x0000001e4c2a7225 */ /* 0x000fe200078e002a */
[----:B------:R-:W-:-:S03]  /*28a20*/  IADD3 R38, P2, PT, R38, R41, RZ ;  /* 0x0000002926267210 */ /* 0x000fc60007f5e0ff */
[----:B------:R-:W-:Y:S02]  /*28a30*/  IMAD.X R107, RZ, RZ, RZ, P0 ;  /* 0x000000ffff6b7224 */ /* 0x000fe400000e06ff */
[----:B------:R-:W-:Y:S02]  /*28a40*/  IMAD.X R109, RZ, RZ, RZ, P1 ;  /* 0x000000ffff6d7224 */ /* 0x000fe400008e06ff */
        /* <DEDUP_REMOVED lines=18> */
[----:B------:R-:W-:-:S04]  /*28b70*/  IMAD.WIDE.U32 R38, R76, R32, R38 ;  /* 0x000000204c267225 */ /* 0x000fc800078e0026 */
[----:B------:R-:W-:Y:S01]  /*28b80*/  IMAD.WIDE.U32 R40, R79, R30, R40 ;  /* 0x0000001e4f287225 */ /* 0x000fe200078e0028 */
[----:B------:R-:W-:-:S03]  /*28b90*/  IADD3 R108, P2, PT, R108, R39, RZ ;  /* 0x000000276c6c7210 */ /* 0x000fc60007f5e0ff */
[----:B------:R-:W-:Y:S01]  /*28ba0*/  IMAD.X R107, RZ, RZ, RZ, P0 ;  /* 0x000000ffff6b7224 */ /* 0x000fe200000e06ff */
[----:B------:R-:W-:Y:S01]  /*28bb0*/  IADD3 R38, P3, PT, R38, R41, RZ ;  /* 0x0000002926267210 */ /* 0x000fe20007f7e0ff */
[----:B------:R-:W-:Y:S01]  /*28bc0*/  IMAD.X R111, RZ, RZ, RZ, P1 ;  /* 0x000000ffff6f7224 */ /* 0x000fe200008e06ff */
        /* <DEDUP_REMOVED lines=23> */
[----:B------:R-:W-:Y:S01]  /*28d40*/  IMAD.WIDE.U32 R108, R80, R31, R108 ;  /* 0x0000001f506c7225 */ /* 0x000fe200078e006c */
[----:B------:R-:W-:-:S03]  /*28d50*/  IADD3 R106, P2, PT, R107, R105, RZ ;  /* 0x000000696b6a7210 */ /* 0x000fc60007f5e0ff */
[----:B------:R-:W-:Y:S01]  /*28d60*/  IMAD.WIDE.U32 R110, R79, R33, R110 ;  /* 0x000000214f6e7225 */ /* 0x000fe200078e006e */
[----:B------:R-:W-:-:S03]  /*28d70*/  IADD3.X R107, PT, PT, RZ, RZ, RZ, P2, !PT ;  /* 0x000000ffff6b7210 */ /* 0x000fc600017fe4ff */
[----:B------:R-:W-:-:S04]  /*28d80*/  IMAD.WIDE.U32 R100, R108, 0x3d1, RZ ;  /* 0x000003d16c647825 */ /* 0x000fc800078e00ff */
[----:B------:R-:W-:Y:S02]  /*28d90*/  IMAD.IADD R41, R102, 0x1, R100 ;  /* 0x0000000166297824 */ /* 0x000fe400078e0264 */
[----:B------:R-:W-:Y:S02]  /*28da0*/  IMAD.X R105, RZ, RZ, RZ, P3 ;  /* 0x000000ffff697224 */ /* 0x000fe400018e06ff */
[----:B------:R-:W-:Y:S01]  /*28db0*/  VIADD R100, R101, UR24 ;  /* 0x0000001865647c36 */ /* 0x000fe20008000000 */
[----:B------:R-:W-:Y:S01]  /*28dc0*/  ISETP.GE.U32.AND P0, PT, R41, R102, PT ;  /* 0x000000662900720c */ /* 0x000fe20003f06070 */
[----:B------:R-:W-:Y:S01]  /*28dd0*/  IMAD.WIDE.U32 R104, R76, R35, R104 ;  /* 0x000000234c687225 */ /* 0x000fe200078e0068 */
[----:B------:R-:W-:Y:S02]  /*28de0*/  IADD3 R102, P1, PT, R110, R109, RZ ;  /* 0x0000006d6e667210 */ /* 0x000fe40007f3e0ff */
[----:B------:R-:W-:Y:S01]  /*28df0*/  SEL R45, RZ, 0x1, P0 ;  /* 0x00000001ff2d7807 */ /* 0x000fe20000000000 */
[----:B------:R-:W-:Y:S01]  /*28e00*/  IMAD.MOV.U32 R101, RZ, RZ, RZ ;  /* 0x000000ffff657224 */ /* 0x000fe200078e00ff */
[----:B------:R-:W-:Y:S01]  /*28e10*/  IADD3 R110, P3, PT, R104, R111, RZ ;  /* 0x0000006f686e7210 */ /* 0x000fe20007f7e0ff */
[----:B------:R-:W-:-:S02]  /*28e20*/  IMAD.X R103, RZ, RZ, RZ, P1 ;  /* 0x000000ffff677224 */ /* 0x000fc400008e06ff */
[----:B------:R-:W-:-:S04]  /*28e30*/  IMAD.WIDE.U32 R106, R75, R37, R106 ;  /* 0x000000254b6a7225 */ /* 0x000fc800078e006a */
[----:B------:R-:W-:Y:S01]  /*28e40*/  IMAD.WIDE.U32 R102, R80, R32, R102 ;  /* 0x0000002050667225 */ /* 0x000fe200078e0066 */
[----:B------:R-:W-:-:S03]  /*28e50*/  IADD3 R104, P2, PT, R106, R105, RZ ;  /* 0x000000696a687210 */ /* 0x000fc60007f5e0ff */
[----:B------:R-:W-:Y:S02]  /*28e60*/  IMAD.X R111, RZ, RZ, RZ, P3 ;  /* 0x000000ffff6f7224 */ /* 0x000fe400018e06ff */
[----:B------:R-:W-:-:S04]  /*28e70*/  IMAD.WIDE.U32 R100, R102, 0x3d1, R100 ;  /* 0x000003d166647825 */ /* 0x000fc800078e0064 */
[----:B------:R-:W-:Y:S01]  /*28e80*/  IMAD.WIDE.U32 R110, R79, R34, R110 ;  /* 0x000000224f6e7225 */ /* 0x000fe200078e006e */
[----:B------:R-:W-:Y:S02]  /*28e90*/  IADD3 R45, P1, P0, R100, R112, R45 ;  /* 0x00000070642d7210 */ /* 0x000fe4000783e02d */
[----:B------:R-:W-:Y:S01]  /*28ea0*/  IADD3 R100, PT, PT, R101, UR24, RZ ;  /* 0x0000001865647c10 */ /* 0x000fe2000fffe0ff */
[----:B------:R-:W-:Y:S01]  /*28eb0*/  IMAD.X R105, RZ, RZ, RZ, P2 ;  /* 0x000000ffff697224 */ /* 0x000fe200010e06ff */
[----:B------:R-:W-:Y:S01]  /*28ec0*/  IADD3 R45, P6, PT, R108, R45, RZ ;  /* 0x0000002d6c2d7210 */ /* 0x000fe20007fde0ff */
[----:B------:R-:W-:Y:S01]  /*28ed0*/  IMAD.MOV.U32 R101, RZ, RZ, RZ ;  /* 0x000000ffff657224 */ /* 0x000fe200078e00ff */
[----:B------:R-:W-:Y:S01]  /*28ee0*/  IADD3 R108, P2, PT, R110, R103, RZ ;  /* 0x000000676e6c7210 */ /* 0x000fe20007f5e0ff */
[----:B------:R-:W-:Y:S01]  /*28ef0*/  IMAD.WIDE.U32 R104, R76, R36, R104 ;  /* 0x000000244c687225 */ /* 0x000fe200078e0068 */
[----:B------:R-:W-:-:S03]  /*28f00*/  IADD3.X R39, PT, PT, RZ, RZ, RZ, P1, P0 ;  /* 0x000000ffff277210 */ /* 0x000fc60000fe04ff */
[----:B------:R-:W-:Y:S01]  /*28f10*/  IMAD.X R109, RZ, RZ, RZ, P2 ;  /* 0x000000ffff6d7224 */ /* 0x000fe200010e06ff */
[----:B------:R-:W-:Y:S02]  /*28f20*/  IADD3 R106, P4, PT, R107, R105, RZ ;  /* 0x000000696b6a7210 */ /* 0x000fe40007f9e0ff */
[----:B------:R-:W-:Y:S01]  /*28f30*/  IADD3 R104, P5, PT, R104, R111, RZ ;  /* 0x0000006f68687210 */ /* 0x000fe20007fbe0ff */
[----:B------:R-:W-:Y:S01]  /*28f40*/  IMAD.WIDE.U32 R108, R80, R33, R108 ;  /* 0x00000021506c7225 */ /* 0x000fe200078e006c */
[----:B------:R-:W-:-:S03]  /*28f50*/  IADD3.X R107, PT, PT, RZ, RZ, RZ, P4, !PT ;  /* 0x000000ffff6b7210 */ /* 0x000fc600027fe4ff */
[----:B------:R-:W-:Y:S02]  /*28f60*/  IMAD.X R105, RZ, RZ, RZ, P5 ;  /* 0x000000ffff697224 */ /* 0x000fe400028e06ff */
[----:B------:R-:W-:-:S04]  /*28f70*/  IMAD.WIDE.U32 R100, R108, 0x3d1, R100 ;  /* 0x000003d16c647825 */ /* 0x000fc800078e0064 */
[----:B------:R-:W-:Y:S01]  /*28f80*/  IMAD.WIDE.U32 R106, R76, R37, R106 ;  /* 0x000000254c6a7225 */ /* 0x000fe200078e006a */
[----:B------:R-:W-:-:S03]  /*28f90*/  IADD3 R44, P2, P3, R100, R39, R44 ;  /* 0x00000027642c7210 */ /* 0x000fc60007b5e02c */
[----:B------:R-:W-:Y:S02]  /*28fa0*/  IMAD.X R39, RZ, RZ, RZ, P6 ;  /* 0x000000ffff277224 */ /* 0x000fe400030e06ff */
[----:B------:R-:W-:-:S03]  /*28fb0*/  IMAD.WIDE.U32 R104, R79, R35, R104 ;  /* 0x000000234f687225 */ /* 0x000fc600078e0068 */
[----:B------:R-:W-:Y:S02]  /*28fc0*/  IADD3 R44, P1, P0, R102, R39, R44 ;  /* 0x00000027662c7210 */ /* 0x000fe4000783e02c */
[----:B------:R-:W-:Y:S01]  /*28fd0*/  IADD3 R102, P4, PT, R106, R105, RZ ;  /* 0x000000696a667210 */ /* 0x000fe20007f9e0ff */
[----:B------:R-:W-:Y:S01]  /*28fe0*/  VIADD R106, R101, UR24 ;  /* 0x00000018656a7c36 */ /* 0x000fe20008000000 */
[----:B------:R-:W-:Y:S02]  /*28ff0*/  IADD3 R104, P5, PT, R104, R109, RZ ;  /* 0x0000006d68687210 */ /* 0x000fe40007fbe0ff */
[----:B------:R-:W-:Y:S01]  /*29000*/  IADD3.X R39, PT, PT, RZ, RZ, RZ, P2, P3 ;  /* 0x000000ffff277210 */ /* 0x000fe200017e64ff */
[----:B------:R-:W-:Y:S01]  /*29010*/  IMAD.X R103, RZ, RZ, RZ, P4 ;  /* 0x000000ffff677224 */ /* 0x000fe200020e06ff */
[----:B------:R-:W-:Y:S02]  /*29020*/  IADD3.X R105, PT, PT, RZ, RZ, RZ, P5, !PT ;  /* 0x000000ffff697210 */ /* 0x000fe40002ffe4ff */
[----:B------:R-:W-:Y:S01]  /*29030*/  IADD3.X R99, PT, PT, RZ, RZ, RZ, P1, P0 ;  /* 0x000000ffff637210 */ /* 0x000fe20000fe04ff */
[----:B------:R-:W-:-:S04]  /*29040*/  IMAD.WIDE.U32 R102, R79, R36, R102 ;  /* 0x000000244f667225 */ /* 0x000fc800078e0066 */
        /* <DEDUP_REMOVED lines=11> */
[----:B------:R-:W-:Y:S02]  /*29100*/  IADD3.X R39, PT, PT, RZ, RZ, RZ, P2, P3 ;  /* 0x000000ffff277210 */ /* 0x000fe400017e64ff */
[----:B------:R-:W-:Y:S01]  /*29110*/  IADD3 R99, P0, P1, R108, R99, R98 ;  /* 0x000000636c637210 */ /* 0x000fe2000791e062 */
[----:B------:R-:W-:-:S04]  /*29120*/  IMAD.WIDE.U32 R100, R79, R37, R100 ;  /* 0x000000254f647225 */ /* 0x000fc800078e0064 */
[----:B------:R-:W-:-:S03]  /*29130*/  IMAD.WIDE.U32 R106, R102, 0x3d1, R106 ;  /* 0x000003d1666a7825 */ /* 0x000fc600078e006a */
[----:B------:R-:W-:Y:S01]  /*29140*/  IADD3 R46, P2, P3, R106, R39, R46 ;  /* 0x000000276a2e7210 */ /* 0x000fe20007b5e02e */
[----:B------:R-:W-:Y:S01]  /*29150*/  VIADD R106, R107, UR24 ;  /* 0x000000186b6a7c36 */ /* 0x000fe20008000000 */
[----:B------:R-:W-:Y:S02]  /*29160*/  IADD3.X R39, PT, PT, RZ, RZ, RZ, P0, P1 ;  /* 0x000000ffff277210 */ /* 0x000fe400007e24ff */
[----:B------:R-:W-:Y:S02]  /*29170*/  MOV R107, RZ ;  /* 0x000000ff006b7202 */ /* 0x000fe40000000f00 */
[----:B------:R-:W-:Y:S02]  /*29180*/  IADD3 R98, P0, P1, R104, R39, R46 ;  /* 0x0000002768627210 */ /* 0x000fe4000791e02e */
[----:B------:R-:W-:Y:S02]  /*29190*/  IADD3 R46, P4, PT, R100, R103, RZ ;  /* 0x00000067642e7210 */ /* 0x000fe40007f9e0ff */
[----:B------:R-:W-:-:S02]  /*291a0*/  IADD3.X R39, PT, PT, RZ, RZ, RZ, P2, P3 ;  /* 0x000000ffff277210 */ /* 0x000fc400017e64ff */
[----:B------:R-:W-:Y:S01]  /*291b0*/  IADD3.X R159, PT, PT, RZ, RZ, RZ, P0, P1 ;  /* 0x000000ffff9f7210 */ /* 0x000fe200007e24ff */
[----:B------:R-:W-:Y:S02]  /*291c0*/  IMAD.X R47, RZ, RZ, RZ, P4 ;  /* 0x000000ffff2f7224 */ /* 0x000fe400020e06ff */
[----:B------:R-:W-:-:S05]  /*291d0*/  IMAD.WIDE.U32 R46, R80, R36, R46 ;  /* 0x00000024502e7225 */ /* 0x000fca00078e002e */
[----:B------:R-:W-:Y:S01]  /*291e0*/  IADD3 R100, P4, PT, R101, R47, RZ ;  /* 0x0000002f65647210 */ /* 0x000fe20007f9e0ff */
[----:B------:R-:W-:-:S04]  /*291f0*/  IMAD.WIDE.U32 R106, R46, 0x3d1, R106 ;  /* 0x000003d12e6a7825 */ /* 0x000fc800078e006a */
[----:B------:R-:W-:Y:S01]  /*29200*/  IMAD.X R101, RZ, RZ, RZ, P4 ;  /* 0x000000ffff657224 */ /* 0x000fe200020e06ff */
[----:B------:R-:W-:Y:S01]  /*29210*/  IADD3 R39, P2, P3, R106, R39, R42 ;  /* 0x000000276a277210 */ /* 0x000fe20007b5e02a */
[----:B------:R-:W-:Y:S02]  /*29220*/  VIADD R42, R107, UR24 ;  /* 0x000000186b2a7c36 */ /* 0x000fe40008000000 */
[----:B------:R-:W-:Y:S01]  /*29230*/  IMAD.WIDE.U32 R100, R80, R37, R100 ;  /* 0x0000002550647225 */ /* 0x000fe200078e0064 */
[----:B------:R-:W-:Y:S02]  /*29240*/  IADD3 R159, P4, P5, R102, R159, R39 ;  /* 0x0000009f669f7210 */ /* 0x000fe40007d9e027 */
[----:B------:R-:W-:Y:S02]  /*29250*/  IADD3.X R39, PT, PT, RZ, RZ, RZ, P2, P3 ;  /* 0x000000ffff277210 */ /* 0x000fe400017e64ff */
[----:B------:R-:W-:Y:S01]  /*29260*/  IADD3.X R157, PT, PT, RZ, RZ, RZ, P4, P5 ;  /* 0x000000ffff9d7210 */ /* 0x000fe200027ea4ff */
[----:B------:R-:W-:-:S05]  /*29270*/  IMAD.WIDE.U32 R42, R100, 0x3d1, R42 ;  /* 0x000003d1642a7825 */ /* 0x000fca00078e002a */
        /* <DEDUP_REMOVED lines=35> */
.L_x_158:
        /* <DEDUP_REMOVED lines=8> */
.L_x_159:
[----:B------:R-:W-:Y:S05]  /*29530*/  BSYNC.RECONVERGENT B3 ;  /* 0x0000000000037941 */ /* 0x000fea0003800200 */
.L_x_157:
[----:B------:R-:W-:Y:S01]  /*29540*/  IMAD.WIDE.U32 R112, R78, R41, RZ ;  /* 0x000000294e707225 */ /* 0x000fe200078e00ff */
[----:B------:R-:W-:Y:S01]  /*29550*/  UMOV UR24, URZ ;  /* 0x000000ff00187c82 */ /* 0x000fe20008000000 */
[----:B------:R-:W-:Y:S02]  /*29560*/  BSSY.RECONVERGENT B3, `(.L_x_160) ;  /* 0x000010c000037945 */ /* 0x000fe40003800200 */
[----:B------:R-:W-:Y:S02]  /*29570*/  IMAD.MOV.U32 R110, RZ, RZ, R113 ;  /* 0x000000ffff6e7224 */ /* 0x000fe400078e0071 */
[----:B------:R-:W-:Y:S02]  /*29580*/  IMAD.MOV.U32 R111, RZ, RZ, RZ ;  /* 0x000000ffff6f7224 */ /* 0x000fe400078e00ff */
[----:B------:R-:W-:Y:S02]  /*29590*/  IMAD.MOV.U32 R101, RZ, RZ, RZ ;  /* 0x000000ffff657224 */ /* 0x000fe400078e00ff */
[----:B------:R-:W-:-:S04]  /*295a0*/  IMAD.WIDE.U32 R110, R41, R114, R110 ;  /* 0x00000072296e7225 */ /* 0x000fc800078e006e */
[----:B------:R-:W-:Y:S01]  /*295b0*/  IMAD.MOV.U32 R113, RZ, RZ, RZ ;  /* 0x000000ffff717224 */ /* 0x000fe200078e00ff */
        /* <DEDUP_REMOVED lines=33> */
[----:B------:R-:W-:-:S04]  /*297d0*/  IMAD.WIDE.U32 R38, R45, R117, R38 ;  /* 0x000000752d267225 */ /* 0x000fc800078e0026 */
[----:B------:R-:W-:Y:S01]  /*297e0*/  IMAD.X R105, RZ, RZ, RZ, P1 ;  /* 0x000000ffff697224 */ /* 0x000fe200008e06ff */
[----:B------:R-:W-:Y:S01]  /*297f0*/  IADD3 R40, P0, PT, R100, R39, RZ ;  /* 0x0000002764287210 */ /* 0x000fe20007f1e0ff */
[----:B------:R-:W-:Y:S02]  /*29800*/  IMAD.MOV.U32 R107, RZ, RZ, RZ ;  /* 0x000000ffff6b7224 */ /* 0x000fe400078e00ff */
[----:B------:R-:W-:Y:S02]  /*29810*/  IMAD.MOV.U32 R100, RZ, RZ, R101 ;  /* 0x000000ffff647224 */ /* 0x000fe400078e0065 */
[----:B------:R-:W-:Y:S02]  /*29820*/  HFMA2 R101, -RZ, RZ, 0, 0 ;  /* 0x00000000ff657431 */ /* 0x000fe400000001ff */
[----:B------:R-:W-:-:S04]  /*29830*/  IMAD.WIDE.U32 R104, R44, R115, R104 ;  /* 0x000000732c687225 */ /* 0x000fc800078e0068 */
[----:B------:R-:W-:Y:S01]  /*29840*/  IMAD.WIDE.U32 R106, R99, R78, R106 ;  /* 0x0000004e636a7225 */ /* 0x000fe200078e006a */
[----:B------:R-:W-:-:S04]  /*29850*/  IADD3 R38, P1, PT, R38, R105, RZ ;  /* 0x0000006926267210 */ /* 0x000fc80007f3e0ff */
[----:B------:R-:W-:Y:S01]  /*29860*/  IADD3 R104, P2, PT, R104, R107, RZ ;  /* 0x0000006b68687210 */ /* 0x000fe20007f5e0ff */
[----:B------:R-:W-:-:S04]  /*29870*/  IMAD.WIDE.U32 R100, R41, R120, R100 ;  /* 0x0000007829647225 */ /* 0x000fc800078e0064 */
        /* <DEDUP_REMOVED lines=102> */
[----:B------:R-:W-:-:S03]  /*29ee0*/  IMAD.WIDE.U32 R102, R46, 0x3d1, RZ ;  /* 0x000003d12e667825 */ /* 0x000fc600078e00ff */
[----:B------:R-:W-:Y:S01]  /*29ef0*/  IADD3.X R45, PT, PT, RZ, RZ, RZ, P4, !PT ;  /* 0x000000ffff2d7210 */ /* 0x000fe200027fe4ff */
[----:B------:R-:W-:Y:S01]  /*29f00*/  IMAD.WIDE.U32 R98, R159, R119, R98 ;  /* 0x000000779f627225 */ /* 0x000fe200078e0062 */
[----:B------:R-:W-:-:S03]  /*29f10*/  IADD3 R39, PT, PT, R112, R102, RZ ;  /* 0x0000006670277210 */ /* 0x000fc60007ffe0ff */
[----:B------:R-:W-:Y:S01]  /*29f20*/  IMAD.WIDE.U32 R44, R156, R115, R44 ;  /* 0x000000739c2c7225 */ /* 0x000fe200078e002c */
[----:B------:R-:W-:Y:S02]  /*29f30*/  IADD3 R102, P1, PT, R101, R99, RZ ;  /* 0x0000006365667210 */ /* 0x000fe40007f3e0ff */
[----:B------:R-:W-:Y:S01]  /*29f40*/  ISETP.GE.U32.AND P2, PT, R39, R112, PT ;  /* 0x000000702700720c */ /* 0x000fe20003f46070 */
[----:B------:R-:W-:Y:S02]  /*29f50*/  IMAD.X R101, RZ, RZ, RZ, P3 ;  /* 0x000000ffff657224 */ /* 0x000fe400018e06ff */
[----:B------:R-:W-:Y:S01]  /*29f60*/  VIADD R112, R103, UR24 ;  /* 0x0000001867707c36 */ /* 0x000fe20008000000 */
[----:B------:R-:W-:Y:S01]  /*29f70*/  SEL R111, RZ, 0x1, P2 ;  /* 0x00000001ff6f7807 */ /* 0x000fe20001000000 */
[----:B------:R-:W-:-:S04]  /*29f80*/  IMAD.WIDE.U32 R100, R157, R117, R100 ;  /* 0x000000759d647225 */ /* 0x000fc800078e0064 */
[----:B------:R-:W-:Y:S01]  /*29f90*/  IMAD.WIDE.U32 R112, R44, 0x3d1, R112 ;  /* 0x000003d12c707825 */ /* 0x000fe200078e0070 */
[----:B------:R-:W-:Y:S02]  /*29fa0*/  IADD3 R100, P3, PT, R100, R45, RZ ;  /* 0x0000002d64647210 */ /* 0x000fe40007f7e0ff */
[----:B------:R-:W-:Y:S01]  /*29fb0*/  IADD3 R98, P0, PT, R98, R101, RZ ;  /* 0x0000006562627210 */ /* 0x000fe20007f1e0ff */
[----:B------:R-:W-:Y:S01]  /*29fc0*/  IMAD.X R103, RZ, RZ, RZ, P1 ;  /* 0x000000ffff677224 */ /* 0x000fe200008e06ff */
[----:B------:R-:W-:Y:S02]  /*29fd0*/  IADD3.X R101, PT, PT, RZ, RZ, RZ, P3, !PT ;  /* 0x000000ffff657210 */ /* 0x000fe40001ffe4ff */
[----:B------:R-:W-:Y:S01]  /*29fe0*/  IADD3 R111, P4, P5, R112, R110, R111 ;  /* 0x0000006e706f7210 */ /* 0x000fe20007d9e06f */
[----:B------:R-:W-:Y:S02]  /*29ff0*/  VIADD R112, R113, UR24 ;  /* 0x0000001871707c36 */ /* 0x000fe40008000000 */
[----:B------:R-:W-:Y:S01]  /*2a000*/  IMAD.WIDE.U32 R100, R156, R116, R100 ;  /* 0x000000749c647225 */ /* 0x000fe200078e0064 */
[----:B------:R-:W-:-:S02]  /*2a010*/  IADD3 R46, P2, PT, R46, R111, RZ ;  /* 0x0000006f2e2e7210 */ /* 0x000fc40007f5e0ff */
[----:B------:R-:W-:Y:S01]  /*2a020*/  IADD3.X R41, PT, PT, RZ, RZ, RZ, P4, P5 ;  /* 0x000000ffff297210 */ /* 0x000fe200027ea4ff */
[----:B------:R-:W-:Y:S02]  /*2a030*/  IMAD.MOV.U32 R113, RZ, RZ, RZ ;  /* 0x000000ffff717224 */ /* 0x000fe400078e00ff */
[----:B------:R-:W-:Y:S02]  /*2a040*/  IMAD.X R99, RZ, RZ, RZ, P0 ;  /* 0x000000ffff637224 */ /* 0x000fe400000e06ff */
[----:B------:R-:W-:-:S04]  /*2a050*/  IMAD.WIDE.U32 R112, R100, 0x3d1, R112 ;  /* 0x000003d164707825 */ /* 0x000fc800078e0070 */
[----:B------:R-:W-:Y:S01]  /*2a060*/  IMAD.WIDE.U32 R102, R159, R120, R102 ;  /* 0x000000789f667225 */ /* 0x000fe200078e0066 */
[----:B------:R-:W-:-:S03]  /*2a070*/  IADD3 R108, P3, P4, R112, R41, R108 ;  /* 0x00000029706c7210 */ /* 0x000fc60007c7e06c */
[----:B------:R-:W-:Y:S01]  /*2a080*/  IMAD.X R41, RZ, RZ, RZ, P2 ;  /* 0x000000ffff297224 */ /* 0x000fe200010e06ff */
[----:B------:R-:W-:Y:S01]  /*2a090*/  IADD3.X R43, PT, PT, RZ, RZ, RZ, P3, P4 ;  /* 0x000000ffff2b7210 */ /* 0x000fe20001fe84ff */
[----:B------:R-:W-:-:S03]  /*2a0a0*/  IMAD.WIDE.U32 R98, R157, R118, R98 ;  /* 0x000000769d627225 */ /* 0x000fc600078e0062 */
[----:B------:R-:W-:Y:S01]  /*2a0b0*/  IADD3 R41, P2, P1, R44, R41, R108 ;  /* 0x000000292c297210 */ /* 0x000fe2000795e06c */
[----:B------:R-:W-:Y:S01]  /*2a0c0*/  VIADD R112, R113, UR24 ;  /* 0x0000001871707c36 */ /* 0x000fe20008000000 */
[----:B------:R-:W-:Y:S01]  /*2a0d0*/  IADD3 R44, P0, PT, R102, R99, RZ ;  /* 0x00000063662c7210 */ /* 0x000fe20007f1e0ff */
[----:B------:R-:W-:Y:S01]  /*2a0e0*/  IMAD.MOV.U32 R113, RZ, RZ, RZ ;  /* 0x000000ffff717224 */ /* 0x000fe200078e00ff */
[----:B------:R-:W-:Y:S02]  /*2a0f0*/  IADD3 R98, P5, PT, R98, R101, RZ ;  /* 0x0000006562627210 */ /* 0x000fe40007fbe0ff */
[----:B------:R-:W-:-:S03]  /*2a100*/  IADD3.X R45, PT, PT, RZ, RZ, RZ, P0, !PT ;  /* 0x000000ffff2d7210 */ /* 0x000fc600007fe4ff */
[----:B------:R-:W-:Y:S02]  /*2a110*/  IMAD.X R99, RZ, RZ, RZ, P5 ;  /* 0x000000ffff637224 */ /* 0x000fe400028e06ff */
        /* <DEDUP_REMOVED lines=8> */
[----:B------:R-:W-:Y:S01]  /*2a1a0*/  VIADD R112, R113, UR24 ;  /* 0x0000001871707c36 */ /* 0x000fe20008000000 */
[----:B------:R-:W-:Y:S01]  /*2a1b0*/  IADD3.X R43, PT, PT, RZ, RZ, RZ, P2, P1 ;  /* 0x000000ffff2b7210 */ /* 0x000fe200017e24ff */
[----:B------:R-:W-:-:S03]  /*2a1c0*/  IMAD.WIDE.U32 R44, R156, R118, R44 ;  /* 0x000000769c2c7225 */ /* 0x000fc600078e002c */
[----:B------:R-:W-:Y:S01]  /*2a1d0*/  IADD3 R100, P1, P2, R100, R43, R106 ;  /* 0x0000002b64647210 */ /* 0x000fe20007a3e06a */
[----:B------:R-:W-:Y:S01]  /*2a1e0*/  IMAD.MOV.U32 R113, RZ, RZ, RZ ;  /* 0x000000ffff717224 */ /* 0x000fe200078e00ff */
[----:B------:R-:W-:Y:S01]  /*2a1f0*/  IADD3.X R43, PT, PT, RZ, RZ, RZ, P3, P4 ;  /* 0x000000ffff2b7210 */ /* 0x000fe20001fe84ff */
[----:B------:R-:W-:-:S04]  /*2a200*/  IMAD.WIDE.U32 R102, R157, R120, R102 ;  /* 0x000000789d667225 */ /* 0x000fc800078e0066 */
[----:B------:R-:W-:-:S03]  /*2a210*/  IMAD.WIDE.U32 R112, R44, 0x3d1, R112 ;  /* 0x000003d12c707825 */ /* 0x000fc600078e0070 */
[----:B------:R-:W-:Y:S01]  /*2a220*/  IADD3 R104, P0, P3, R112, R43, R104 ;  /* 0x0000002b70687210 */ /* 0x000fe20007b1e068 */
[----:B------:R-:W-:Y:S01]  /*2a230*/  VIADD R112, R113, UR24 ;  /* 0x0000001871707c36 */ /* 0x000fe20008000000 */
[----:B------:R-:W-:Y:S01]  /*2a240*/  IADD3.X R43, PT, PT, RZ, RZ, RZ, P1, P2 ;  /* 0x000000ffff2b7210 */ /* 0x000fe20000fe44ff */
[----:B------:R-:W-:-:S03]  /*2a250*/  IMAD.MOV.U32 R113, RZ, RZ, RZ ;  /* 0x000000ffff717224 */ /* 0x000fc600078e00ff */
[----:B------:R-:W-:Y:S02]  /*2a260*/  IADD3 R43, P1, P2, R98, R43, R104 ;  /* 0x0000002b622b7210 */ /* 0x000fe40007a3e068 */
[----:B------:R-:W-:Y:S02]  /*2a270*/  IADD3 R98, P4, PT, R102, R45, RZ ;  /* 0x0000002d66627210 */ /* 0x000fe40007f9e0ff */
[----:B------:R-:W-:Y:S02]  /*2a280*/  IADD3.X R45, PT, PT, RZ, RZ, RZ, P0, P3 ;  /* 0x000000ffff2d7210 */ /* 0x000fe400007e64ff */
[----:B------:R-:W-:-:S03]  /*2a290*/  IADD3.X R99, PT, PT, RZ, RZ, RZ, P4, !PT ;  /* 0x000000ffff637210 */ /* 0x000fc600027fe4ff */
[----:B------:R-:W-:-:S05]  /*2a2a0*/  IMAD.WIDE.U32 R98, R156, R119, R98 ;  /* 0x000000779c627225 */ /* 0x000fca00078e0062 */
[----:B------:R-:W-:Y:S01]  /*2a2b0*/  IADD3 R102, P4, PT, R103, R99, RZ ;  /* 0x0000006367667210 */ /* 0x000fe20007f9e0ff */
[----:B------:R-:W-:-:S04]  /*2a2c0*/  IMAD.WIDE.U32 R112, R98, 0x3d1, R112 ;  /* 0x000003d162707825 */ /* 0x000fc800078e0070 */
[----:B------:R-:W-:Y:S01]  /*2a2d0*/  IMAD.X R103, RZ, RZ, RZ, P4 ;  /* 0x000000ffff677224 */ /* 0x000fe200020e06ff */
[----:B------:R-:W-:Y:S02]  /*2a2e0*/  IADD3 R38, P0, P3, R112, R45, R38 ;  /* 0x0000002d70267210 */ /* 0x000fe40007b1e026 */
[----:B------:R-:W-:Y:S01]  /*2a2f0*/  IADD3 R112, PT, PT, R113, UR24, RZ ;  /* 0x0000001871707c10 */ /* 0x000fe2000fffe0ff */
[----:B------:R-:W-:Y:S01]  /*2a300*/  IMAD.WIDE.U32 R102, R156, R120, R102 ;  /* 0x000000789c667225 */ /* 0x000fe200078e0066 */
[----:B------:R-:W-:-:S03]  /*2a310*/  IADD3.X R45, PT, PT, RZ, RZ, RZ, P1, P2 ;  /* 0x000000ffff2d7210 */ /* 0x000fc60000fe44ff */
[----:B------:R-:W-:Y:S01]  /*2a320*/  IMAD.MOV.U32 R113, RZ, RZ, RZ ;  /* 0x000000ffff717224 */ /* 0x000fe200078e00ff */
[----:B------:R-:W-:Y:S02]  /*2a330*/  IADD3 R44, P2, P4, R44, R45, R38 ;  /* 0x0000002d2c2c7210 */ /* 0x000fe40007c5e026 */
[----:B------:R-:W-:Y:S01]  /*2a340*/  IADD3.X R45, PT, PT, RZ, RZ, RZ, P0, P3 ;  /* 0x000000ffff2d7210 */ /* 0x000fe200007e64ff */
[----:B------:R-:W-:Y:S01]  /*2a350*/  IMAD.WIDE.U32 R112, R102, 0x3d1, R112 ;  /* 0x000003d166707825 */ /* 0x000fe200078e0070 */
[----:B------:R-:W-:-:S03]  /*2a360*/  IADD3.X R47, PT, PT, RZ, RZ, RZ, P2, P4 ;  /* 0x000000ffff2f7210 */ /* 0x000fc600017e84ff */
        /* <DEDUP_REMOVED lines=35> */
.L_x_161:
        /* <DEDUP_REMOVED lines=8> */
.L_x_162:
[----:B------:R-:W-:Y:S05]  /*2a620*/  BSYNC.RECONVERGENT B3 ;  /* 0x0000000000037941 */ /* 0x000fea0003800200 */
.L_x_160:
        /* <DEDUP_REMOVED lines=14> */
[----:B------:R-:W-:Y:S01]  /*2a710*/  IMAD.MOV.U32 R36, RZ, RZ, R63 ;  /* 0x000000ffff247224 */ /* 0x000fe200078e003f */
[----:B------:R-:W-:Y:S01]  /*2a720*/  PLOP3.LUT P0, PT, PT, PT, PT, 0x8, 0x80 ;  /* 0x000000000080781c */ /* 0x000fe20003f0e170 */
        /* <DEDUP_REMOVED lines=23> */
[----:B------:R-:W-:Y:S06]  /*2a8a0*/  @P1 BRA `(.L_x_138) ;  /* 0x0000012000381947 */ /* 0x000fec0003800000 */
[----:B------:R-:W-:Y:S01]  /*2a8b0*/  ISETP.NE.AND P1, PT, R155, R44, PT ;  /* 0x0000002c9b00720c */ /* 0x000fe20003f25270 */
[----:B------:R-:W-:Y:S01]  /*2a8c0*/  IMAD.MOV.U32 R36, RZ, RZ, R63 ;  /* 0x000000ffff247224 */ /* 0x000fe200078e003f */
[----:B------:R-:W-:Y:S01]  /*2a8d0*/  MOV R38, R64 ;  /* 0x0000004000267202 */ /* 0x000fe20000000f00 */
[----:B------:R-:W-:Y:S01]  /*2a8e0*/  IMAD.MOV.U32 R35, RZ, RZ, R62 ;  /* 0x000000ffff237224 */ /* 0x000fe200078e003e */
[----:B------:R-:W-:Y:S01]  /*2a8f0*/  ISETP.NE.OR P1, PT, R150, R98, P1 ;  /* 0x000000629600720c */ /* 0x000fe20000f25670 */
[----:B------:R-:W-:Y:S01]  /*2a900*/  IMAD.MOV.U32 R34, RZ, RZ, R61 ;  /* 0x000000ffff227224 */ /* 0x000fe200078e003d */
[----:B------:R-:W-:Y:S01]  /*2a910*/  MOV R33, R20 ;  /* 0x0000001400217202 */ /* 0x000fe20000000f00 */
[----:B------:R-:W-:Y:S01]  /*2a920*/  IMAD.MOV.U32 R32, RZ, RZ, R19 ;  /* 0x000000ffff207224 */ /* 0x000fe200078e0013 */
[----:B------:R-:W-:Y:S01]  /*2a930*/  ISETP.LT.U32.OR P1, PT, R152, R107, P1 ;  /* 0x0000006b9800720c */ /* 0x000fe20000f21470 */
[----:B------:R-:W-:Y:S01]  /*2a940*/  IMAD.MOV.U32 R31, RZ, RZ, R18 ;  /* 0x000000ffff1f7224 */ /* 0x000fe200078e0012 */
[----:B------:R-:W-:Y:S01]  /*2a950*/  MOV R42, R16 ;  /* 0x00000010002a7202 */ /* 0x000fe20000000f00 */
[----:B------:R-:W-:Y:S01]  /*2a960*/  IMAD.MOV.U32 R30, RZ, RZ, R17 ;  /* 0x000000ffff1e7224 */ /* 0x000fe200078e0011 */
[----:B------:R-:W-:Y:S01]  /*2a970*/  ISETP.NE.OR P1, PT, R148, R43, P1 ;  /* 0x0000002b9400720c */ /* 0x000fe20000f25670 */
        /* <DEDUP_REMOVED lines=12> */
[----:B------:R-:W-:-:S02]  /*2aa40*/  IMAD.MOV.U32 R106, RZ, RZ, R9 ;  /* 0x000000ffff6a7224 */ /* 0x000fc400078e0009 */
[----:B------:R-:W-:Y:S01]  /*2aa50*/  IMAD.MOV.U32 R105, RZ, RZ, R8 ;  /* 0x000000ffff697224 */ /* 0x000fe200078e0008 */
[----:B------:R-:W-:Y:S01]  /*2aa60*/  ISETP.NE.OR P1, PT, R144, R39, P1 ;  /* 0x000000279000720c */ /* 0x000fe20000f25670 */
[----:B------:R-:W-:Y:S02]  /*2aa70*/  IMAD.MOV.U32 R104, RZ, RZ, R7 ;  /* 0x000000ffff687224 */ /* 0x000fe400078e0007 */
[----:B------:R-:W-:Y:S02]  /*2aa80*/  IMAD.MOV.U32 R102, RZ, RZ, R5 ;  /* 0x000000ffff667224 */ /* 0x000fe400078e0005 */
[----:B------:R-:W-:Y:S02]  /*2aa90*/  IMAD.MOV.U32 R101, RZ, RZ, R4 ;  /* 0x000000ffff657224 */ /* 0x000fe400078e0004 */
[----:B------:R-:W-:-:S06]  /*2aaa0*/  IMAD.MOV.U32 R99, RZ, RZ, R2 ;  /* 0x000000ffff637224 */ /* 0x000fcc00078e0002 */
[----:B------:R-:W-:Y:S05]  /*2aab0*/  @P1 BRA `(.L_x_138) ;  /* 0x0000011c00b41947 */ /* 0x000fea0003800000 */
        /* <DEDUP_REMOVED lines=76> */
.L_x_166:
        /* <DEDUP_REMOVED lines=8> */
.L_x_167:
[----:B------:R-:W-:Y:S05]  /*2b000*/  BSYNC.RECONVERGENT B4 ;  /* 0x0000000000047941 */ /* 0x000fea0003800200 */
.L_x_165:
[-C--:B------:R-:W-:Y:S01]  /*2b010*/  IMAD.WIDE.U32 R12, R37, R22.reuse, RZ ;  /* 0x00000016250c7225 */ /* 0x080fe200078e00ff */
[----:B------:R-:W-:Y:S01]  /*2b020*/  UMOV UR24, URZ ;  /* 0x000000ff00187c82 */ /* 0x000fe20008000000 */
[----:B------:R-:W-:Y:S02]  /*2b030*/  BSSY.RECONVERGENT B4, `(.L_x_168) ;  /* 0x0000112000047945 */ /* 0x000fe40003800200 */
[----:B------:R-:W-:Y:S01]  /*2b040*/  IMAD.MOV.U32 R5, RZ, RZ, RZ ;  /* 0x000000ffff057224 */ /* 0x000fe200078e00ff */
[----:B------:R-:W-:Y:S01]  /*2b050*/  MOV R4, R13 ;  /* 0x0000000d00047202 */ /* 0x000fe20000000f00 */
[----:B------:R-:W-:Y:S02]  /*2b060*/  IMAD.MOV.U32 R7, RZ, RZ, RZ ;  /* 0x000000ffff077224 */ /* 0x000fe400078e00ff */
[----:B------:R-:W-:Y:S02]  /*2b070*/  IMAD.MOV.U32 R15, RZ, RZ, RZ ;  /* 0x000000ffff0f7224 */ /* 0x000fe400078e00ff */
[----:B------:R-:W-:-:S04]  /*2b080*/  IMAD.WIDE.U32 R4, R32, R22, R4 ;  /* 0x0000001620047225 */ /* 0x000fc800078e0004 */
[----:B------:R-:W-:Y:S01]  /*2b090*/  IMAD.MOV.U32 R6, RZ, RZ, R5 ;  /* 0x000000ffff067224 */ /* 0x000fe200078e0005 */
[----:B------:R-:W-:Y:S01]  /*2b0a0*/  MOV R14, R4 ;  /* 0x00000004000e7202 */ /* 0x000fe20000000f00 */
[----:B------:R-:W-:Y:S02]  /*2b0b0*/  IMAD.MOV.U32 R17, RZ, RZ, RZ ;  /* 0x000000ffff117224 */ /* 0x000fe400078e00ff */
[----:B------:R-:W-:-:S04]  /*2b0c0*/  IMAD.WIDE.U32 R4, R35, R22, R6 ;  /* 0x0000001623047225 */ /* 0x000fc800078e0006 */
[----:B------:R-:W-:-:S04]  /*2b0d0*/  IMAD.WIDE.U32 R14, R37, R23, R14 ;  /* 0x00000017250e7225 */ /* 0x000fc800078e000e */
[----:B------:R-:W-:Y:S01]  /*2b0e0*/  IMAD.MOV.U32 R39, RZ, RZ, RZ ;  /* 0x000000ffff277224 */ /* 0x000fe200078e00ff */
[----:B------:R-:W-:Y:S01]  /*2b0f0*/  IADD3 R6, P0, PT, R4, R15, RZ ;  /* 0x0000000f04067210 */ /* 0x000fe20007f1e0ff */
[----:B------:R-:W-:Y:S02]  /*2b100*/  IMAD.MOV.U32 R4, RZ, RZ, R5 ;  /* 0x000000ffff047224 */ /* 0x000fe400078e0005 */
[----:B------:R-:W-:Y:S02]  /*2b110*/  HFMA2 R5, -RZ, RZ, 0, 0 ;  /* 0x00000000ff057431 */ /* 0x000fe400000001ff */
[----:B------:R-:W-:Y:S02]  /*2b120*/  IMAD.MOV.U32 R45, RZ, RZ, RZ ;  /* 0x000000ffff2d7224 */ /* 0x000fe400078e00ff */
[----:B------:R-:W-:Y:S02]  /*2b130*/  IMAD.X R7, RZ, RZ, RZ, P0 ;  /* 0x000000ffff077224 */ /* 0x000fe400000e06ff */
[----:B------:R-:W-:-:S04]  /*2b140*/  IMAD.WIDE.U32 R6, R32, R23, R6 ;  /* 0x0000001720067225 */ /* 0x000fc800078e0006 */
[----:B------:R-:W-:Y:S01]  /*2b150*/  IMAD.WIDE.U32 R4, R2, R22, R4 ;  /* 0x0000001602047225 */ /* 0x000fe200078e0004 */
[----:B------:R-:W-:Y:S02]  /*2b160*/  MOV R16, R6 ;  /* 0x0000000600107202 */ /* 0x000fe40000000f00 */
[----:B------:R-:W-:Y:S01]  /*2b170*/  IADD3 R8, P0, PT, R4, R7, RZ ;  /* 0x0000000704087210 */ /* 0x000fe20007f1e0ff */
[----:B------:R-:W-:Y:S02]  /*2b180*/  IMAD.MOV.U32 R4, RZ, RZ, R5 ;  /* 0x000000ffff047224 */ /* 0x000fe400078e0005 */
        /* <DEDUP_REMOVED lines=21> */
[----:B------:R-:W-:Y:S02]  /*2b2e0*/  IMAD.MOV.U32 R38, RZ, RZ, R8 ;  /* 0x000000ffff267224 */ /* 0x000fe400078e0008 */
[----:B------:R-:W-:-:S04]  /*2b2f0*/  IMAD.WIDE.U32 R6, R31, R23, R10 ;  /* 0x000000171f067225 */ /* 0x000fc800078e000a */
[----:B------:R-:W-:Y:S01]  /*2b300*/  IMAD.WIDE.U32 R8, R35, R24, R18 ;  /* 0x0000001823087225 */ /* 0x000fe200078e0012 */
[----:B------:R-:W-:-:S03]  /*2b310*/  IADD3 R10, P0, PT, R4, R7, RZ ;  /* 0x00000007040a7210 */ /* 0x000fc60007f1e0ff */
[----:B------:R-:W-:Y:S01]  /*2b320*/  IMAD.WIDE.U32 R18, R37, R25, R38 ;  /* 0x0000001925127225 */ /* 0x000fe200078e0026 */
[----:B------:R-:W-:Y:S02]  /*2b330*/  IADD3 R38, P1, PT, R6, R9, RZ ;  /* 0x0000000906267210 */ /* 0x000fe40007f3e0ff */
[----:B------:R-:W-:Y:S01]  /*2b340*/  IADD3.X R11, PT, PT, RZ, RZ, RZ, P0, !PT ;  /* 0x000000ffff0b7210 */ /* 0x000fe200007fe4ff */
[----:B------:R-:W-:Y:S02]  /*2b350*/  IMAD.MOV.U32 R4, RZ, RZ, R5 ;  /* 0x000000ffff047224 */ /* 0x000fe400078e0005 */
[----:B------:R-:W-:Y:S01]  /*2b360*/  HFMA2 R5, -RZ, RZ, 0, 0 ;  /* 0x00000000ff057431 */ /* 0x000fe200000001ff */
        /* <DEDUP_REMOVED lines=28> */
[----:B------:R-:W-:-:S04]  /*2b530*/  IMAD.WIDE.U32 R8, R2, R25, R8 ;  /* 0x0000001902087225 */ /* 0x000fc800078e0008 */
[----:B------:R-:W-:Y:S01]  /*2b540*/  IMAD.WIDE.U32 R22, R32, R26, R38 ;  /* 0x0000001a20167225 */ /* 0x000fe200078e0026 */
[----:B------:R-:W-:Y:S02]  /*2b550*/  IADD3 R38, P0, PT, R4, R7, RZ ;  /* 0x0000000704267210 */ /* 0x000fe40007f1e0ff */
[----:B------:R-:W-:Y:S01]  /*2b560*/  IADD3 R40, P1, PT, R6, R9, RZ ;  /* 0x0000000906287210 */ /* 0x000fe20007f3e0ff */
[----:B------:R-:W-:Y:S01]  /*2b570*/  IMAD.MOV.U32 R43, RZ, RZ, RZ ;  /* 0x000000ffff2b7224 */ /* 0x000fe200078e00ff */
[----:B------:R-:W-:Y:S01]  /*2b580*/  IADD3 R8, P2, PT, R8, R23, RZ ;  /* 0x0000001708087210 */ /* 0x000fe20007f5e0ff */
[----:B------:R-:W-:Y:S01]  /*2b590*/  IMAD.X R39, RZ, RZ, RZ, P0 ;  /* 0x000000ffff277224 */ /* 0x000fe200000e06ff */
[----:B------:R-:W-:Y:S01]  /*2b5a0*/  MOV R42, R22 ;  /* 0x00000016002a7202 */ /* 0x000fe20000000f00 */
[----:B------:R-:W-:Y:S02]  /*2b5b0*/  IMAD.X R41, RZ, RZ, RZ, P1 ;  /* 0x000000ffff297224 */ /* 0x000fe400008e06ff */
[----:B------:R-:W-:-:S02]  /*2b5c0*/  IMAD.X R9, RZ, RZ, RZ, P2 ;  /* 0x000000ffff097224 */ /* 0x000fc400010e06ff */
        /* <DEDUP_REMOVED lines=37> */
[----:B------:R-:W-:-:S04]  /*2b820*/  IMAD.WIDE.U32 R24, R2, R27, R38 ;  /* 0x0000001b02187225 */ /* 0x000fc800078e0026 */
[----:B------:R-:W-:Y:S01]  /*2b830*/  IMAD.WIDE.U32 R38, R32, R28, R40 ;  /* 0x0000001c20267225 */ /* 0x000fe200078e0028 */
[----:B------:R-:W-:Y:S02]  /*2b840*/  IADD3 R40, P0, PT, R4, R23, RZ ;  /* 0x0000001704287210 */ /* 0x000fe40007f1e0ff */
[----:B------:R-:W-:Y:S01]  /*2b850*/  IADD3 R42, P1, PT, R22, R25, RZ ;  /* 0x00000019162a7210 */ /* 0x000fe20007f3e0ff */
[----:B------:R-:W-:Y:S01]  /*2b860*/  IMAD.MOV.U32 R4, RZ, RZ, R38 ;  /* 0x000000ffff047224 */ /* 0x000fe200078e0026 */
[----:B------:R-:W-:Y:S01]  /*2b870*/  IADD3 R44, P2, PT, R24, R39, RZ ;  /* 0x00000027182c7210 */ /* 0x000fe20007f5e0ff */
[----:B------:R-:W-:Y:S01]  /*2b880*/  IMAD.X R41, RZ, RZ, RZ, P0 ;  /* 0x000000ffff297224 */ /* 0x000fe200000e06ff */
[----:B------:R-:W-:Y:S01]  /*2b890*/  IADD3.X R43, PT, PT, RZ, RZ, RZ, P1, !PT ;  /* 0x000000ffff2b7210 */ /* 0x000fe20000ffe4ff */
[----:B------:R-:W-:-:S04]  /*2b8a0*/  IMAD.WIDE.U32 R22, R33, R26, R40 ;  /* 0x0000001a21167225 */ /* 0x000fc800078e0028 */
[----:B------:R-:W-:Y:S02]  /*2b8b0*/  IMAD.X R45, RZ, RZ, RZ, P2 ;  /* 0x000000ffff2d7224 */ /* 0x000fe400010e06ff */
        /* <DEDUP_REMOVED lines=13> */
[----:B------:R-:W-:Y:S01]  /*2b990*/  IMAD.X R47, RZ, RZ, RZ, P0 ;  /* 0x000000ffff2f7224 */ /* 0x000fe200000e06ff */
[----:B------:R-:W-:Y:S01]  /*2b9a0*/  IADD3 R42, P0, PT, R22, R25, RZ ;  /* 0x00000019162a7210 */ /* 0x000fe20007f1e0ff */
[----:B------:R-:W-:-:S03]  /*2b9b0*/  IMAD.WIDE.U32 R40, R2, R28, R44 ;  /* 0x0000001c02287225 */ /* 0x000fc600078e002c */
[----:B------:R-:W-:Y:S01]  /*2b9c0*/  IADD3.X R43, PT, PT, RZ, RZ, RZ, P0, !PT ;  /* 0x000000ffff2b7210 */ /* 0x000fe200007fe4ff */
[----:B------:R-:W-:Y:S01]  /*2b9d0*/  IMAD.WIDE.U32 R38, R32, R29, R46 ;  /* 0x0000001d20267225 */ /* 0x000fe200078e002e */
[----:B------:R-:W-:-:S03]  /*2b9e0*/  IADD3 R24, P1, PT, R24, R41, RZ ;  /* 0x0000002918187210 */ /* 0x000fc60007f3e0ff */
[----:B------:R-:W-:Y:S01]  /*2b9f0*/  HFMA2 R47, -RZ, RZ, 0, 0 ;  /* 0x00000000ff2f7431 */ /* 0x000fe200000001ff */
        /* <DEDUP_REMOVED lines=8> */
[----:B------:R-:W-:Y:S01]  /*2ba80*/  IMAD.WIDE.U32 R22, R38, 0x3d1, RZ ;  /* 0x000003d126167825 */ /* 0x000fe200078e00ff */
[----:B------:R-:W-:-:S03]  /*2ba90*/  IADD3 R42, P2, PT, R42, R25, RZ ;  /* 0x000000192a2a7210 */ /* 0x000fc60007f5e0ff */
[----:B------:R-:W-:Y:S01]  /*2baa0*/  IMAD.X R45, RZ, RZ, RZ, P0 ;  /* 0x000000ffff2d7224 */ /* 0x000fe200000e06ff */
[----:B------:R-:W-:Y:S01]  /*2bab0*/  IADD3 R46, PT, PT, R23, UR24, RZ ;  /* 0x00000018172e7c10 */ /* 0x000fe2000fffe0ff */
[----:B------:R-:W-:Y:S02]  /*2bac0*/  IMAD.X R41, RZ, RZ, RZ, P1 ;  /* 0x000000ffff297224 */ /* 0x000fe400008e06ff */
[----:B------:R-:W-:Y:S02]  /*2bad0*/  IMAD.IADD R22, R12, 0x1, R22 ;  /* 0x000000010c167824 */ /* 0x000fe400078e0216 */
[----:B------:R-:W-:Y:S02]  /*2bae0*/  IMAD.X R43, RZ, RZ, RZ, P2 ;  /* 0x000000ffff2b7224 */ /* 0x000fe400010e06ff */
        /* <DEDUP_REMOVED lines=8> */
[----:B------:R-:W-:Y:S01]  /*2bb70*/  IMAD.X R43, RZ, RZ, RZ, P1 ;  /* 0x000000ffff2b7224 */ /* 0x000fe200008e06ff */
[----:B------:R-:W-:Y:S01]  /*2bb80*/  IADD3 R15, P1, P2, R46, R14, R15 ;  /* 0x0000000e2e0f7210 */ /* 0x000fe20007a3e00f */
[----:B------:R-:W-:Y:S02]  /*2bb90*/  IMAD.X R45, RZ, RZ, RZ, P0 ;  /* 0x000000ffff2d7224 */ /* 0x000fe400000e06ff */
[----:B------:R-:W-:Y:S01]  /*2bba0*/  IMAD.WIDE.U32 R40, R33, R28, R42 ;  /* 0x0000001c21287225 */ /* 0x000fe200078e002a */
[----:B------:R-:W-:Y:S02]  /*2bbb0*/  IADD3 R23, P3, PT, R38, R15, RZ ;  /* 0x0000000f26177210 */ /* 0x000fe40007f7e0ff */
[----:B------:R-:W-:Y:S01]  /*2bbc0*/  IADD3.X R7, PT, PT, RZ, RZ, RZ, P1, P2 ;  /* 0x000000ffff077210 */ /* 0x000fe20000fe44ff */
[----:B------:R-:W-:Y:S01]  /*2bbd0*/  VIADD R26, R47, UR24 ;  /* 0x000000182f1a7c36 */ /* 0x000fe20008000000 */
[----:B------:R-:W-:Y:S01]  /*2bbe0*/  IADD3 R38, P0, PT, R27, R41, RZ ;  /* 0x000000291b267210 */ /* 0x000fe20007f1e0ff */
[----:B------:R-:W-:Y:S01]  /*2bbf0*/  IMAD.WIDE.U32 R14, R31, R29, R44 ;  /* 0x0000001d1f0e7225 */ /* 0x000fe200078e002c */
[----:B------:R-:W-:-:S02]  /*2bc00*/  MOV R27, RZ ;  /* 0x000000ff001b7202 */ /* 0x000fc40000000f00 */
[----:B------:R-:W-:Y:S01]  /*2bc10*/  IADD3.X R5, PT, PT, RZ, RZ, RZ, P3, !PT ;  /* 0x000000ffff057210 */ /* 0x000fe20001ffe4ff */
[----:B------:R-:W-:Y:S01]  /*2bc20*/  IMAD.X R39, RZ, RZ, RZ, P0 ;  /* 0x000000ffff277224 */ /* 0x000fe200000e06ff */
[----:B------:R-:W-:Y:S01]  /*2bc30*/  IADD3 R40, P1, PT, R40, R15, RZ ;  /* 0x0000000f28287210 */ /* 0x000fe20007f3e0ff */
[----:B------:R-:W-:-:S04]  /*2bc40*/  IMAD.WIDE.U32 R26, R12, 0x3d1, R26 ;  /* 0x000003d10c1a7825 */ /* 0x000fc800078e001a */
[----:B------:R-:W-:Y:S01]  /*2bc50*/  IMAD.X R41, RZ, RZ, RZ, P1 ;  /* 0x000000ffff297224 */ /* 0x000fe200008e06ff */
[----:B------:R-:W-:Y:S01]  /*2bc60*/  IADD3 R7, P0, P2, R26, R7, R16 ;  /* 0x000000071a077210 */ /* 0x000fe20007a1e010 */
[----:B------:R-:W-:Y:S02]  /*2bc70*/  VIADD R26, R27, UR24 ;  /* 0x000000181b1a7c36 */ /* 0x000fe40008000000 */
[----:B------:R-:W-:Y:S01]  /*2bc80*/  IMAD.MOV.U32 R27, RZ, RZ, RZ ;  /* 0x000000ffff1b7224 */ /* 0x000fe200078e00ff */
[----:B------:R-:W-:Y:S01]  /*2bc90*/  IADD3.X R9, PT, PT, RZ, RZ, RZ, P0, P2 ;  /* 0x000000ffff097210 */ /* 0x000fe200007e44ff */
[----:B------:R-:W-:-:S04]  /*2bca0*/  IMAD.WIDE.U32 R16, R20, R29, R40 ;  /* 0x0000001d14107225 */ /* 0x000fc800078e0028 */
        /* <DEDUP_REMOVED lines=9> */
[----:B------:R-:W-:Y:S01]  /*2bd40*/  IADD3.X R9, PT, PT, RZ, RZ, RZ, P1, P2 ;  /* 0x000000ffff097210 */ /* 0x000fe20000fe44ff */
[----:B------:R-:W-:-:S02]  /*2bd50*/  IMAD.MOV.U32 R15, RZ, RZ, RZ ;  /* 0x000000ffff0f7224 */ /* 0x000fc400078e00ff */
[----:B------:R-:W-:Y:S02]  /*2bd60*/  IMAD.X R25, RZ, RZ, RZ, P0 ;  /* 0x000000ffff197224 */ /* 0x000fe400000e06ff */
[----:B------:R-:W-:-:S04]  /*2bd70*/  IMAD.WIDE.U32 R40, R16, 0x3d1, R40 ;  /* 0x000003d110287825 */ /* 0x000fc800078e0028 */
[----:B------:R-:W-:Y:S01]  /*2bd80*/  IMAD.WIDE.U32 R18, R33, R29, R24 ;  /* 0x0000001d21127225 */ /* 0x000fe200078e0018 */
[----:B------:R-:W-:Y:S02]  /*2bd90*/  IADD3 R25, P3, P4, R12, R5, R7 ;  /* 0x000000050c197210 */ /* 0x000fe40007c7e007 */
[----:B------:R-:W-:Y:S01]  /*2bda0*/  IADD3 R24, P1, P2, R40, R9, R10 ;  /* 0x0000000928187210 */ /* 0x000fe20007a3e00a */
[----:B------:R-:W-:Y:S01]  /*2bdb0*/  VIADD R12, R41, UR24 ;  /* 0x00000018290c7c36 */ /* 0x000fe20008000000 */
[----:B------:R-:W-:Y:S02]  /*2bdc0*/  IADD3 R10, P0, PT, R39, R19, RZ ;  /* 0x00000013270a7210 */ /* 0x000fe40007f1e0ff */
[----:B------:R-:W-:Y:S01]  /*2bdd0*/  IADD3.X R5, PT, PT, RZ, RZ, RZ, P3, P4 ;  /* 0x000000ffff057210 */ /* 0x000fe20001fe84ff */
[----:B------:R-:W-:-:S03]  /*2bde0*/  IMAD.WIDE.U32 R12, R18, 0x3d1, R12 ;  /* 0x000003d1120c7825 */ /* 0x000fc600078e000c */
[----:B------:R-:W-:Y:S01]  /*2bdf0*/  IADD3 R24, P3, P4, R14, R5, R24 ;  /* 0x000000050e187210 */ /* 0x000fe20007c7e018 */
[----:B------:R-:W-:Y:S01]  /*2be00*/  IMAD.X R11, RZ, RZ, RZ, P0 ;  /* 0x000000ffff0b7224 */ /* 0x000fe200000e06ff */
[----:B------:R-:W-:Y:S02]  /*2be10*/  IADD3.X R5, PT, PT, RZ, RZ, RZ, P1, P2 ;  /* 0x000000ffff057210 */ /* 0x000fe40000fe44ff */
[----:B------:R-:W-:Y:S01]  /*2be20*/  IADD3 R14, PT, PT, R13, UR24, RZ ;  /* 0x000000180d0e7c10 */ /* 0x000fe2000fffe0ff */
[----:B------:R-:W-:Y:S01]  /*2be30*/  IMAD.WIDE.U32 R10, R30, R29, R10 ;  /* 0x0000001d1e0a7225 */ /* 0x000fe200078e000a */
[----:B------:R-:W-:Y:S02]  /*2be40*/  IADD3 R12, P0, P1, R12, R5, R8 ;  /* 0x000000050c0c7210 */ /* 0x000fe4000791e008 */
        /* <DEDUP_REMOVED lines=40> */
.L_x_169:
        /* <DEDUP_REMOVED lines=8> */
.L_x_170:
[----:B------:R-:W-:Y:S05]  /*2c150*/  BSYNC.RECONVERGENT B4 ;  /* 0x0000000000047941 */ /* 0x000fea0003800200 */
.L_x_168:
        /* <DEDUP_REMOVED lines=19> */
[----:B------:R-:W-:-:S02]  /*2c290*/  IMAD.MOV.U32 R47, RZ, RZ, RZ ;  /* 0x000000ffff2f7224 */ /* 0x000fc400078e00ff */
        /* <DEDUP_REMOVED lines=9> */
[-C--:B------:R-:W-:Y:S01]  /*2c330*/  IMAD.WIDE.U32 R14, R26, R22.reuse, R14 ;  /* 0x000000161a0e7225 */ /* 0x080fe200078e000e */
        /* <DEDUP_REMOVED lines=17> */
[----:B------:R-:W-:Y:S01]  /*2c450*/  IMAD.MOV.U32 R38, RZ, RZ, R8 ;  /* 0x000000ffff267224 */ /* 0x000fe200078e0008 */
[----:B------:R-:W-:Y:S01]  /*2c460*/  IADD3 R10, P0, PT, R4, R7, RZ ;  /* 0x00000007040a7210 */ /* 0x000fe20007f1e0ff */
[----:B------:R-:W-:-:S03]  /*2c470*/  IMAD.WIDE.U32 R8, R26, R26, R12 ;  /* 0x0000001a1a087225 */ /* 0x000fc600078e000c */
[----:B------:R-:W-:Y:S01]  /*2c480*/  IADD3.X R11, PT, PT, RZ, RZ, RZ, P0, !PT ;  /* 0x000000ffff0b7210 */ /* 0x000fe200007fe4ff */
[----:B------:R-:W-:Y:S01]  /*2c490*/  IMAD.WIDE.U32 R12, R25, R22, R38 ;  /* 0x00000016190c7225 */ /* 0x000fe200078e0026 */
[----:B------:R-:W-:-:S03]  /*2c4a0*/  IADD3 R38, P1, PT, R6, R9, RZ ;  /* 0x0000000906267210 */ /* 0x000fc60007f3e0ff */
        /* <DEDUP_REMOVED lines=37> */
[----:B------:R-:W-:Y:S01]  /*2c700*/  MOV R44, R38 ;  /* 0x00000026002c7202 */ /* 0x000fe20000000f00 */
        /* <DEDUP_REMOVED lines=44> */
[----:B------:R-:W-:Y:S01]  /*2c9d0*/  IMAD.MOV.U32 R8, RZ, RZ, R44 ;  /* 0x000000ffff087224 */ /* 0x000fe200078e002c */
        /* <DEDUP_REMOVED lines=17> */
[----:B------:R-:W-:-:S04]  /*2caf0*/  IMAD.WIDE.U32 R40, R28, R24, R44 ;  /* 0x000000181c287225 */ /* 0x000fc800078e002c */
[----:B------:R-:W-:Y:S01]  /*2cb00*/  IMAD.WIDE.U32 R22, R29, R29, R46 ;  /* 0x0000001d1d167225 */ /* 0x000fe200078e002e */
[----:B------:R-:W-:-:S03]  /*2cb10*/  IADD3 R46, P2, PT, R42, R39, RZ ;  /* 0x000000272a2e7210 */ /* 0x000fc60007f5e0ff */
[----:B------:R-:W-:Y:S01]  /*2cb20*/  IMAD.WIDE.U32 R60, R38, 0x3d1, RZ ;  /* 0x000003d1263c7825 */ /* 0x000fe200078e00ff */
[----:B------:R-:W-:Y:S02]  /*2cb30*/  IADD3 R42, P0, PT, R40, R23, RZ ;  /* 0x00000017282a7210 */ /* 0x000fe40007f1e0ff */
[----:B------:R-:W-:Y:S02]  /*2cb40*/  IADD3 R44, P1, PT, R22, R43, RZ ;  /* 0x0000002b162c7210 */ /* 0x000fe40007f3e0ff */
[----:B------:R-:W-:Y:S01]  /*2cb50*/  IADD3.X R47, PT, PT, RZ, RZ, RZ, P2, !PT ;  /* 0x000000ffff2f7210 */ /* 0x000fe200017fe4ff */
[----:B------:R-:W-:Y:S02]  /*2cb60*/  IMAD.X R43, RZ, RZ, RZ, P0 ;  /* 0x000000ffff2b7224 */ /* 0x000fe400000e06ff */
[----:B------:R-:W-:Y:S02]  /*2cb70*/  IMAD.X R45, RZ, RZ, RZ, P1 ;  /* 0x000000ffff2d7224 */ /* 0x000fe400008e06ff */
[----:B------:R-:W-:-:S04]  /*2cb80*/  IMAD.WIDE.U32 R42, R27, R29, R42 ;  /* 0x0000001d1b2a7225 */ /* 0x000fc800078e002a */
[----:B------:R-:W-:Y:S01]  /*2cb90*/  IMAD.WIDE.U32 R22, R28, R26, R46 ;  /* 0x0000001a1c167225 */ /* 0x000fe200078e002e */
[----:B------:R-:W-:-:S03]  /*2cba0*/  IADD3 R40, P0, PT, R41, R43, RZ ;  /* 0x0000002b29287210 */ /* 0x000fc60007f1e0ff */
[----:B------:R-:W-:Y:S01]  /*2cbb0*/  IMAD.WIDE.U32 R44, R27, R24, R44 ;  /* 0x000000181b2c7225 */ /* 0x000fe200078e002c */
[----:B------:R-:W-:-:S03]  /*2cbc0*/  IADD3.X R41, PT, PT, RZ, RZ, RZ, P0, !PT ;  /* 0x000000ffff297210 */ /* 0x000fc600007fe4ff */
[----:B------:R-:W-:Y:S01]  /*2cbd0*/  IMAD.IADD R26, R16, 0x1, R60 ;  /* 0x00000001101a7824 */ /* 0x000fe200078e023c */
[----:B------:R-:W-:Y:S02]  /*2cbe0*/  IADD3 R46, P2, PT, R44, R23, RZ ;  /* 0x000000172c2e7210 */ /* 0x000fe40007f5e0ff */
[----:B------:R-:W-:Y:S01]  /*2cbf0*/  IADD3 R44, P1, PT, R42, R45, RZ ;  /* 0x0000002d2a2c7210 */ /* 0x000fe20007f3e0ff */
[----:B------:R-:W-:Y:S01]  /*2cc00*/  IMAD.WIDE.U32 R42, R28, R29, R40 ;  /* 0x0000001d1c2a7225 */ /* 0x000fe200078e0028 */
[----:B------:R-:W-:-:S03]  /*2cc10*/  ISETP.GE.U32.AND P0, PT, R26, R16, PT ;  /* 0x000000101a00720c */ /* 0x000fc60003f06070 */
[----:B------:R-:W-:Y:S01]  /*2cc20*/  IMAD.X R47, RZ, RZ, RZ, P2 ;  /* 0x000000ffff2f7224 */ /* 0x000fe200010e06ff */
[----:B------:R-:W-:Y:S01]  /*2cc30*/  SEL R19, RZ, 0x1, P0 ;  /* 0x00000001ff137807 */ /* 0x000fe20000000000 */
[----:B------:R-:W-:Y:S02]  /*2cc40*/  IMAD.X R45, RZ, RZ, RZ, P1 ;  /* 0x000000ffff2d7224 */ /* 0x000fe400008e06ff */
[----:B------:R-:W-:-:S04]  /*2cc50*/  IMAD.WIDE.U32 R40, R28, R25, R46 ;  /* 0x000000191c287225 */ /* 0x000fc800078e002e */
[----:B------:R-:W-:Y:S02]  /*2cc60*/  HFMA2 R47, -RZ, RZ, 0, 0 ;  /* 0x00000000ff2f7431 */ /* 0x000fe400000001ff */
[----:B------:R-:W-:-:S04]  /*2cc70*/  IMAD.WIDE.U32 R44, R27, R29, R44 ;  /* 0x0000001d1b2c7225 */ /* 0x000fc800078e002c */
[----:B------:R-:W-:Y:S01]  /*2cc80*/  VIADD R46, R61, UR24 ;  /* 0x000000183d2e7c36 */ /* 0x000fe20008000000 */
[----:B------:R-:W-:Y:S02]  /*2cc90*/  IADD3 R16, P1, PT, R42, R45, RZ ;  /* 0x0000002d2a107210 */ /* 0x000fe40007f3e0ff */
[----:B------:R-:W-:Y:S01]  /*2cca0*/  IADD3 R44, P2, PT, R44, R41, RZ ;  /* 0x000000292c2c7210 */ /* 0x000fe20007f5e0ff */
[----:B------:R-:W-:-:S04]  /*2ccb0*/  IMAD.WIDE.U32 R46, R22, 0x3d1, R46 ;  /* 0x000003d1162e7825 */ /* 0x000fc800078e002e */
[----:B------:R-:W-:Y:S01]  /*2ccc0*/  IMAD.X R45, RZ, RZ, RZ, P2 ;  /* 0x000000ffff2d7224 */ /* 0x000fe200010e06ff */
[----:B------:R-:W-:Y:S01]  /*2ccd0*/  IADD3 R19, P0, P2, R46, R18, R19 ;  /* 0x000000122e137210 */ /* 0x000fe20007a1e013 */
[----:B------:R-:W-:Y:S02]  /*2cce0*/  IMAD.X R17, RZ, RZ, RZ, P1 ;  /* 0x000000ffff117224 */ /* 0x000fe400008e06ff */
[----:B------:R-:W-:Y:S01]  /*2ccf0*/  VIADD R46, R47, UR24 ;  /* 0x000000182f2e7c36 */ /* 0x000fe20008000000 */
[----:B------:R-:W-:Y:S01]  /*2cd00*/  MOV R47, RZ ;  /* 0x000000ff002f7202 */ /* 0x000fe20000000f00 */
[----:B------:R-:W-:Y:S01]  /*2cd10*/  IMAD.WIDE.U32 R24, R28, R24, R44 ;  /* 0x000000181c187225 */ /* 0x000fe200078e002c */
[----:B------:R-:W-:Y:S02]  /*2cd20*/  IADD3.X R7, PT, PT, RZ, RZ, RZ, P0, P2 ;  /* 0x000000ffff077210 */ /* 0x000fe400007e44ff */
[----:B------:R-:W-:Y:S01]  /*2cd30*/  IADD3 R39, P3, PT, R38, R19, RZ ;  /* 0x0000001326277210 */ /* 0x000fe20007f7e0ff */
[----:B------:R-:W-:-:S03]  /*2cd40*/  IMAD.WIDE.U32 R16, R27, R27, R16 ;  /* 0x0000001b1b107225 */ /* 0x000fc600078e0010 */
[----:B------:R-:W-:Y:S01]  /*2cd50*/  IADD3.X R5, PT, PT, RZ, RZ, RZ, P3, !PT ;  /* 0x000000ffff057210 */ /* 0x000fe20001ffe4ff */
[----:B------:R-:W-:Y:S01]  /*2cd60*/  IMAD.WIDE.U32 R44, R40, 0x3d1, R46 ;  /* 0x000003d1282c7825 */ /* 0x000fe200078e002e */
[----:B------:R-:W-:Y:S02]  /*2cd70*/  IADD3 R18, P1, PT, R16, R25, RZ ;  /* 0x0000001910127210 */ /* 0x000fe40007f3e0ff */
[----:B------:R-:W-:Y:S01]  /*2cd80*/  IADD3 R16, P0, PT, R43, R17, RZ ;  /* 0x000000112b107210 */ /* 0x000fe20007f1e0ff */
[----:B------:R-:W-:Y:S02]  /*2cd90*/  VIADD R42, R45, UR24 ;  /* 0x000000182d2a7c36 */ /* 0x000fe40008000000 */
[----:B------:R-:W-:Y:S01]  /*2cda0*/  IMAD.X R19, RZ, RZ, RZ, P1 ;  /* 0x000000ffff137224 */ /* 0x000fe200008e06ff */
        /* <DEDUP_REMOVED lines=8> */
[----:B------:R-:W-:Y:S01]  /*2ce30*/  IADD3.X R41, PT, PT, RZ, RZ, RZ, P3, P4 ;  /* 0x000000ffff297210 */ /* 0x000fe20001fe84ff */
[----:B------:R-:W-:Y:S01]  /*2ce40*/  IMAD.WIDE.U32 R16, R28, R27, R16 ;  /* 0x0000001b1c107225 */ /* 0x000fe200078e0010 */
[----:B------:R-:W-:Y:S02]  /*2ce50*/  IADD3.X R7, PT, PT, RZ, RZ, RZ, P1, P2 ;  /* 0x000000ffff077210 */ /* 0x000fe40000fe44ff */
[----:B------:R-:W-:Y:S01]  /*2ce60*/  IADD3 R41, P3, P4, R40, R41, R5 ;  /* 0x0000002928297210 */ /* 0x000fe20007c7e005 */
[----:B------:R-:W-:Y:S02]  /*2ce70*/  VIADD R42, R43, UR24 ;  /* 0x000000182b2a7c36 */ /* 0x000fe40008000000 */
[----:B------:R-:W-:Y:S01]  /*2ce80*/  HFMA2 R43, -RZ, RZ, 0, 0 ;  /* 0x00000000ff2b7431 */ /* 0x000fe200000001ff */
[----:B------:R-:W-:-:S02]  /*2ce90*/  IADD3 R18, P0, PT, R16, R15, RZ ;  /* 0x0000000f10127210 */ /* 0x000fc40007f1e0ff */
        /* <DEDUP_REMOVED lines=8> */
[----:B------:R-:W-:Y:S01]  /*2cf20*/  IADD3 R24, P3, P4, R24, R5, R7 ;  /* 0x0000000518187210 */ /* 0x000fe20007c7e007 */
[----:B------:R-:W-:Y:S01]  /*2cf30*/  IMAD.MOV.U32 R19, RZ, RZ, RZ ;  /* 0x000000ffff137224 */ /* 0x000fe200078e00ff */
        /* <DEDUP_REMOVED lines=46> */
.L_x_172:
        /* <DEDUP_REMOVED lines=8> */
.L_x_173:
[----:B------:R-:W-:Y:S05]  /*2d2a0*/  BSYNC.RECONVERGENT B4 ;  /* 0x0000000000047941 */ /* 0x000fea0003800200 */
.L_x_171:
[----:B------:R-:W-:Y:S01]  /*2d2b0*/  IMAD.WIDE.U32 R18, R37, R37, RZ ;  /* 0x0000002525127225 */ /* 0x000fe200078e00ff */
[----:B------:R-:W-:-:S03]  /*2d2c0*/  MOV R15, RZ ;  /* 0x000000ff000f7202 */ /* 0x000fc60000000f00 */
[----:B------:R-:W-:Y:S01]  /*2d2d0*/  HFMA2 R47, -RZ, RZ, 0, 0 ;  /* 0x00000000ff2f7431 */ /* 0x000fe200000001ff */
[----:B------:R-:W-:Y:S01]  /*2d2e0*/  UMOV UR24, URZ ;  /* 0x000000ff00187c82 */ /* 0x000fe20008000000 */
[----:B------:R-:W-:Y:S01]  /*2d2f0*/  IMAD.MOV.U32 R5, RZ, RZ, RZ ;  /* 0x000000ffff057224 */ /* 0x000fe200078e00ff */
[----:B------:R-:W-:Y:S01]  /*2d300*/  MOV R4, R19 ;  /* 0x0000001300047202 */ /* 0x000fe20000000f00 */
[----:B------:R-:W-:Y:S01]  /*2d310*/  IMAD.MOV.U32 R7, RZ, RZ, RZ ;  /* 0x000000ffff077224 */ /* 0x000fe200078e00ff */
[----:B------:R-:W-:Y:S01]  /*2d320*/  BSSY.RECONVERGENT B4, `(.L_x_174) ;  /* 0x000011d000047945 */ /* 0x000fe20003800200 */
[----:B------:R-:W-:Y:S02]  /*2d330*/  IMAD.MOV.U32 R61, RZ, RZ, RZ ;  /* 0x000000ffff3d7224 */ /* 0x000fe400078e00ff */
[----:B------:R-:W-:-:S04]  /*2d340*/  IMAD.WIDE.U32 R4, R32, R37, R4 ;  /* 0x0000002520047225 */ /* 0x000fc800078e0004 */
[----:B------:R-:W-:Y:S02]  /*2d350*/  IMAD.MOV.U32 R6, RZ, RZ, R5 ;  /* 0x000000ffff067224 */ /* 0x000fe400078e0005 */
[----:B------:R-:W-:Y:S02]  /*2d360*/  HFMA2 R5, -RZ, RZ, 0, 0 ;  /* 0x00000000ff057431 */ /* 0x000fe400000001ff */
[----:B------:R-:W-:Y:S02]  /*2d370*/  IMAD.MOV.U32 R63, RZ, RZ, RZ ;  /* 0x000000ffff3f7224 */ /* 0x000fe400078e00ff */
[----:B------:R-:W-:-:S04]  /*2d380*/  IMAD.WIDE.U32 R6, R35, R37, R6 ;  /* 0x0000002523067225 */ /* 0x000fc800078e0006 */
[----:B------:R-:W-:Y:S02]  /*2d390*/  IMAD.MOV.U32 R101, RZ, RZ, RZ ;  /* 0x000000ffff657224 */ /* 0x000fe400078e00ff */
[----:B------:R-:W-:-:S05]  /*2d3a0*/  IMAD.WIDE.U32 R4, R32, R37, R4 ;  /* 0x0000002520047225 */ /* 0x000fca00078e0004 */
        /* <DEDUP_REMOVED lines=23> */
[----:B------:R-:W-:Y:S02]  /*2d520*/  IADD3 R12, P0, PT, R6, R9, RZ ;  /* 0x00000009060c7210 */ /* 0x000fe40007f1e0ff */
[----:B------:R-:W-:Y:S01]  /*2d530*/  MOV R9, RZ ;  /* 0x000000ff00097202 */ /* 0x000fe20000000f00 */
[----:B------:R-:W-:Y:S01]  /*2d540*/  IMAD.MOV.U32 R6, RZ, RZ, R10 ;  /* 0x000000ffff067224 */ /* 0x000fe200078e000a */
[----:B------:R-:W-:Y:S01]  /*2d550*/  IADD3 R16, P1, PT, R8, R11, RZ ;  /* 0x0000000b08107210 */ /* 0x000fe20007f3e0ff */
[----:B------:R-:W-:Y:S02]  /*2d560*/  IMAD.X R13, RZ, RZ, RZ, P0 ;  /* 0x000000ffff0d7224 */ /* 0x000fe400000e06ff */
[----:B------:R-:W-:Y:S02]  /*2d570*/  IMAD.MOV.U32 R8, RZ, RZ, R7 ;  /* 0x000000ffff087224 */ /* 0x000fe400078e0007 */
[----:B------:R-:W-:-:S02]  /*2d580*/  IMAD.X R17, RZ, RZ, RZ, P1 ;  /* 0x000000ffff117224 */ /* 0x000fc400008e06ff */
        /* <DEDUP_REMOVED lines=17> */
[-C--:B------:R-:W-:Y:S01]  /*2d6a0*/  IMAD.WIDE.U32 R16, R2, R32.reuse, R44 ;  /* 0x0000002002107225 */ /* 0x080fe200078e002c */
[----:B------:R-:W-:Y:S02]  /*2d6b0*/  IADD3 R10, P1, PT, R10, R13, RZ ;  /* 0x0000000d0a0a7210 */ /* 0x000fe40007f3e0ff */
[----:B------:R-:W-:Y:S01]  /*2d6c0*/  IADD3.X R43, PT, PT, RZ, RZ, RZ, P0, !PT ;  /* 0x000000ffff2b7210 */ /* 0x000fe200007fe4ff */
[----:B------:R-:W-:Y:S01]  /*2d6d0*/  IMAD.MOV.U32 R46, RZ, RZ, R16 ;  /* 0x000000ffff2e7224 */ /* 0x000fe200078e0010 */
        /* <DEDUP_REMOVED lines=67> */
[----:B------:R-:W-:Y:S01]  /*2db10*/  IMAD.MOV.U32 R8, RZ, RZ, R60 ;  /* 0x000000ffff087224 */ /* 0x000fe200078e003c */
[----:B------:R-:W-:Y:S01]  /*2db20*/  IADD3 R46, P2, PT, R46, R61, RZ ;  /* 0x0000003d2e2e7210 */ /* 0x000fe20007f5e0ff */
[----:B------:R-:W-:Y:S02]  /*2db30*/  IMAD.MOV.U32 R9, RZ, RZ, RZ ;  /* 0x000000ffff097224 */ /* 0x000fe400078e00ff */
[----:B------:R-:W-:Y:S01]  /*2db40*/  IMAD.X R45, RZ, RZ, RZ, P0 ;  /* 0x000000ffff2d7224 */ /* 0x000fe200000e06ff */
[----:B------:R-:W-:Y:S01]  /*2db50*/  IADD3.X R47, PT, PT, RZ, RZ, RZ, P2, !PT ;  /* 0x000000ffff2f7210 */ /* 0x000fe200017fe4ff */
        /* <DEDUP_REMOVED lines=20> */
[----:B------:R-:W-:Y:S01]  /*2dca0*/  IMAD.WIDE.U32 R98, R36, 0x3d1, RZ ;  /* 0x000003d124627825 */ /* 0x000fe200078e00ff */
[----:B------:R-:W-:-:S03]  /*2dcb0*/  IADD3 R46, P0, PT, R44, R43, RZ ;  /* 0x0000002b2c2e7210 */ /* 0x000fc60007f1e0ff */
[----:B------:R-:W-:Y:S02]  /*2dcc0*/  IMAD.X R61, RZ, RZ, RZ, P1 ;  /* 0x000000ffff3d7224 */ /* 0x000fe400008e06ff */
[----:B------:R-:W-:Y:S02]  /*2dcd0*/  IMAD.X R47, RZ, RZ, RZ, P0 ;  /* 0x000000ffff2f7224 */ /* 0x000fe400000e06ff */
[----:B------:R-:W-:-:S04]  /*2dce0*/  IMAD.WIDE.U32 R42, R30, R35, R62 ;  /* 0x000000231e2a7225 */ /* 0x000fc800078e003e */
[----:B------:R-:W-:-:S04]  /*2dcf0*/  IMAD.WIDE.U32 R60, R33, R31, R60 ;  /* 0x0000001f213c7225 */ /* 0x000fc800078e003c */
[----:B------:R-:W-:Y:S01]  /*2dd00*/  IMAD.WIDE.U32 R46, R33, R20, R46 ;  /* 0x00000014212e7225 */ /* 0x000fe200078e002e */
[----:B------:R-:W-:Y:S02]  /*2dd10*/  IADD3 R44, P2, PT, R60, R43, RZ ;  /* 0x0000002b3c2c7210 */ /* 0x000fe40007f5e0ff */
[----:B------:R-:W-:Y:S01]  /*2dd20*/  MOV R43, RZ ;  /* 0x000000ff002b7202 */ /* 0x000fe20000000f00 */
[----:B------:R-:W-:Y:S01]  /*2dd30*/  VIADD R100, R99, UR24 ;  /* 0x0000001863647c36 */ /* 0x000fe20008000000 */
[----:B------:R-:W-:Y:S02]  /*2dd40*/  IADD3 R60, P1, PT, R46, R61, RZ ;  /* 0x0000003d2e3c7210 */ /* 0x000fe40007f3e0ff */
[----:B------:R-:W-:Y:S01]  /*2dd50*/  IADD3 R62, P0, PT, R45, R47, RZ ;  /* 0x0000002f2d3e7210 */ /* 0x000fe20007f1e0ff */
[----:B------:R-:W-:Y:S01]  /*2dd60*/  IMAD.X R45, RZ, RZ, RZ, P2 ;  /* 0x000000ffff2d7224 */ /* 0x000fe200010e06ff */
[----:B------:R-:W-:-:S03]  /*2dd70*/  IADD3.X R61, PT, PT, RZ, RZ, RZ, P1, !PT ;  /* 0x000000ffff3d7210 */ /* 0x000fc60000ffe4ff */
[----:B------:R-:W-:Y:S02]  /*2dd80*/  IMAD.X R63, RZ, RZ, RZ, P0 ;  /* 0x000000ffff3f7224 */ /* 0x000fe400000e06ff */
[----:B------:R-:W-:-:S04]  /*2dd90*/  IMAD.WIDE.U32 R44, R30, R2, R44 ;  /* 0x000000021e2c7225 */ /* 0x000fc800078e002c */
[----:B------:R-:W-:-:S04]  /*2dda0*/  IMAD.WIDE.U32 R60, R33, R20, R60 ;  /* 0x00000014213c7225 */ /* 0x000fc800078e003c */
[----:B------:R-:W-:Y:S01]  /*2ddb0*/  IMAD.WIDE.U32 R46, R30, R20, R62 ;  /* 0x000000141e2e7225 */ /* 0x000fe200078e003e */
[----:B------:R-:W-:-:S03]  /*2ddc0*/  IADD3 R62, P0, PT, R60, R45, RZ ;  /* 0x0000002d3c3e7210 */ /* 0x000fc60007f1e0ff */
[----:B------:R-:W-:Y:S01]  /*2ddd0*/  IMAD.IADD R2, R18, 0x1, R98 ;  /* 0x0000000112027824 */ /* 0x000fe200078e0262 */
[----:B------:R-:W-:Y:S01]  /*2dde0*/  IADD3 R60, P1, PT, R46, R61, RZ ;  /* 0x0000003d2e3c7210 */ /* 0x000fe20007f3e0ff */
[----:B------:R-:W-:Y:S01]  /*2ddf0*/  IMAD.WIDE.U32 R98, R42, 0x3d1, R100 ;  /* 0x000003d12a627825 */ /* 0x000fe200078e0064 */
[----:B------:R-:W-:Y:S02]  /*2de00*/  IADD3.X R63, PT, PT, RZ, RZ, RZ, P0, !PT ;  /* 0x000000ffff3f7210 */ /* 0x000fe400007fe4ff */
[----:B------:R-:W-:Y:S01]  /*2de10*/  ISETP.GE.U32.AND P0, PT, R2, R18, PT ;  /* 0x000000120200720c */ /* 0x000fe20003f06070 */
[----:B------:R-:W-:Y:S02]  /*2de20*/  IMAD.X R61, RZ, RZ, RZ, P1 ;  /* 0x000000ffff3d7224 */ /* 0x000fe400008e06ff */
[----:B------:R-:W-:Y:S01]  /*2de30*/  IMAD.WIDE.U32 R18, R30, R31, R62 ;  /* 0x0000001f1e127225 */ /* 0x000fe200078e003e */
[----:B------:R-:W-:-:S03]  /*2de40*/  SEL R5, RZ, 0x1, P0 ;  /* 0x00000001ff057807 */ /* 0x000fc60000000000 */
[----:B------:R-:W-:Y:S02]  /*2de50*/  HFMA2 R63, -RZ, RZ, 0, 0 ;  /* 0x00000000ff3f7431 */ /* 0x000fe400000001ff */
[----:B------:R-:W-:Y:S01]  /*2de60*/  IMAD.WIDE.U32 R60, R33, R33, R60 ;  /* 0x00000021213c7225 */ /* 0x000fe200078e003c */
[----:B------:R-:W-:-:S03]  /*2de70*/  IADD3 R5, P0, P2, R98, R4, R5 ;  /* 0x0000000462057210 */ /* 0x000fc60007a1e005 */
[----:B------:R-:W-:Y:S01]  /*2de80*/  VIADD R62, R99, UR24 ;  /* 0x00000018633e7c36 */ /* 0x000fe20008000000 */
[----:B------:R-:W-:Y:S02]  /*2de90*/  IADD3.X R11, PT, PT, RZ, RZ, RZ, P0, P2 ;  /* 0x000000ffff0b7210 */ /* 0x000fe400007e44ff */
[----:B------:R-:W-:Y:S01]  /*2dea0*/  IADD3 R4, P1, PT, R60, R19, RZ ;  /* 0x000000133c047210 */ /* 0x000fe20007f3e0ff */
[----:B------:R-:W-:Y:S01]  /*2deb0*/  IMAD.WIDE.U32 R62, R44, 0x3d1, R62 ;  /* 0x000003d12c3e7825 */ /* 0x000fe200078e003e */
[----:B------:R-:W-:Y:S02]  /*2dec0*/  IADD3 R46, P0, PT, R47, R61, RZ ;  /* 0x0000003d2f2e7210 */ /* 0x000fe40007f1e0ff */
[----:B------:R-:W-:Y:S01]  /*2ded0*/  IADD3 R9, P3, PT, R36, R5, RZ ;  /* 0x0000000524097210 */ /* 0x000fe20007f7e0ff */
[----:B------:R-:W-:Y:S01]  /*2dee0*/  IMAD.X R5, RZ, RZ, RZ, P1 ;  /* 0x000000ffff057224 */ /* 0x000fe200008e06ff */
[----:B------:R-:W-:Y:S01]  /*2def0*/  IADD3 R11, P1, P2, R62, R11, R14 ;  /* 0x0000000b3e0b7210 */ /* 0x000fe20007a3e00e */
[----:B------:R-:W-:Y:S01]  /*2df00*/  IMAD.X R47, RZ, RZ, RZ, P0 ;  /* 0x000000ffff2f7224 */ /* 0x000fe200000e06ff */
[----:B------:R-:W-:Y:S01]  /*2df10*/  IADD3.X R7, PT, PT, RZ, RZ, RZ, P3, !PT ;  /* 0x000000ffff077210 */ /* 0x000fe20001ffe4ff */
[----:B------:R-:W-:-:S03]  /*2df20*/  IMAD.WIDE.U32 R4, R30, R20, R4 ;  /* 0x000000141e047225 */ /* 0x000fc600078e0004 */
[----:B------:R-:W-:Y:S01]  /*2df30*/  IADD3 R20, P3, P4, R42, R7, R11 ;  /* 0x000000072a147210 */ /* 0x000fe20007c7e00b */
[----:B------:R-:W-:-:S03]  /*2df40*/  IMAD.WIDE.U32 R14, R30, R33, R46 ;  /* 0x000000211e0e7225 */ /* 0x000fc600078e002e */
[----:B------:R-:W-:Y:S01]  /*2df50*/  IADD3.X R45, PT, PT, RZ, RZ, RZ, P3, P4 ;  /* 0x000000ffff2d7210 */ /* 0x000fe20001fe84ff */
[----:B------:R-:W-:Y:S01]  /*2df60*/  VIADD R62, R63, UR24 ;  /* 0x000000183f3e7c36 */ /* 0x000fe20008000000 */
[----:B------:R-:W-:Y:S01]  /*2df70*/  IADD3 R36, P0, PT, R14, R5, RZ ;  /* 0x000000050e247210 */ /* 0x000fe20007f1e0ff */
[----:B------:R-:W-:Y:S01]  /*2df80*/  IMAD.MOV.U32 R63, RZ, RZ, RZ ;  /* 0x000000ffff3f7224 */ /* 0x000fe200078e00ff */
[----:B------:R-:W-:Y:S01]  /*2df90*/  IADD3.X R5, PT, PT, RZ, RZ, RZ, P1, P2 ;  /* 0x000000ffff057210 */ /* 0x000fe20000fe44ff */
[----:B------:R-:W-:-:S04]  /*2dfa0*/  IMAD.WIDE.U32 R46, R18, 0x3d1, R62 ;  /* 0x000003d1122e7825 */ /* 0x000fc800078e003e */
[----:B------:R-:W-:Y:S01]  /*2dfb0*/  IMAD.X R37, RZ, RZ, RZ, P0 ;  /* 0x000000ffff257224 */ /* 0x000fe200000e06ff */
[----:B------:R-:W-:Y:S01]  /*2dfc0*/  IADD3 R46, P0, P1, R46, R5, R6 ;  /* 0x000000052e2e7210 */ /* 0x000fe2000791e006 */
[----:B------:R-:W-:Y:S02]  /*2dfd0*/  VIADD R42, R47, UR24 ;  /* 0x000000182f2a7c36 */ /* 0x000fe40008000000 */
[----:B------:R-:W-:Y:S01]  /*2dfe0*/  IMAD.WIDE.U32 R6, R30, R33, R36 ;  /* 0x000000211e067225 */ /* 0x000fe200078e0024 */
[----:B------:R-:W-:Y:S02]  /*2dff0*/  IADD3.X R5, PT, PT, RZ, RZ, RZ, P0, P1 ;  /* 0x000000ffff057210 */ /* 0x000fe400007e24ff */
[----:B------:R-:W-:Y:S01]  /*2e000*/  IADD3 R45, P3, P4, R44, R45, R46 ;  /* 0x0000002d2c2d7210 */ /* 0x000fe20007c7e02e */
        /* <DEDUP_REMOVED lines=9> */
[----:B------:R-:W-:Y:S02]  /*2e0a0*/  IADD3 R18, P1, P2, R18, R5, R42 ;  /* 0x0000000512127210 */ /* 0x000fe40007a3e02a */
[----:B------:R-:W-:Y:S01]  /*2e0b0*/  IADD3 R26, P0, PT, R26, R26, RZ ;  /* 0x0000001a1a1a7210 */ /* 0x000fe20007f1e0ff */
[----:B------:R-:W-:Y:S01]  /*2e0c0*/  IMAD.WIDE.U32 R30, R30, R30, R14 ;  /* 0x0000001e1e1e7225 */ /* 0x000fe200078e000e */
[----:B------:R-:W-:-:S02]  /*2e0d0*/  IADD3 R16, P4, P5, R10, R7, R16 ;  /* 0x000000070a107210 */ /* 0x000fc40007d9e010 */
[----:B------:R-:W-:Y:S01]  /*2e0e0*/  IADD3 R10, PT, PT, R11, UR24, RZ ;  /* 0x000000180b0a7c10 */ /* 0x000fe2000fffe0ff */
[----:B------:R-:W-:Y:S01]  /*2e0f0*/  IMAD.MOV.U32 R11, RZ, RZ, RZ ;  /* 0x000000ffff0b7224 */ /* 0x000fe200078e00ff */
[----:B------:R-:W-:Y:S02]  /*2e100*/  IADD3.X R13, PT, PT, RZ, RZ, RZ, P1, P2 ;  /* 0x000000ffff0d7210 */ /* 0x000fe40000fe44ff */
[----:B------:R-:W-:Y:S02]  /*2e110*/  IADD3.X R7, PT, PT, RZ, RZ, RZ, P4, P5 ;  /* 0x000000ffff077210 */ /* 0x000fe400027ea4ff */
[----:B------:R-:W-:Y:S01]  /*2e120*/  IADD3 R13, P3, P2, R4, R13, R16 ;  /* 0x0000000d040d7210 */ /* 0x000fe20007a7e010 */
[----:B------:R-:W-:Y:S01]  /*2e130*/  IMAD.WIDE.U32 R4, R30, 0x3d1, R10 ;  /* 0x000003d11e047825 */ /* 0x000fe200078e000a */
[----:B------:R-:W-:Y:S02]  /*2e140*/  IADD3.X R39, P0, PT, R39, R39, RZ, P0, !PT ;  /* 0x0000002727277210 */ /* 0x000fe4000071e4ff */
[----:B------:R-:W-:Y:S01]  /*2e150*/  IADD3.X R11, PT, PT, RZ, RZ, RZ, P3, P2 ;  /* 0x000000ffff0b7210 */ /* 0x000fe20001fe44ff */
[----:B------:R-:W-:Y:S01]  /*2e160*/  VIADD R15, R5, UR24 ;  /* 0x00000018050f7c36 */ /* 0x000fe20008000000 */
[----:B------:R-:W-:-:S02]  /*2e170*/  IADD3 R4, P4, P5, R4, R7, R12 ;  /* 0x0000000704047210 */ /* 0x000fc40007d9e00c */
[----:B------:R-:W-:Y:S01]  /*2e180*/  IADD3 R44, P1, PT, R26, R26, RZ ;  /* 0x0000001a1a2c7210 */ /* 0x000fe20007f3e0ff */
[----:B------:R-:W-:Y:S01]  /*2e190*/  IMAD R7, R31, 0x3d1, R15 ;  /* 0x000003d11f077824 */ /* 0x000fe200078e020f */
[----:B------:R-:W-:Y:S02]  /*2e1a0*/  IADD3.X R10, PT, PT, RZ, RZ, RZ, P4, P5 ;  /* 0x000000ffff0a7210 */ /* 0x000fe400027ea4ff */
[----:B------:R-:W-:Y:S02]  /*2e1b0*/  IADD3 R6, P2, P3, R6, R11, R4 ;  /* 0x0000000b06067210 */ /* 0x000fe40007b5e004 */
[----:B------:R-:W-:Y:S02]  /*2e1c0*/  IADD3.X R22, P0, PT, R22, R22, RZ, P0, !PT ;  /* 0x0000001616167210 */ /* 0x000fe4000071e4ff */
[----:B------:R-:W-:Y:S02]  /*2e1d0*/  IADD3.X R46, P1, PT, R39, R39, RZ, P1, !PT ;  /* 0x00000027272e7210 */ /* 0x000fe40000f3e4ff */
[----:B------:R-:W-:-:S02]  /*2e1e0*/  IADD3 R7, PT, PT, R7, R10, R8 ;  /* 0x0000000a07077210 */ /* 0x000fc40007ffe008 */
[----:B------:R-:W-:Y:S02]  /*2e1f0*/  IADD3.X R4, PT, PT, RZ, RZ, RZ, P2, P3 ;  /* 0x000000ffff047210 */ /* 0x000fe400017e64ff */
[----:B------:R-:W-:Y:S02]  /*2e200*/  IADD3.X R38, P0, PT, R41, R41, RZ, P0, !PT ;  /* 0x0000002929267210 */ /* 0x000fe4000071e4ff */
[----:B------:R-:W-:Y:S02]  /*2e210*/  IADD3.X R5, P1, PT, R22, R22, RZ, P1, !PT ;  /* 0x0000001616057210 */ /* 0x000fe40000f3e4ff */
[----:B------:R-:W-:Y:S02]  /*2e220*/  IADD3 R30, PT, PT, R30, R4, R7 ;  /* 0x000000041e1e7210 */ /* 0x000fe40007ffe007 */
[----:B------:R-:W-:Y:S02]  /*2e230*/  IADD3.X R24, P0, PT, R24, R24, RZ, P0, !PT ;  /* 0x0000001818187210 */ /* 0x000fe4000071e4ff */
[----:B------:R-:W-:-:S02]  /*2e240*/  IADD3.X R38, P1, PT, R38, R38, RZ, P1, !PT ;  /* 0x0000002626267210 */ /* 0x000fc40000f3e4ff */
[----:B------:R-:W-:Y:S02]  /*2e250*/  ISETP.GT.U32.AND P2, PT, R30, R65, PT ;  /* 0x000000411e00720c */ /* 0x000fe40003f44070 */
        /* <DEDUP_REMOVED lines=33> */
.L_x_175:
        /* <DEDUP_REMOVED lines=8> */
.L_x_176:
[----:B------:R-:W-:Y:S05]  /*2e4f0*/  BSYNC.RECONVERGENT B4 ;  /* 0x0000000000047941 */ /* 0x000fea0003800200 */
.L_x_174:
[----:B------:R-:W-:Y:S01]  /*2e500*/  IADD3 R2, P0, PT, R2, R2, RZ ;  /* 0x0000000202027210 */ /* 0x000fe20007f1e0ff */
[----:B------:R-:W-:Y:S03]  /*2e510*/  BSSY.RECONVERGENT B4, `(.L_x_177) ;  /* 0x000006b000047945 */ /* 0x000fe60003800200 */
[----:B------:R-:W-:Y:S02]  /*2e520*/  IADD3.X R9, P0, PT, R9, R9, RZ, P0, !PT ;  /* 0x0000000909097210 */ /* 0x000fe4000071e4ff */
[----:B------:R-:W-:Y:S02]  /*2e530*/  IADD3 R2, P1, PT, R2, R2, RZ ;  /* 0x0000000202027210 */ /* 0x000fe40007f3e0ff */
[----:B------:R-:W-:Y:S02]  /*2e540*/  IADD3.X R20, P0, PT, R20, R20, RZ, P0, !PT ;  /* 0x0000001414147210 */ /* 0x000fe4000071e4ff */
[----:B------:R-:W-:-:S02]  /*2e550*/  IADD3 R40, P2, PT, R2, R2, RZ ;  /* 0x0000000202287210 */ /* 0x000fc40007f5e0ff */
[----:B------:R-:W-:Y:S02]  /*2e560*/  IADD3.X R2, P0, PT, R45, R45, RZ, P0, !PT ;  /* 0x0000002d2d027210 */ /* 0x000fe4000071e4ff */
[----:B------:R-:W-:Y:S02]  /*2e570*/  IADD3.X R9, P1, PT, R9, R9, RZ, P1, !PT ;  /* 0x0000000909097210 */ /* 0x000fe40000f3e4ff */
[----:B------:R-:W-:Y:S02]  /*2e580*/  IADD3.X R18, P0, PT, R18, R18, RZ, P0, !PT ;  /* 0x0000001212127210 */ /* 0x000fe4000071e4ff */
[----:B------:R-:W-:Y:S02]  /*2e590*/  IADD3.X R20, P1, PT, R20, R20, RZ, P1, !PT ;  /* 0x0000001414147210 */ /* 0x000fe40000f3e4ff */
[----:B------:R-:W-:Y:S02]  /*2e5a0*/  IADD3.X R13, P0, PT, R13, R13, RZ, P0, !PT ;  /* 0x0000000d0d0d7210 */ /* 0x000fe4000071e4ff */
[----:B------:R-:W-:-:S02]  /*2e5b0*/  IADD3.X R45, P2, PT, R9, R9, RZ, P2, !PT ;  /* 0x00000009092d7210 */ /* 0x000fc4000175e4ff */
[----:B------:R-:W-:Y:S02]  /*2e5c0*/  IADD3.X R2, P1, PT, R2, R2, RZ, P1, !PT ;  /* 0x0000000202027210 */ /* 0x000fe40000f3e4ff */
[----:B------:R-:W-:Y:S02]  /*2e5d0*/  IADD3.X R6, P0, PT, R6, R6, RZ, P0, !PT ;  /* 0x0000000606067210 */ /* 0x000fe4000071e4ff */
[----:B------:R-:W-:Y:S02]  /*2e5e0*/  IADD3.X R47, P2, PT, R20, R20, RZ, P2, !PT ;  /* 0x00000014142f7210 */ /* 0x000fe4000175e4ff */
[----:B------:R-:W-:Y:S01]  /*2e5f0*/  IADD3.X R18, P1, PT, R18, R18, RZ, P1, !PT ;  /* 0x0000001212127210 */ /* 0x000fe20000f3e4ff */
[----:B------:R-:W-:Y:S01]  /*2e600*/  IMAD.X R30, R30, 0x1, R30, P0 ;  /* 0x000000011e1e7824 */ /* 0x000fe200000e061e */
        /* <DEDUP_REMOVED lines=10> */
[----:B------:R-:W-:Y:S01]  /*2e6b0*/  ISETP.GE.U32.AND P0, PT, R21, R65, PT ;  /* 0x000000411500720c */ /* 0x000fe20003f06070 */
[----:B------:R-:W-:Y:S01]  /*2e6c0*/  IMAD.MOV.U32 R2, RZ, RZ, R54 ;  /* 0x000000ffff027224 */ /* 0x000fe200078e0036 */
[----:B------:R-:W-:Y:S01]  /*2e6d0*/  MOV R11, R51 ;  /* 0x00000033000b7202 */ /* 0x000fe20000000f00 */
[----:B------:R-:W-:Y:S01]  /*2e6e0*/  IMAD.MOV.U32 R4, RZ, RZ, R53 ;  /* 0x000000ffff047224 */ /* 0x000fe200078e0035 */
[----:B------:R-:W-:Y:S01]  /*2e6f0*/  MOV R17, R21 ;  /* 0x0000001500117202 */ /* 0x000fe20000000f00 */
[----:B------:R-:W-:Y:S02]  /*2e700*/  IMAD.MOV.U32 R8, RZ, RZ, R52 ;  /* 0x000000ffff087224 */ /* 0x000fe400078e0034 */
[----:B------:R-:W-:Y:S02]  /*2e710*/  IMAD.MOV.U32 R12, RZ, RZ, R50 ;  /* 0x000000ffff0c7224 */ /* 0x000fe400078e0032 */
[----:B------:R-:W-:Y:S02]  /*2e720*/  IMAD.MOV.U32 R13, RZ, RZ, R49 ;  /* 0x000000ffff0d7224 */ /* 0x000fe400078e0031 */
[----:B------:R-:W-:-:S02]  /*2e730*/  IMAD.MOV.U32 R16, RZ, RZ, R48 ;  /* 0x000000ffff107224 */ /* 0x000fc400078e0030 */
[----:B------:R-:W-:Y:S05]  /*2e740*/  @!P0 BRA `(.L_x_179) ;  /* 0x00000004001c8947 */ /* 0x000fea0003800000 */
[----:B------:R-:W-:-:S13]  /*2e750*/  ISETP.GT.U32.AND P0, PT, R48, R81, PT ;  /* 0x000000513000720c */ /* 0x000fda0003f04070 */
[----:B------:R-:W-:Y:S05]  /*2e760*/  @P0 BRA `(.L_x_178) ;  /* 0x0000000000f40947 */ /* 0x000fea0003800000 */
        /* <DEDUP_REMOVED lines=52> */
[CC--:B------:R-:W-:Y:S01]  /*2eab0*/  ISETP.GE.U32.AND P0, PT, R53.reuse, R66.reuse, P0 ;  /* 0x000000423500720c */ /* 0x0c0fe20000706070 */
[----:B------:R-:W-:Y:S01]  /*2eac0*/  IMAD.MOV.U32 R8, RZ, RZ, R52 ;  /* 0x000000ffff087224 */ /* 0x000fe200078e0034 */
[----:B------:R-:W-:Y:S01]  /*2ead0*/  MOV R17, R21 ;  /* 0x0000001500117202 */ /* 0x000fe20000000f00 */
[----:B------:R-:W-:Y:S01]  /*2eae0*/  IMAD.MOV.U32 R12, RZ, RZ, R50 ;  /* 0x000000ffff0c7224 */ /* 0x000fe200078e0032 */
[----:B------:R-:W-:Y:S01]  /*2eaf0*/  ISETP.GT.U32.OR P0, PT, R53, R66, P0 ;  /* 0x000000423500720c */ /* 0x000fe20000704470 */
[----:B------:R-:W-:Y:S02]  /*2eb00*/  IMAD.MOV.U32 R13, RZ, RZ, R49 ;  /* 0x000000ffff0d7224 */ /* 0x000fe400078e0031 */
[----:B------:R-:W-:Y:S01]  /*2eb10*/  IMAD.MOV.U32 R16, RZ, RZ, R48 ;  /* 0x000000ffff107224 */ /* 0x000fe200078e0030 */
[----:B------:R-:W-:-:S13]  /*2eb20*/  ISETP.GE.U32.AND P0, PT, R52, R73, P0 ;  /* 0x000000493400720c */ /* 0x000fda0000706070 */
[----:B------:R-:W-:Y:S05]  /*2eb30*/  @!P0 BRA `(.L_x_179) ;  /* 0x0000000000208947 */ /* 0x000fea0003800000 */
.L_x_178:
        /* <DEDUP_REMOVED lines=8> */
.L_x_179:
[----:B------:R-:W-:Y:S05]  /*2ebc0*/  BSYNC.RECONVERGENT B4 ;  /* 0x0000000000047941 */ /* 0x000fea0003800200 */
.L_x_177:
[-C--:B------:R-:W-:Y:S01]  /*2ebd0*/  IADD3 R59, P0, PT, R2, R2.reuse, RZ ;  /* 0x00000002023b7210 */ /* 0x080fe20007f1e0ff */
[----:B------:R-:W-:Y:S01]  /*2ebe0*/  IMAD.MOV.U32 R25, RZ, RZ, RZ ;  /* 0x000000ffff197224 */ /* 0x000fe200078e00ff */
[----:B------:R-:W-:Y:S01]  /*2ebf0*/  UMOV UR24, URZ ;  /* 0x000000ff00187c82 */ /* 0x000fe20008000000 */
[----:B------:R-:W-:Y:S01]  /*2ec00*/  BSSY.RECONVERGENT B4, `(.L_x_180) ;  /* 0x000011a000047945 */ /* 0x000fe20003800200 */
[----:B------:R-:W-:Y:S02]  /*2ec10*/  IADD3 R59, P1, PT, R59, R2, RZ ;  /* 0x000000023b3b7210 */ /* 0x000fe40007f3e0ff */
[----:B------:R-:W-:-:S03]  /*2ec20*/  IADD3.X R7, P0, PT, R4, R4, RZ, P0, !PT ;  /* 0x0000000404077210 */ /* 0x000fc6000071e4ff */
[----:B------:R-:W-:Y:S01]  /*2ec30*/  IMAD.WIDE.U32 R34, R59, R59, RZ ;  /* 0x0000003b3b227225 */ /* 0x000fe200078e00ff */
[----:B------:R-:W-:Y:S02]  /*2ec40*/  IADD3.X R30, P1, PT, R7, R4, RZ, P1, !PT ;  /* 0x00000004071e7210 */ /* 0x000fe40000f3e4ff */
[-C--:B------:R-:W-:Y:S01]  /*2ec50*/  IADD3.X R9, P0, PT, R8, R8.reuse, RZ, P0, !PT ;  /* 0x0000000808097210 */ /* 0x080fe2000071e4ff */
[----:B------:R-:W-:Y:S02]  /*2ec60*/  IMAD.MOV.U32 R6, RZ, RZ, R35 ;  /* 0x000000ffff067224 */ /* 0x000fe400078e0023 */
[----:B------:R-:W-:Y:S01]  /*2ec70*/  IMAD.MOV.U32 R7, RZ, RZ, RZ ;  /* 0x000000ffff077224 */ /* 0x000fe200078e00ff */
[----:B------:R-:W-:Y:S01]  /*2ec80*/  IADD3.X R35, P1, PT, R9, R8, RZ, P1, !PT ;  /* 0x0000000809237210 */ /* 0x000fe20000f3e4ff */
[----:B------:R-:W-:Y:S01]  /*2ec90*/  IMAD.MOV.U32 R9, RZ, RZ, RZ ;  /* 0x000000ffff097224 */ /* 0x000fe200078e00ff */
[----:B------:R-:W-:Y:S01]  /*2eca0*/  IADD3.X R2, P0, PT, R11, R11, RZ, P0, !PT ;  /* 0x0000000b0b027210 */ /* 0x000fe2000071e4ff */
[----:B------:R-:W-:-:S03]  /*2ecb0*/  IMAD.WIDE.U32 R6, R59, R30, R6 ;  /* 0x0000001e3b067225 */ /* 0x000fc600078e0006 */
[----:B------:R-:W-:Y:S01]  /*2ecc0*/  IADD3.X R2, P1, PT, R2, R11, RZ, P1, !PT ;  /* 0x0000000b02027210 */ /* 0x000fe20000f3e4ff */
[----:B------:R-:W-:Y:S01]  /*2ecd0*/  IMAD.MOV.U32 R24, RZ, RZ, R6 ;  /* 0x000000ffff187224 */ /* 0x000fe200078e0006 */
[----:B------:R-:W-:-:S03]  /*2ece0*/  MOV R8, R7 ;  /* 0x0000000700087202 */ /* 0x000fc60000000f00 */
[----:B------:R-:W-:-:S04]  /*2ecf0*/  IMAD.WIDE.U32 R24, R59, R30, R24 ;  /* 0x0000001e3b187225 */ /* 0x000fc800078e0018 */
[----:B------:R-:W-:Y:S01]  /*2ed00*/  IMAD.WIDE.U32 R6, R59, R35, R8 ;  /* 0x000000233b067225 */ /* 0x000fe200078e0008 */
[-C--:B------:R-:W-:Y:S02]  /*2ed10*/  IADD3.X R9, P0, PT, R12, R12.reuse, RZ, P0, !PT ;  /* 0x0000000c0c097210 */ /* 0x080fe4000071e4ff */
[----:B------:R-:W-:Y:S01]  /*2ed20*/  IADD3 R10, P2, PT, R6, R25, RZ ;  /* 0x00000019060a7210 */ /* 0x000fe20007f5e0ff */
[----:B------:R-:W-:Y:S01]  /*2ed30*/  IMAD.MOV.U32 R6, RZ, RZ, R7 ;  /* 0x000000ffff067224 */ /* 0x000fe200078e0007 */
[----:B------:R-:W-:Y:S01]  /*2ed40*/  IADD3.X R20, P1, PT, R9, R12, RZ, P1, !PT ;  /* 0x0000000c09147210 */ /* 0x000fe20000f3e4ff */
[----:B------:R-:W-:Y:S01]  /*2ed50*/  IMAD.MOV.U32 R7, RZ, RZ, RZ ;  /* 0x000000ffff077224 */ /* 0x000fe200078e00ff */
[----:B------:R-:W-:Y:S02]  /*2ed60*/  IADD3.X R11, PT, PT, RZ, RZ, RZ, P2, !PT ;  /* 0x000000ffff0b7210 */ /* 0x000fe400017fe4ff */
[----:B------:R-:W-:Y:S01]  /*2ed70*/  IADD3.X R4, P0, PT, R13, R13, RZ, P0, !PT ;  /* 0x0000000d0d047210 */ /* 0x000fe2000071e4ff */
[----:B------:R-:W-:-:S03]  /*2ed80*/  IMAD.WIDE.U32 R6, R59, R2, R6 ;  /* 0x000000023b067225 */ /* 0x000fc600078e0006 */
[----:B------:R-:W-:Y:S01]  /*2ed90*/  IADD3.X R41, P1, PT, R4, R13, RZ, P1, !PT ;  /* 0x0000000d04297210 */ /* 0x000fe20000f3e4ff */
        /* <DEDUP_REMOVED lines=13> */
[-C--:B------:R-:W-:Y:S01]  /*2ee70*/  IADD3.X R9, P0, PT, R16, R16.reuse, RZ, P0, !PT ;  /* 0x0000001010097210 */ /* 0x080fe2000071e4ff */
[----:B------:R-:W-:Y:S01]  /*2ee80*/  IMAD.WIDE.U32 R10, R59, R41, R10 ;  /* 0x000000293b0a7225 */ /* 0x000fe200078e000a */
[----:B------:R-:W-:Y:S02]  /*2ee90*/  IADD3.X R15, PT, PT, RZ, RZ, RZ, P3, !PT ;  /* 0x000000ffff0f7210 */ /* 0x000fe40001ffe4ff */
[----:B------:R-:W-:Y:S01]  /*2eea0*/  IADD3.X R4, P1, PT, R9, R16, RZ, P1, !PT ;  /* 0x0000001009047210 */ /* 0x000fe20000f3e4ff */
[----:B------:R-:W-:-:S03]  /*2eeb0*/  IMAD.WIDE.U32 R6, R30, R2, R12 ;  /* 0x000000021e067225 */ /* 0x000fc600078e000c */
[----:B------:R-:W-:Y:S01]  /*2eec0*/  IADD3.X R37, PT, PT, R17, R17, R17, P1, P0 ;  /* 0x0000001111257210 */ /* 0x000fe20000fe0411 */
        /* <DEDUP_REMOVED lines=129> */
[----:B------:R-:W-:Y:S01]  /*2f6e0*/  HFMA2 R27, -RZ, RZ, 0, 0 ;  /* 0x00000000ff1b7431 */ /* 0x000fe200000001ff */
[----:B------:R-:W-:Y:S01]  /*2f6f0*/  IADD3.X R33, PT, PT, RZ, RZ, RZ, P1, !PT ;  /* 0x000000ffff217210 */ /* 0x000fe20000ffe4ff */
[----:B------:R-:W-:Y:S02]  /*2f700*/  IMAD.X R11, RZ, RZ, RZ, P0 ;  /* 0x000000ffff0b7224 */ /* 0x000fe400000e06ff */
[----:B------:R-:W-:Y:S02]  /*2f710*/  IMAD.X R19, RZ, RZ, RZ, P2 ;  /* 0x000000ffff137224 */ /* 0x000fe400010e06ff */
[----:B------:R-:W-:Y:S02]  /*2f720*/  IMAD.IADD R64, R34, 0x1, R60 ;  /* 0x0000000122407824 */ /* 0x000fe400078e023c */
[----:B------:R-:W-:Y:S02]  /*2f730*/  VIADD R60, R61, UR24 ;  /* 0x000000183d3c7c36 */ /* 0x000fe40008000000 */
[----:B------:R-:W-:-:S02]  /*2f740*/  HFMA2 R61, -RZ, RZ, 0, 0 ;  /* 0x00000000ff3d7431 */ /* 0x000fc400000001ff */
        /* <DEDUP_REMOVED lines=19> */
[----:B------:R-:W-:Y:S01]  /*2f880*/  IADD3 R62, P1, PT, R62, R33, RZ ;  /* 0x000000213e3e7210 */ /* 0x000fe20007f3e0ff */
[----:B------:R-:W-:Y:S02]  /*2f890*/  IMAD.MOV.U32 R25, RZ, RZ, RZ ;  /* 0x000000ffff197224 */ /* 0x000fe400078e00ff */
[----:B------:R-:W-:-:S04]  /*2f8a0*/  IMAD.WIDE.U32 R60, R18, 0x3d1, R60 ;  /* 0x000003d1123c7825 */ /* 0x000fc800078e003c */
[----:B------:R-:W-:Y:S01]  /*2f8b0*/  IMAD.X R63, RZ, RZ, RZ, P1 ;  /* 0x000000ffff3f7224 */ /* 0x000fe200008e06ff */
[----:B------:R-:W-:Y:S01]  /*2f8c0*/  IADD3 R8, P0, P1, R60, R7, R8 ;  /* 0x000000073c087210 */ /* 0x000fe2000791e008 */
[----:B------:R-:W-:Y:S01]  /*2f8d0*/  IMAD.WIDE.U32 R10, R4, R37, R10 ;  /* 0x00000025040a7225 */ /* 0x000fe200078e000a */
[----:B------:R-:W-:-:S03]  /*2f8e0*/  IADD3.X R7, PT, PT, RZ, RZ, RZ, P4, !PT ;  /* 0x000000ffff077210 */ /* 0x000fc600027fe4ff */
[----:B------:R-:W-:Y:S01]  /*2f8f0*/  IMAD.WIDE.U32 R62, R41, R37, R62 ;  /* 0x00000025293e7225 */ /* 0x000fe200078e003e */
[----:B------:R-:W-:Y:S02]  /*2f900*/  IADD3 R102, P3, P4, R26, R7, R8 ;  /* 0x000000071a667210 */ /* 0x000fe40007c7e008 */
[----:B------:R-:W-:Y:S01]  /*2f910*/  IADD3.X R7, PT, PT, RZ, RZ, RZ, P0, P1 ;  /* 0x000000ffff077210 */ /* 0x000fe200007e24ff */
[----:B------:R-:W-:Y:S01]  /*2f920*/  VIADD R24, R61, UR24 ;  /* 0x000000183d187c36 */ /* 0x000fe20008000000 */
[----:B------:R-:W-:Y:S01]  /*2f930*/  IADD3 R8, P0, PT, R10, R63, RZ ;  /* 0x0000003f0a087210 */ /* 0x000fe20007f1e0ff */
[----:B------:R-:W-:Y:S01]  /*2f940*/  IMAD.MOV.U32 R19, RZ, RZ, RZ ;  /* 0x000000ffff137224 */ /* 0x000fe200078e00ff */
[----:B------:R-:W-:Y:S01]  /*2f950*/  IADD3.X R103, PT, PT, RZ, RZ, RZ, P3, P4 ;  /* 0x000000ffff677210 */ /* 0x000fe20001fe84ff */
        /* <DEDUP_REMOVED lines=60> */
.L_x_181:
        /* <DEDUP_REMOVED lines=8> */
.L_x_182:
[----:B------:R-:W-:Y:S05]  /*2fda0*/  BSYNC.RECONVERGENT B4 ;  /* 0x0000000000047941 */ /* 0x000fea0003800200 */
.L_x_180:
        /* <DEDUP_REMOVED lines=43> */
.L_x_184:
        /* <DEDUP_REMOVED lines=9> */
.L_x_186:
[----:B------:R-:W-:Y:S05]  /*300f0*/  BSYNC.RELIABLE B5 ;  /* 0x0000000000057941 */ /* 0x000fea0003800100 */
.L_x_185:
[----:B------:R-:W-:-:S04]  /*30100*/  IADD3 R64, P0, PT, R64, R69, RZ ;  /* 0x0000004540407210 */ /* 0x000fc80007f1e0ff */
[----:B------:R-:W-:Y:S02]  /*30110*/  IADD3 R99, P1, PT, -R99, R64, RZ ;  /* 0x0000004063637210 */ /* 0x000fe40007f3e1ff */
[----:B------:R-:W-:-:S04]  /*30120*/  IADD3.X R29, P0, PT, R29, R66, RZ, P0, !PT ;  /* 0x000000421d1d7210 */ /* 0x000fc8000071e4ff */
        /* <DEDUP_REMOVED lines=12> */
.L_x_187:
[----:B------:R-:W-:Y:S05]  /*301f0*/  BSYNC.RECONVERGENT B4 ;  /* 0x0000000000047941 */ /* 0x000fea0003800200 */
.L_x_183:
        /* <DEDUP_REMOVED lines=35> */
.L_x_189:
        /* <DEDUP_REMOVED lines=9> */
.L_x_191:
[----:B------:R-:W-:Y:S05]  /*304c0*/  BSYNC.RELIABLE B5 ;  /* 0x0000000000057941 */ /* 0x000fea0003800100 */
.L_x_190:
[----:B------:R-:W-:-:S04]  /*304d0*/  IADD3 R44, P0, PT, R44, R69, RZ ;  /* 0x000000452c2c7210 */ /* 0x000fc80007f1e0ff */
[----:B------:R-:W-:Y:S02]  /*304e0*/  IADD3.X R46, P0, PT, R46, R66, RZ, P0, !PT ;  /* 0x000000422e2e7210 */ /* 0x000fe4000071e4ff */
[----:B------:R-:W-:Y:S02]  /*304f0*/  IADD3 R23, P1, PT, R44, -R99, RZ ;  /* 0x800000632c177210 */ /* 0x000fe40007f3e0ff */
[----:B------:R-:W-:Y:S02]  /*30500*/  IADD3.X R5, P0, PT, R5, R73, RZ, P0, !PT ;  /* 0x0000004905057210 */ /* 0x000fe4000071e4ff */
[----:B------:R-:W-:Y:S02]  /*30510*/  IADD3.X R25, P1, PT, R46, ~R101, RZ, P1, !PT ;  /* 0x800000652e197210 */ /* 0x000fe40000f3e4ff */
[----:B------:R-:W-:Y:S02]  /*30520*/  IADD3.X R38, P0, PT, R38, R70, RZ, P0, !PT ;  /* 0x0000004626267210 */ /* 0x000fe4000071e4ff */
[----:B------:R-:W-:-:S02]  /*30530*/  IADD3.X R27, P1, PT, R5, ~R102, RZ, P1, !PT ;  /* 0x80000066051b7210 */ /* 0x000fc40000f3e4ff */
[----:B------:R-:W-:Y:S02]  /*30540*/  IADD3.X R31, P0, PT, R31, R77, RZ, P0, !PT ;  /* 0x0000004d1f1f7210 */ /* 0x000fe4000071e4ff */
[----:B------:R-:W-:Y:S02]  /*30550*/  IADD3.X R33, P1, PT, R38, ~R103, RZ, P1, !PT ;  /* 0x8000006726217210 */ /* 0x000fe40000f3e4ff */
[----:B------:R-:W-:Y:S02]  /*30560*/  IADD3.X R36, P0, PT, R36, R74, RZ, P0, !PT ;  /* 0x0000004a24247210 */ /* 0x000fe4000071e4ff */
[----:B------:R-:W-:Y:S02]  /*30570*/  IADD3.X R31, P1, PT, R31, ~R104, RZ, P1, !PT ;  /* 0x800000681f1f7210 */ /* 0x000fe40000f3e4ff */
[----:B------:R-:W-:Y:S02]  /*30580*/  IADD3.X R43, P0, PT, R43, R81, RZ, P0, !PT ;  /* 0x000000512b2b7210 */ /* 0x000fe4000071e4ff */
[----:B------:R-:W-:-:S04]  /*30590*/  IADD3.X R5, P1, PT, R36, ~R105, RZ, P1, !PT ;  /* 0x8000006924057210 */ /* 0x000fc80000f3e4ff */
[----:B------:R-:W-:-:S04]  /*305a0*/  IADD3.X R43, P1, PT, R43, ~R106, RZ, P1, !PT ;  /* 0x8000006a2b2b7210 */ /* 0x000fc80000f3e4ff */
[----:B------:R-:W-:-:S09]  /*305b0*/  IADD3.X R39, PT, PT, ~R108, R65, R39, P1, P0 ;  /* 0x000000416c277210 */ /* 0x000fd20000fe0527 */
.L_x_192:
[----:B------:R-:W-:Y:S05]  /*305c0*/  BSYNC.RECONVERGENT B4 ;  /* 0x0000000000047941 */ /* 0x000fea0003800200 */
.L_x_188:
        /* <DEDUP_REMOVED lines=59> */
[----:B------:R-:W-:Y:S01]  /*30980*/  MOV R15, RZ ;  /* 0x000000ff000f7202 */ /* 0x000fe20000000f00 */
[----:B------:R-:W-:Y:S01]  /*30990*/  IMAD.MOV.U32 R11, RZ, RZ, RZ ;  /* 0x000000ffff0b7224 */ /* 0x000fe200078e00ff */
        /* <DEDUP_REMOVED lines=9> */
[----:B------:R-:W-:-:S03]  /*30a30*/  IADD3 R16, P3, PT, R16, R15, RZ ;  /* 0x0000000f10107210 */ /* 0x000fc60007f7e0ff */
[----:B------:R-:W-:Y:S01]  /*30a40*/  IMAD.MOV.U32 R15, RZ, RZ, RZ ;  /* 0x000000ffff0f7224 */ /* 0x000fe200078e00ff */
        /* <DEDUP_REMOVED lines=90> */
[----:B------:R-:W-:Y:S01]  /*30ff0*/  IMAD.WIDE.U32 R34, R24, 0x3d1, RZ ;  /* 0x000003d118227825 */ /* 0x000fe200078e00ff */
[----:B------:R-:W-:Y:S02]  /*31000*/  IADD3 R30, P1, PT, R30, R33, RZ ;  /* 0x000000211e1e7210 */ /* 0x000fe40007f3e0ff */
[----:B------:R-:W-:Y:S01]  /*31010*/  IADD3 R32, P2, PT, R32, R27, RZ ;  /* 0x0000001b20207210 */ /* 0x000fe20007f5e0ff */
[----:B------:R-:W-:Y:S01]  /*31020*/  IMAD.IADD R13, R6, 0x1, R34 ;  /* 0x00000001060d7824 */ /* 0x000fe200078e0222 */
[----:B------:R-:W-:Y:S01]  /*31030*/  IADD3 R34, PT, PT, R35, UR24, RZ ;  /* 0x0000001823227c10 */ /* 0x000fe2000fffe0ff */
        /* <DEDUP_REMOVED lines=32> */
[----:B------:R-:W-:Y:S01]  /*31240*/  IMAD.WIDE.U32 R6, R41, R39, R6 ;  /* 0x0000002729067225 */ /* 0x000fe200078e0006 */
[----:B------:R-:W-:-:S03]  /*31250*/  IADD3.X R33, PT, PT, RZ, RZ, RZ, P3, P4 ;  /* 0x000000ffff217210 */ /* 0x000fc60001fe84ff */
[----:B------:R-:W-:Y:S01]  /*31260*/  IMAD.WIDE.U32 R34, R30, 0x3d1, R34 ;  /* 0x000003d11e227825 */ /* 0x000fe200078e0022 */
[----:B------:R-:W-:-:S03]  /*31270*/  IADD3 R8, P0, PT, R28, R7, RZ ;  /* 0x000000071c087210 */ /* 0x000fc60007f1e0ff */
[----:B------:R-:W-:Y:S01]  /*31280*/  VIADD R10, R35, UR24 ;  /* 0x00000018230a7c36 */ /* 0x000fe20008000000 */
[----:B------:R-:W-:Y:S02]  /*31290*/  IADD3 R12, P1, P2, R34, R9, R12 ;  /* 0x00000009220c7210 */ /* 0x000fe40007a3e00c */
[----:B------:R-:W-:Y:S01]  /*312a0*/  IADD3.X R9, PT, PT, RZ, RZ, RZ, P0, !PT ;  /* 0x000000ffff097210 */ /* 0x000fe200007fe4ff */
[----:B------:R-:W-:Y:S01]  /*312b0*/  IMAD.WIDE.U32 R10, R6, 0x3d1, R10 ;  /* 0x000003d1060a7825 */ /* 0x000fe200078e000a */
[----:B------:R-:W-:Y:S02]  /*312c0*/  IADD3.X R5, PT, PT, RZ, RZ, RZ, P1, P2 ;  /* 0x000000ffff057210 */ /* 0x000fe40000fe44ff */
[----:B------:R-:W-:Y:S01]  /*312d0*/  IADD3 R33, P3, P4, R32, R33, R12 ;  /* 0x0000002120217210 */ /* 0x000fe20007c7e00c */
[----:B------:R-:W-:Y:S01]  /*312e0*/  IMAD.WIDE.U32 R8, R4, R39, R8 ;  /* 0x0000002704087225 */ /* 0x000fe200078e0008 */
[----:B------:R-:W-:Y:S02]  /*312f0*/  IADD3 R14, P1, P2, R10, R5, R14 ;  /* 0x000000050a0e7210 */ /* 0x000fe40007a3e00e */
[----:B------:R-:W-:Y:S01]  /*31300*/  IADD3.X R7, PT, PT, RZ, RZ, RZ, P3, P4 ;  /* 0x000000ffff077210 */ /* 0x000fe20001fe84ff */
[----:B------:R-:W-:-:S02]  /*31310*/  VIADD R10, R11, UR24 ;  /* 0x000000180b0a7c36 */ /* 0x000fc40008000000 */
[----:B------:R-:W-:Y:S01]  /*31320*/  HFMA2 R11, -RZ, RZ, 0, 0 ;  /* 0x00000000ff0b7431 */ /* 0x000fe200000001ff */
[----:B------:R-:W-:Y:S02]  /*31330*/  IADD3 R4, P0, PT, R29, R9, RZ ;  /* 0x000000091d047210 */ /* 0x000fe40007f1e0ff */
[----:B------:R-:W-:Y:S02]  /*31340*/  IADD3 R30, P3, P4, R30, R7, R14 ;  /* 0x000000071e1e7210 */ /* 0x000fe40007c7e00e */
[----:B------:R-:W-:Y:S01]  /*31350*/  IADD3.X R7, PT, PT, RZ, RZ, RZ, P1, P2 ;  /* 0x000000ffff077210 */ /* 0x000fe20000fe44ff */
[----:B------:R-:W-:Y:S02]  /*31360*/  IMAD.X R5, RZ, RZ, RZ, P0 ;  /* 0x000000ffff057224 */ /* 0x000fe400000e06ff */
        /* <DEDUP_REMOVED lines=44> */
.L_x_194:
        /* <DEDUP_REMOVED lines=8> */
.L_x_195:
[----:B------:R-:W-:Y:S05]  /*316b0*/  BSYNC.RECONVERGENT B4 ;  /* 0x0000000000047941 */ /* 0x000fea0003800200 */
.L_x_193:
        /* <DEDUP_REMOVED lines=35> */
.L_x_197:
        /* <DEDUP_REMOVED lines=9> */
.L_x_199:
[----:B------:R-:W-:Y:S05]  /*31980*/  BSYNC.RELIABLE B5 ;  /* 0x0000000000057941 */ /* 0x000fea0003800100 */
.L_x_198:
        /* <DEDUP_REMOVED lines=15> */
.L_x_200:
[----:B------:R-:W-:Y:S05]  /*31a80*/  BSYNC.RECONVERGENT B4 ;  /* 0x0000000000047941 */ /* 0x000fea0003800200 */
.L_x_196:
        /* <DEDUP_REMOVED lines=76> */
.L_x_202:
        /* <DEDUP_REMOVED lines=8> */
.L_x_203:
[----:B------:R-:W-:Y:S05]  /*31fd0*/  BSYNC.RECONVERGENT B4 ;  /* 0x0000000000047941 */ /* 0x000fea0003800200 */
.L_x_201:
[----:B------:R-:W-:-:S04]  /*31fe0*/  IADD3 R30, P0, PT, R30, R30, RZ ;  /* 0x0000001e1e1e7210 */ /* 0x000fc80007f1e0ff */
[----:B------:R-:W-:-:S04]  /*31ff0*/  IADD3.X R31, P0, PT, R31, R31, RZ, P0, !PT ;  /* 0x0000001f1f1f7210 */ /* 0x000fc8000071e4ff */
[----:B------:R-:W-:-:S04]  /*32000*/  IADD3.X R32, P0, PT, R32, R32, RZ, P0, !PT ;  /* 0x0000002020207210 */ /* 0x000fc8000071e4ff */
[----:B------:R-:W-:-:S04]  /*32010*/  IADD3.X R33, P0, PT, R33, R33, RZ, P0, !PT ;  /* 0x0000002121217210 */ /* 0x000fc8000071e4ff */
[----:B------:R-:W-:-:S04]  /*32020*/  IADD3.X R34, P0, PT, R34, R34, RZ, P0, !PT ;  /* 0x0000002222227210 */ /* 0x000fc8000071e4ff */
[----:B------:R-:W-:Y:S02]  /*32030*/  IADD3.X R35, P1, PT, R35, R35, RZ, P0, !PT ;  /* 0x0000002323237210 */ /* 0x000fe4000073e4ff */
[----:B------:R-:W-:Y:S02]  /*32040*/  PLOP3.LUT P0, PT, PT, PT, PT, 0x80, 0x8 ;  /* 0x000000000008781c */ /* 0x000fe40003f0f070 */
[----:B------:R-:W-:-:S05]  /*32050*/  IADD3.X R36, P1, PT, R36, R36, RZ, P1, !PT ;  /* 0x0000002424247210 */ /* 0x000fca0000f3e4ff */
[----:B------:R-:W-:Y:S01]  /*32060*/  IMAD.X R38, R38, 0x1, R38, P1 ;  /* 0x0000000126267824 */ /* 0x000fe200008e0626 */
[----:B------:R-:W-:Y:S07]  /*32070*/  BRA `(.L_x_138) ;  /* 0x000000a800447947 */ /* 0x000fee0003800000 */
.L_x_164:
[----:B------:R-:W-:Y:S05]  /*32080*/  BSYNC.RELIABLE B3 ;  /* 0x0000000000037941 */ /* 0x000fea0003800100 */
.L_x_163:
        /* <DEDUP_REMOVED lines=35> */
.L_x_205:
        /* <DEDUP_REMOVED lines=9> */
.L_x_207:
[----:B------:R-:W-:Y:S05]  /*32350*/  BSYNC.RELIABLE B4 ;  /* 0x0000000000047941 */ /* 0x000fea0003800100 */
.L_x_206:
        /* <DEDUP_REMOVED lines=15> */
.L_x_208:
[----:B------:R-:W-:Y:S05]  /*32450*/  BSYNC.RECONVERGENT B3 ;  /* 0x0000000000037941 */ /* 0x000fea0003800200 */
.L_x_204:
        /* <DEDUP_REMOVED lines=35> */
.L_x_210:
[----:B------:R-:W-:-:S04]  /*32690*/  IADD3 R39, P0, PT, R39, -R144, RZ ;  /* 0x8000009027277210 */ /* 0x000fc80007f1e0ff */
[----:B------:R-:W-:-:S04]  /*326a0*/  IADD3.X R46, P0, PT, R46, ~R147, RZ, P0, !PT ;  /* 0x800000932e2e7210 */ /* 0x000fc8000071e4ff */
[----:B------:R-:W-:-:S04]  /*326b0*/  IADD3.X R41, P0, PT, R41, ~R146, RZ, P0, !PT ;  /* 0x8000009229297210 */ /* 0x000fc8000071e4ff */
[----:B------:R-:W-:-:S04]  /*326c0*/  IADD3.X R100, P0, PT, R100, ~R153, RZ, P0, !PT ;  /* 0x8000009964647210 */ /* 0x000fc8000071e4ff */
[----:B------:R-:W-:-:S04]  /*326d0*/  IADD3.X R43, P0, PT, R43, ~R148, RZ, P0, !PT ;  /* 0x800000942b2b7210 */ /* 0x000fc8000071e4ff */
[----:B------:R-:W-:-:S04]  /*326e0*/  IADD3.X R40, P0, PT, R44, ~R155, RZ, P0, !PT ;  /* 0x8000009b2c287210 */ /* 0x000fc8000071e4ff */
[----:B------:R-:W-:-:S04]  /*326f0*/  IADD3.X R42, P0, PT, R98, ~R150, RZ, P0, !PT ;  /* 0x80000096622a7210 */ /* 0x000fc8000071e4ff */
[----:B------:R-:W-:Y:S01]  /*32700*/  IADD3.X R45, PT, PT, R107, ~R152, RZ, P0, !PT ;  /* 0x800000986b2d7210 */ /* 0x000fe200007fe4ff */
[----:B------:R-:W-:Y:S08]  /*32710*/  BRA `(.L_x_213) ;  /* 0x0000000000407947 */ /* 0x000ff00003800000 */
.L_x_212:
[----:B------:R-:W-:Y:S05]  /*32720*/  BSYNC.RELIABLE B4 ;  /* 0x0000000000047941 */ /* 0x000fea0003800100 */
.L_x_211:
        /* <DEDUP_REMOVED lines=15> */
.L_x_213:
[----:B------:R-:W-:Y:S05]  /*32820*/  BSYNC.RECONVERGENT B3 ;  /* 0x0000000000037941 */ /* 0x000fea0003800200 */
.L_x_209:
        /* <DEDUP_REMOVED lines=12> */
[----:B------:R-:W-:Y:S01]  /*328f0*/  IMAD.MOV.U32 R22, RZ, RZ, R23 ;  /* 0x000000ffff167224 */ /* 0x000fe200078e0017 */
[----:B------:R-:W-:-:S03]  /*32900*/  MOV R23, RZ ;  /* 0x000000ff00177202 */ /* 0x000fc60000000f00 */
        /* <DEDUP_REMOVED lines=185> */
[----:B------:R-:W-:Y:S02]  /*334a0*/  IADD3 R12, P0, PT, R22, R15, RZ ;  /* 0x0000000f160c7210 */ /* 0x000fe40007f1e0ff */
[----:B------:R-:W-:Y:S01]  /*334b0*/  IADD3.X R15, PT, PT, RZ, RZ, RZ, P3, P4 ;  /* 0x000000ffff0f7210 */ /* 0x000fe20001fe84ff */
        /* <DEDUP_REMOVED lines=61> */
.L_x_215:
        /* <DEDUP_REMOVED lines=8> */
.L_x_216:
[----:B------:R-:W-:Y:S05]  /*33910*/  BSYNC.RECONVERGENT B3 ;  /* 0x0000000000037941 */ /* 0x000fea0003800200 */
.L_x_214:
        /* <DEDUP_REMOVED lines=16> */
[----:B------:R-:W-:Y:S02]  /*33a20*/  IMAD.MOV.U32 R99, RZ, RZ, RZ ;  /* 0x000000ffff637224 */ /* 0x000fe400078e00ff */
[----:B------:R-:W-:Y:S01]  /*33a30*/  IMAD.WIDE.U32 R18, R63, R133, R18 ;  /* 0x000000853f127225 */ /* 0x000fe200078e0012 */
[----:B------:R-:W-:-:S03]  /*33a40*/  IADD3.X R7, P0, PT, R7, R7, RZ, P0, !PT ;  /* 0x0000000707077210 */ /* 0x000fc6000071e4ff */
[----:B------:R-:W-:Y:S01]  /*33a50*/  IMAD.WIDE.U32 R98, R107, R2, R98 ;  /* 0x000000026b627225 */ /* 0x000fe200078e0062 */
[----:B------:R-:W-:-:S04]  /*33a60*/  IADD3.X R103, P0, PT, R12, R12, RZ, P0, !PT ;  /* 0x0000000c0c677210 */ /* 0x000fc8000071e4ff */
[----:B------:R-:W-:Y:S01]  /*33a70*/  IADD3 R14, P2, PT, R18, R99, RZ ;  /* 0x00000063120e7210 */ /* 0x000fe20007f5e0ff */
[----:B------:R-:W-:Y:S01]  /*33a80*/  IMAD.MOV.U32 R18, RZ, RZ, R19 ;  /* 0x000000ffff127224 */ /* 0x000fe200078e0013 */
[----:B------:R-:W-:Y:S01]  /*33a90*/  IADD3.X R99, P1, PT, R15, R15, RZ, P1, !PT ;  /* 0x0000000f0f637210 */ /* 0x000fe20000f3e4ff */
[----:B------:R-:W-:Y:S01]  /*33aa0*/  IMAD.MOV.U32 R19, RZ, RZ, RZ ;  /* 0x000000ffff137224 */ /* 0x000fe200078e00ff */
[----:B------:R-:W-:Y:S02]  /*33ab0*/  IADD3.X R15, PT, PT, RZ, RZ, RZ, P2, !PT ;  /* 0x000000ffff0f7210 */ /* 0x000fe400017fe4ff */
[----:B------:R-:W-:Y:S01]  /*33ac0*/  IADD3.X R109, P1, PT, R6, R6, RZ, P1, !PT ;  /* 0x00000006066d7210 */ /* 0x000fe20000f3e4ff */
[----:B------:R-:W-:Y:S01]  /*33ad0*/  IMAD.WIDE.U32 R18, R99, R133, R18 ;  /* 0x0000008563127225 */ /* 0x000fe200078e0012 */
[----:B------:R-:W-:Y:S02]  /*33ae0*/  IADD3.X R4, PT, PT, R4, R4, RZ, P0, !PT ;  /* 0x0000000404047210 */ /* 0x000fe400007fe4ff */
[----:B------:R-:W-:Y:S01]  /*33af0*/  IADD3.X R105, P1, PT, R7, R7, RZ, P1, !PT ;  /* 0x0000000707697210 */ /* 0x000fe20000f3e4ff */
[----:B------:R-:W-:-:S03]  /*33b00*/  IMAD.WIDE.U32 R14, R111, R2, R14 ;  /* 0x000000026f0e7225 */ /* 0x000fc600078e000e */
[----:B------:R-:W-:Y:S02]  /*33b10*/  IADD3.X R103, P1, PT, R103, R103, RZ, P1, !PT ;  /* 0x0000006767677210 */ /* 0x000fe40000f3e4ff */
        /* <DEDUP_REMOVED lines=32> */
[----:B------:R-:W-:Y:S02]  /*33d20*/  IMAD.X R101, R4, 0x1, R4, P1 ;  /* 0x0000000104657824 */ /* 0x000fe400008e0604 */
[----:B------:R-:W-:Y:S01]  /*33d30*/  IMAD.X R9, RZ, RZ, RZ, P0 ;  /* 0x000000ffff097224 */ /* 0x000fe200000e06ff */
[----:B------:R-:W-:Y:S01]  /*33d40*/  IADD3.X R23, PT, PT, RZ, RZ, RZ, P3, !PT ;  /* 0x000000ffff177210 */ /* 0x000fe20001ffe4ff */
        /* <DEDUP_REMOVED lines=126> */
[----:B------:R-:W-:Y:S02]  /*34530*/  IMAD.MOV.U32 R15, RZ, RZ, RZ ;  /* 0x000000ffff0f7224 */ /* 0x000fe400078e00ff */
        /* <DEDUP_REMOVED lines=11> */
[----:B------:R-:W-:Y:S01]  /*345f0*/  MOV R17, RZ ;  /* 0x000000ff00117202 */ /* 0x000fe20000000f00 */
        /* <DEDUP_REMOVED lines=21> */
[----:B------:R-:W-:-:S02]  /*34750*/  IADD3 R18, PT, PT, R15, UR24, RZ ;  /* 0x000000180f127c10 */ /* 0x000fc4000fffe0ff */
[----:B------:R-:W-:Y:S01]  /*34760*/  IADD3 R14, P0, PT, R19, R7, RZ ;  /* 0x00000007130e7210 */ /* 0x000fe20007f1e0ff */
[----:B------:R-:W-:Y:S01]  /*34770*/  IMAD.MOV.U32 R19, RZ, RZ, RZ ;  /* 0x000000ffff137224 */ /* 0x000fe200078e00ff */
[----:B------:R-:W-:-:S03]  /*34780*/  IADD3.X R5, PT, PT, RZ, RZ, RZ, P3, P4 ;  /* 0x000000ffff057210 */ /* 0x000fc60001fe84ff */
[----:B------:R-:W-:Y:S01]  /*34790*/  IMAD.X R15, RZ, RZ, RZ, P0 ;  /* 0x000000ffff0f7224 */ /* 0x000fe200000e06ff */
        /* <DEDUP_REMOVED lines=46> */
.L_x_218:
        /* <DEDUP_REMOVED lines=8> */
.L_x_219:
[----:B------:R-:W-:Y:S05]  /*34b00*/  BSYNC.RECONVERGENT B3 ;  /* 0x0000000000037941 */ /* 0x000fea0003800200 */
.L_x_217:
        /* <DEDUP_REMOVED lines=165> */
[----:B------:R-:W-:Y:S01]  /*35560*/  IMAD.X R111, RZ, RZ, RZ, P2 ;  /* 0x000000ffff6f7224 */ /* 0x000fe200010e06ff */
[----:B------:R-:W-:Y:S01]  /*35570*/  IADD3 R112, PT, PT, R27, UR24, RZ ;  /* 0x000000181b707c10 */ /* 0x000fe2000fffe0ff */
[----:B------:R-:W-:Y:S02]  /*35580*/  IMAD.X R107, RZ, RZ, RZ, P1 ;  /* 0x000000ffff6b7224 */ /* 0x000fe400008e06ff */
[----:B------:R-:W-:Y:S02]  /*35590*/  IMAD.IADD R26, R10, 0x1, R26 ;  /* 0x000000010a1a7824 */ /* 0x000fe400078e021a */
[----:B------:R-:W-:-:S03]  /*355a0*/  IMAD.WIDE.U32 R106, R105, R138, R106 ;  /* 0x0000008a696a7225 */ /* 0x000fc600078e006a */
[----:B------:R-:W-:Y:S01]  /*355b0*/  ISETP.GE.U32.AND P0, PT, R26, R10, PT ;  /* 0x0000000a1a00720c */ /* 0x000fe20003f06070 */
[----:B------:R-:W-:Y:S01]  /*355c0*/  IMAD.WIDE.U32 R110, R99, R140, R110 ;  /* 0x0000008c636e7225 */ /* 0x000fe200078e006e */
[----:B------:R-:W-:Y:S02]  /*355d0*/  IADD3 R10, P1, PT, R28, R107, RZ ;  /* 0x0000006b1c0a7210 */ /* 0x000fe40007f3e0ff */
[----:B------:R-:W-:Y:S01]  /*355e0*/  SEL R9, RZ, 0x1, P0 ;  /* 0x00000001ff097807 */ /* 0x000fe20000000000 */
[----:B------:R-:W-:Y:S01]  /*355f0*/  IMAD.WIDE.U32 R112, R24, 0x3d1, R112 ;  /* 0x000003d118707825 */ /* 0x000fe200078e0070 */
[----:B------:R-:W-:-:S03]  /*35600*/  IADD3 R106, P2, PT, R106, R111, RZ ;  /* 0x0000006f6a6a7210 */ /* 0x000fc60007f5e0ff */
[----:B------:R-:W-:Y:S02]  /*35610*/  IMAD.X R11, RZ, RZ, RZ, P1 ;  /* 0x000000ffff0b7224 */ /* 0x000fe400008e06ff */
        /* <DEDUP_REMOVED lines=18> */
[----:B------:R-:W-:-:S04]  /*35740*/  IMAD.WIDE.U32 R10, R105, R140, R10 ;  /* 0x0000008c690a7225 */ /* 0x000fc800078e000a */
[----:B------:R-:W-:Y:S01]  /*35750*/  IMAD.WIDE.U32 R6, R106, 0x3d1, R112 ;  /* 0x000003d16a067825 */ /* 0x000fe200078e0070 */
[----:B------:R-:W-:-:S03]  /*35760*/  IADD3 R112, P3, P4, R24, R5, R8 ;  /* 0x0000000518707210 */ /* 0x000fc60007c7e008 */
[----:B------:R-:W-:Y:S01]  /*35770*/  IMAD.MOV.U32 R5, RZ, RZ, RZ ;  /* 0x000000ffff057224 */ /* 0x000fe200078e00ff */
[----:B------:R-:W-:Y:S01]  /*35780*/  IADD3 R6, P1, P2, R6, R9, R4 ;  /* 0x0000000906067210 */ /* 0x000fe20007a3e004 */
[----:B------:R-:W-:Y:S01]  /*35790*/  VIADD R4, R7, UR24 ;  /* 0x0000001807047c36 */ /* 0x000fe20008000000 */
[----:B------:R-:W-:Y:S01]  /*357a0*/  IADD3.X R111, PT, PT, RZ, RZ, RZ, P3, P4 ;  /* 0x000000ffff6f7210 */ /* 0x000fe20001fe84ff */
[----:B------:R-:W-:Y:S01]  /*357b0*/  IMAD.WIDE.U32 R28, R101, R138, R28 ;  /* 0x0000008a651c7225 */ /* 0x000fe200078e001c */
[----:B------:R-:W-:Y:S02]  /*357c0*/  IADD3.X R7, PT, PT, RZ, RZ, RZ, P1, P2 ;  /* 0x000000ffff077210 */ /* 0x000fe40000fe44ff */
[----:B------:R-:W-:Y:S01]  /*357d0*/  IADD3 R111, P3, P4, R110, R111, R6 ;  /* 0x0000006f6e6f7210 */ /* 0x000fe20007c7e006 */
[----:B------:R-:W-:Y:S01]  /*357e0*/  IMAD.WIDE.U32 R4, R10, 0x3d1, R4 ;  /* 0x000003d10a047825 */ /* 0x000fe200078e0004 */
[----:B------:R-:W-:Y:S02]  /*357f0*/  IADD3 R8, P0, PT, R28, R11, RZ ;  /* 0x0000000b1c087210 */ /* 0x000fe40007f1e0ff */
[----:B------:R-:W-:Y:S01]  /*35800*/  IADD3 R12, P1, P2, R4, R7, R12 ;  /* 0x00000007040c7210 */ /* 0x000fe20007a3e00c */
[----:B------:R-:W-:Y:S01]  /*35810*/  VIADD R4, R5, UR24 ;  /* 0x0000001805047c36 */ /* 0x000fe20008000000 */
[----:B------:R-:W-:-:S02]  /*35820*/  IADD3.X R9, PT, PT, RZ, RZ, RZ, P0, !PT ;  /* 0x000000ffff097210 */ /* 0x000fc400007fe4ff */
[----:B------:R-:W-:Y:S02]  /*35830*/  IADD3.X R5, PT, PT, RZ, RZ, RZ, P3, P4 ;  /* 0x000000ffff057210 */ /* 0x000fe40001fe84ff */
[----:B------:R-:W-:Y:S01]  /*35840*/  IADD3.X R7, PT, PT, RZ, RZ, RZ, P1, P2 ;  /* 0x000000ffff077210 */ /* 0x000fe20000fe44ff */
[----:B------:R-:W-:Y:S01]  /*35850*/  IMAD.WIDE.U32 R8, R103, R140, R8 ;  /* 0x0000008c67087225 */ /* 0x000fe200078e0008 */
[----:B------:R-:W-:-:S03]  /*35860*/  IADD3 R110, P3, P4, R106, R5, R12 ;  /* 0x000000056a6e7210 */ /* 0x000fc60007c7e00c */
[----:B------:R-:W-:Y:S01]  /*35870*/  HFMA2 R5, -RZ, RZ, 0, 0 ;  /* 0x00000000ff057431 */ /* 0x000fe200000001ff */
[----:B------:R-:W-:Y:S02]  /*35880*/  IADD3 R28, P0, PT, R29, R9, RZ ;  /* 0x000000091d1c7210 */ /* 0x000fe40007f1e0ff */
[----:B------:R-:W-:-:S03]  /*35890*/  IADD3.X R63, PT, PT, RZ, RZ, RZ, P3, P4 ;  /* 0x000000ffff3f7210 */ /* 0x000fc60001fe84ff */
[----:B------:R-:W-:Y:S02]  /*358a0*/  IMAD.X R29, RZ, RZ, RZ, P0 ;  /* 0x000000ffff1d7224 */ /* 0x000fe400000e06ff */
[----:B------:R-:W-:-:S04]  /*358b0*/  IMAD.WIDE.U32 R4, R8, 0x3d1, R4 ;  /* 0x000003d108047825 */ /* 0x000fc800078e0004 */
[----:B------:R-:W-:Y:S01]  /*358c0*/  IMAD.WIDE.U32 R28, R101, R140, R28 ;  /* 0x0000008c651c7225 */ /* 0x000fe200078e001c */
[----:B------:R-:W-:-:S03]  /*358d0*/  IADD3 R4, P0, P1, R4, R7, R14 ;  /* 0x0000000704047210 */ /* 0x000fc6000791e00e */
[----:B------:R-:W-:Y:S01]  /*358e0*/  VIADD R6, R5, UR24 ;  /* 0x0000001805067c36 */ /* 0x000fe20008000000 */
[----:B------:R-:W-:Y:S01]  /*358f0*/  IADD3.X R5, PT, PT, RZ, RZ, RZ, P0, P1 ;  /* 0x000000ffff057210 */ /* 0x000fe200007e24ff */
[----:B------:R-:W-:Y:S01]  /*35900*/  IMAD.MOV.U32 R7, RZ, RZ, RZ ;  /* 0x000000ffff077224 */ /* 0x000fe200078e00ff */
        /* <DEDUP_REMOVED lines=38> */
.L_x_221:
        /* <DEDUP_REMOVED lines=8> */
.L_x_222:
[----:B------:R-:W-:Y:S05]  /*35bf0*/  BSYNC.RECONVERGENT B3 ;  /* 0x0000000000037941 */ /* 0x000fea0003800200 */
.L_x_220:
        /* <DEDUP_REMOVED lines=262> */
.L_x_224:
        /* <DEDUP_REMOVED lines=8> */
.L_x_225:
[----:B------:R-:W-:Y:S05]  /*36ce0*/  BSYNC.RECONVERGENT B3 ;  /* 0x0000000000037941 */ /* 0x000fea0003800200 */
.L_x_223:
        /* <DEDUP_REMOVED lines=35> */
.L_x_227:
        /* <DEDUP_REMOVED lines=9> */
.L_x_229:
[----:B------:R-:W-:Y:S05]  /*36fb0*/  BSYNC.RELIABLE B4 ;  /* 0x0000000000047941 */ /* 0x000fea0003800100 */
.L_x_228:
        /* <DEDUP_REMOVED lines=15> */
.L_x_230:
[----:B------:R-:W-:Y:S05]  /*370b0*/  BSYNC.RECONVERGENT B3 ;  /* 0x0000000000037941 */ /* 0x000fea0003800200 */
.L_x_226:
        /* <DEDUP_REMOVED lines=43> */
.L_x_232:
        /* <DEDUP_REMOVED lines=9> */
.L_x_234:
[----:B------:R-:W-:Y:S05]  /*37400*/  BSYNC.RELIABLE B4 ;  /* 0x0000000000047941 */ /* 0x000fea0003800100 */
.L_x_233:
        /* <DEDUP_REMOVED lines=15> */
.L_x_235:
[----:B------:R-:W-:Y:S05]  /*37500*/  BSYNC.RECONVERGENT B3 ;  /* 0x0000000000037941 */ /* 0x000fea0003800200 */
.L_x_231:
        /* <DEDUP_REMOVED lines=35> */
.L_x_237:
        /* <DEDUP_REMOVED lines=9> */
.L_x_239:
[----:B------:R-:W-:Y:S05]  /*377d0*/  BSYNC.RELIABLE B4 ;  /* 0x0000000000047941 */ /* 0x000fea0003800100 */
.L_x_238:
        /* <DEDUP_REMOVED lines=15> */
.L_x_240:
[----:B------:R-:W-:Y:S05]  /*378d0*/  BSYNC.RECONVERGENT B3 ;  /* 0x0000000000037941 */ /* 0x000fea0003800200 */
.L_x_236:
        /* <DEDUP_REMOVED lines=202> */
[----:B------:R-:W-:Y:S01]  /*38580*/  IADD3 R22, P1, P2, R10, R7, R22 ;  /* 0x000000070a167210 */ /* 0x000fe20007a3e016 */
[----:B------:R-:W-:Y:S01]  /*38590*/  IMAD.MOV.U32 R9, RZ, RZ, RZ ;  /* 0x000000ffff097224 */ /* 0x000fe200078e00ff */
[----:B------:R-:W-:Y:S01]  /*385a0*/  IADD3.X R7, PT, PT, RZ, RZ, RZ, P0, !PT ;  /* 0x000000ffff077210 */ /* 0x000fe200007fe4ff */
[----:B------:R-:W-:Y:S01]  /*385b0*/  IMAD.MOV.U32 R11, RZ, RZ, RZ ;  /* 0x000000ffff0b7224 */ /* 0x000fe200078e00ff */
[----:B------:R-:W-:Y:S01]  /*385c0*/  IADD3.X R5, PT, PT, RZ, RZ, RZ, P1, P2 ;  /* 0x000000ffff057210 */ /* 0x000fe20000fe44ff */
[----:B------:R-:W-:Y:S01]  /*385d0*/  IMAD.WIDE.U32 R8, R28, 0x3d1, R8 ;  /* 0x000003d11c087825 */ /* 0x000fe200078e0008 */
[----:B------:R-:W-:-:S03]  /*385e0*/  IADD3 R113, P3, P4, R112, R113, R22 ;  /* 0x0000007170717210 */ /* 0x000fc60007c7e016 */
[----:B------:R-:W-:Y:S01]  /*385f0*/  IMAD.WIDE.U32 R6, R107, R42, R6 ;  /* 0x0000002a6b067225 */ /* 0x000fe200078e0006 */
[----:B------:R-:W-:Y:S02]  /*38600*/  IADD3 R16, P1, P2, R8, R5, R16 ;  /* 0x0000000508107210 */ /* 0x000fe40007a3e010 */
[----:B------:R-:W-:Y:S01]  /*38610*/  IADD3.X R5, PT, PT, RZ, RZ, RZ, P3, P4 ;  /* 0x000000ffff057210 */ /* 0x000fe20001fe84ff */
[----:B------:R-:W-:Y:S02]  /*38620*/  VIADD R8, R9, UR24 ;  /* 0x0000001809087c36 */ /* 0x000fe40008000000 */
[----:B------:R-:W-:Y:S01]  /*38630*/  HFMA2 R9, -RZ, RZ, 0, 0 ;  /* 0x00000000ff097431 */ /* 0x000fe200000001ff */
[----:B------:R-:W-:Y:S02]  /*38640*/  IADD3 R18, P0, PT, R19, R7, RZ ;  /* 0x0000000713127210 */ /* 0x000fe40007f1e0ff */
[----:B------:R-:W-:Y:S02]  /*38650*/  IADD3 R110, P3, P4, R110, R5, R16 ;  /* 0x000000056e6e7210 */ /* 0x000fe40007c7e010 */
        /* <DEDUP_REMOVED lines=46> */
.L_x_242:
        /* <DEDUP_REMOVED lines=8> */
.L_x_243:
[----:B------:R-:W-:Y:S05]  /*389c0*/  BSYNC.RECONVERGENT B3 ;  /* 0x0000000000037941 */ /* 0x000fea0003800200 */
.L_x_241:
        /* <DEDUP_REMOVED lines=197> */
[----:B------:R-:W-:-:S03]  /*39620*/  IMAD.WIDE.U32 R10, R61, R152, R10 ;  /* 0x000000983d0a7225 */ /* 0x000fc600078e000a */
[----:B------:R-:W-:Y:S01]  /*39630*/  IADD3.X R135, PT, PT, RZ, RZ, RZ, P3, P4 ;  /* 0x000000ffff877210 */ /* 0x000fe20001fe84ff */
        /* <DEDUP_REMOVED lines=11> */
[----:B------:R-:W-:Y:S01]  /*396f0*/  IADD3 R28, PT, PT, R29, UR24, RZ ;  /* 0x000000181d1c7c10 */ /* 0x000fe2000fffe0ff */
        /* <DEDUP_REMOVED lines=51> */
.L_x_245:
        /* <DEDUP_REMOVED lines=8> */
.L_x_246:
[----:B------:R-:W-:Y:S05]  /*39ab0*/  BSYNC.RECONVERGENT B3 ;  /* 0x0000000000037941 */ /* 0x000fea0003800200 */
.L_x_244:
        /* <DEDUP_REMOVED lines=43> */
.L_x_248:
        /* <DEDUP_REMOVED lines=9> */
.L_x_250:
[----:B------:R-:W-:Y:S05]  /*39e00*/  BSYNC.RELIABLE B4 ;  /* 0x0000000000047941 */ /* 0x000fea0003800100 */
.L_x_249:
        /* <DEDUP_REMOVED lines=15> */
.L_x_251:
[----:B------:R-:W-:Y:S05]  /*39f00*/  BSYNC.RECONVERGENT B3 ;  /* 0x0000000000037941 */ /* 0x000fea0003800200 */
.L_x_247:
[----:B------:R-:W-:Y:S01]  /*39f10*/  IADD3 R18, P0, PT, R91, R30, RZ ;  /* 0x0000001e5b127210 */ /* 0x000fe20007f1e0ff */
[----:B------:R-:W-:Y:S02]  /*39f20*/  IMAD.MOV.U32 R7, RZ, RZ, RZ ;  /* 0x000000ffff077224 */ /* 0x000fe400078e00ff */
[----:B------:R-:W-:Y:S01]  /*39f30*/  HFMA2 R11, -RZ, RZ, 0, 0 ;  /* 0x00000000ff0b7431 */ /* 0x000fe200000001ff */
[----:B------:R-:W-:Y:S01]  /*39f40*/  MOV R13, RZ ;  /* 0x000000ff000d7202 */ /* 0x000fe20000000f00 */
[----:B------:R-:W-:Y:S01]  /*39f50*/  IMAD.MOV.U32 R29, RZ, RZ, RZ ;  /* 0x000000ffff1d7224 */ /* 0x000fe200078e00ff */
[----:B------:R-:W-:Y:S01]  /*39f60*/  IADD3.X R24, P0, PT, R90, R31, RZ, P0, !PT ;  /* 0x0000001f5a187210 */ /* 0x000fe2000071e4ff */
[----:B------:R-:W-:Y:S01]  /*39f70*/  IMAD.WIDE.U32 R4, R18, R18, RZ ;  /* 0x0000001212047225 */ /* 0x000fe200078e00ff */
[----:B------:R-:W-:Y:S01]  /*39f80*/  UMOV UR24, URZ ;  /* 0x000000ff00187c82 */ /* 0x000fe20008000000 */
[----:B------:R-:W-:Y:S01]  /*39f90*/  BSSY.RECONVERGENT B3, `(.L_x_252) ;  /* 0x000010e000037945 */ /* 0x000fe20003800200 */
[----:B------:R-:W-:Y:S01]  /*39fa0*/  IADD3.X R46, P0, PT, R93, R32, RZ, P0, !PT ;  /* 0x000000205d2e7210 */ /* 0x000fe2000071e4ff */
[----:B------:R-:W-:-:S03]  /*39fb0*/  IMAD.MOV.U32 R6, RZ, RZ, R5 ;  /* 0x000000ffff067224 */ /* 0x000fc600078e0005 */
[----:B------:R-:W-:Y:S01]  /*39fc0*/  IADD3.X R44, P0, PT, R92, R33, RZ, P0, !PT ;  /* 0x000000215c2c7210 */ /* 0x000fe2000071e4ff */
[----:B------:R-:W-:-:S04]  /*39fd0*/  IMAD.WIDE.U32 R6, R18, R24, R6 ;  /* 0x0000001812067225 */ /* 0x000fc800078e0006 */
[----:B------:R-:W-:Y:S02]  /*39fe0*/  IMAD.MOV.U32 R10, RZ, RZ, R7 ;  /* 0x000000ffff0a7224 */ /* 0x000fe400078e0007 */
[----:B------:R-:W-:Y:S02]  /*39ff0*/  IMAD.MOV.U32 R7, RZ, RZ, RZ ;  /* 0x000000ffff077224 */ /* 0x000fe400078e00ff */
[----:B------:R-:W-:-:S04]  /*3a000*/  IMAD.WIDE.U32 R10, R18, R46, R10 ;  /* 0x0000002e120a7225 */ /* 0x000fc800078e000a */
[----:B------:R-:W-:-:S04]  /*3a010*/  IMAD.WIDE.U32 R6, R18, R24, R6 ;  /* 0x0000001812067225 */ /* 0x000fc800078e0006 */
[----:B------:R-:W-:Y:S01]  /*3a020*/  IMAD.MOV.U32 R12, RZ, RZ, R11 ;  /* 0x000000ffff0c7224 */ /* 0x000fe200078e000b */
[----:B------:R-:W-:Y:S02]  /*3a030*/  IADD3 R8, P1, PT, R10, R7, RZ ;  /* 0x000000070a087210 */ /* 0x000fe40007f3e0ff */
[----:B------:R-:W-:Y:S01]  /*3a040*/  IADD3.X R7, P0, PT, R95, R34, RZ, P0, !PT ;  /* 0x000000225f077210 */ /* 0x000fe2000071e4ff */
[----:B------:R-:W-:-:S03]  /*3a050*/  IMAD.WIDE.U32 R12, R18, R44, R12 ;  /* 0x0000002c120c7225 */ /* 0x000fc600078e000c */
[----:B------:R-:W-:Y:S01]  /*3a060*/  IADD3.X R35, P0, PT, R94, R35, RZ, P0, !PT ;  /* 0x000000235e237210 */ /* 0x000fe2000071e4ff */
[----:B------:R-:W-:Y:S02]  /*3a070*/  IMAD.X R9, RZ, RZ, RZ, P1 ;  /* 0x000000ffff097224 */ /* 0x000fe400008e06ff */
        /* <DEDUP_REMOVED lines=13> */
[----:B------:R-:W-:Y:S02]  /*3a150*/  MOV R13, RZ ;  /* 0x000000ff000d7202 */ /* 0x000fe40000000f00 */
[----:B------:R-:W-:Y:S01]  /*3a160*/  IADD3.X R9, P0, PT, R97, R36, RZ, P0, !PT ;  /* 0x0000002461097210 */ /* 0x000fe2000071e4ff */
        /* <DEDUP_REMOVED lines=20> */
[----:B------:R-:W-:Y:S01]  /*3a2b0*/  IADD3.X R31, PT, PT, RZ, RZ, RZ, P2, !PT ;  /* 0x000000ffff1f7210 */ /* 0x000fe200017fe4ff */
[----:B------:R-:W-:Y:S02]  /*3a2c0*/  IMAD.MOV.U32 R28, RZ, RZ, R13 ;  /* 0x000000ffff1c7224 */ /* 0x000fe400078e000d */
        /* <DEDUP_REMOVED lines=95> */
[----:B------:R-:W-:-:S04]  /*3a8c0*/  IMAD.WIDE.U32 R14, R44, R9, R14 ;  /* 0x000000092c0e7225 */ /* 0x000fc800078e000e */
[----:B------:R-:W-:Y:S01]  /*3a8d0*/  IMAD.WIDE.U32 R12, R35, R35, R12 ;  /* 0x00000023230c7225 */ /* 0x000fe200078e000c */
[----:B------:R-:W-:-:S04]  /*3a8e0*/  IADD3 R16, P2, PT, R14, R19, RZ ;  /* 0x000000130e107210 */ /* 0x000fc80007f5e0ff */
[----:B------:R-:W-:Y:S02]  /*3a8f0*/  IADD3 R24, P0, PT, R28, R13, RZ ;  /* 0x0000000d1c187210 */ /* 0x000fe40007f1e0ff */
[----:B------:R-:W-:Y:S02]  /*3a900*/  IADD3 R12, P1, PT, R12, R15, RZ ;  /* 0x0000000f0c0c7210 */ /* 0x000fe40007f3e0ff */
[----:B------:R-:W-:Y:S01]  /*3a910*/  IADD3.X R17, PT, PT, RZ, RZ, RZ, P2, !PT ;  /* 0x000000ffff117210 */ /* 0x000fe200017fe4ff */
[----:B------:R-:W-:Y:S02]  /*3a920*/  IMAD.X R25, RZ, RZ, RZ, P0 ;  /* 0x000000ffff197224 */ /* 0x000fe400000e06ff */
[----:B------:R-:W-:Y:S02]  /*3a930*/  IMAD.X R13, RZ, RZ, RZ, P1 ;  /* 0x000000ffff0d7224 */ /* 0x000fe400008e06ff */
        /* <DEDUP_REMOVED lines=24> */
[----:B------:R-:W-:Y:S01]  /*3aac0*/  VIADD R12, R13, UR24 ;  /* 0x000000180d0c7c36 */ /* 0x000fe20008000000 */
[----:B------:R-:W-:Y:S01]  /*3aad0*/  MOV R13, RZ ;  /* 0x000000ff000d7202 */ /* 0x000fe20000000f00 */
[----:B------:R-:W-:Y:S01]  /*3aae0*/  IMAD.WIDE.U32 R24, R7, R37, R24 ;  /* 0x0000002507187225 */ /* 0x000fe200078e0018 */
[----:B------:R-:W-:Y:S02]  /*3aaf0*/  IADD3.X R7, PT, PT, RZ, RZ, RZ, P0, P2 ;  /* 0x000000ffff077210 */ /* 0x000fe400007e44ff */
[----:B------:R-:W-:Y:S01]  /*3ab00*/  IADD3 R19, P3, PT, R18, R19, RZ ;  /* 0x0000001312137210 */ /* 0x000fe20007f7e0ff */
[----:B------:R-:W-:-:S04]  /*3ab10*/  IMAD.WIDE.U32 R4, R9, R9, R4 ;  /* 0x0000000909047225 */ /* 0x000fc800078e0004 */
[----:B------:R-:W-:Y:S01]  /*3ab20*/  IMAD.WIDE.U32 R12, R14, 0x3d1, R12 ;  /* 0x000003d10e0c7825 */ /* 0x000fe200078e000c */
[----:B------:R-:W-:Y:S02]  /*3ab30*/  IADD3 R4, P1, PT, R4, R25, RZ ;  /* 0x0000001904047210 */ /* 0x000fe40007f3e0ff */
        /* <DEDUP_REMOVED lines=13> */
[----:B------:R-:W-:-:S03]  /*3ac10*/  IMAD.WIDE.U32 R28, R9, R37, R28 ;  /* 0x00000025091c7225 */ /* 0x000fc600078e001c */
[----:B------:R-:W-:Y:S01]  /*3ac20*/  IADD3 R15, P3, P4, R14, R15, R10 ;  /* 0x0000000f0e0f7210 */ /* 0x000fe20007c7e00a */
[----:B------:R-:W-:Y:S02]  /*3ac30*/  VIADD R12, R13, UR24 ;  /* 0x000000180d0c7c36 */ /* 0x000fe40008000000 */
[----:B------:R-:W-:Y:S01]  /*3ac40*/  HFMA2 R13, -RZ, RZ, 0, 0 ;  /* 0x00000000ff0d7431 */ /* 0x000fe200000001ff */
[----:B------:R-:W-:Y:S02]  /*3ac50*/  IADD3 R6, P0, PT, R28, R5, RZ ;  /* 0x000000051c067210 */ /* 0x000fe40007f1e0ff */
[----:B------:R-:W-:-:S03]  /*3ac60*/  IADD3.X R5, PT, PT, RZ, RZ, RZ, P1, P2 ;  /* 0x000000ffff057210 */ /* 0x000fc60000fe44ff */
[----:B------:R-:W-:Y:S02]  /*3ac70*/  IMAD.X R7, RZ, RZ, RZ, P0 ;  /* 0x000000ffff077224 */ /* 0x000fe400000e06ff */
[----:B------:R-:W-:-:S04]  /*3ac80*/  IMAD.WIDE.U32 R12, R4, 0x3d1, R12 ;  /* 0x000003d1040c7825 */ /* 0x000fc800078e000c */
        /* <DEDUP_REMOVED lines=54> */
.L_x_253:
        /* <DEDUP_REMOVED lines=8> */
.L_x_254:
[----:B------:R-:W-:Y:S05]  /*3b070*/  BSYNC.RECONVERGENT B3 ;  /* 0x0000000000037941 */ /* 0x000fea0003800200 */
.L_x_252:
        /* <DEDUP_REMOVED lines=35> */
.L_x_256:
        /* <DEDUP_REMOVED lines=9> */
.L_x_258:
[----:B------:R-:W-:Y:S05]  /*3b340*/  BSYNC.RELIABLE B4 ;  /* 0x0000000000047941 */ /* 0x000fea0003800100 */
.L_x_257:
[----:B------:R-:W-:-:S04]  /*3b350*/  IADD3 R11, P0, PT, R11, R69, RZ ;  /* 0x000000450b0b7210 */ /* 0x000fc80007f1e0ff */
[----:B------:R-:W-:Y:S02]  /*3b360*/  IADD3 R11, P1, PT, R11, -R78, RZ ;  /* 0x8000004e0b0b7210 */ /* 0x000fe40007f3e0ff */
[----:B------:R-:W-:-:S04]  /*3b370*/  IADD3.X R19, P0, PT, R19, R66, RZ, P0, !PT ;  /* 0x0000004213137210 */ /* 0x000fc8000071e4ff */
[----:B------:R-:W-:Y:S02]  /*3b380*/  IADD3.X R114, P1, PT, R19, ~R114, RZ, P1, !PT ;  /* 0x8000007213727210 */ /* 0x000fe40000f3e4ff */
        /* <DEDUP_REMOVED lines=9> */
[----:B------:R-:W-:-:S04]  /*3b420*/  IADD3.X R119, P1, PT, R6, ~R119, RZ, P1, !PT ;  /* 0x8000007706777210 */ /* 0x000fc80000f3e4ff */
[----:B------:R-:W-:-:S09]  /*3b430*/  IADD3.X R5, PT, PT, ~R120, R65, R5, P1, P0 ;  /* 0x0000004178057210 */ /* 0x000fd20000fe0505 */
.L_x_259:
[----:B------:R-:W-:Y:S05]  /*3b440*/  BSYNC.RECONVERGENT B3 ;  /* 0x0000000000037941 */ /* 0x000fea0003800200 */
.L_x_255:
        /* <DEDUP_REMOVED lines=35> */
.L_x_261:
        /* <DEDUP_REMOVED lines=9> */
.L_x_263:
[----:B------:R-:W-:Y:S05]  /*3b710*/  BSYNC.RELIABLE B4 ;  /* 0x0000000000047941 */ /* 0x000fea0003800100 */
.L_x_262:
        /* <DEDUP_REMOVED lines=15> */
.L_x_264:
[----:B------:R-:W-:Y:S05]  /*3b810*/  BSYNC.RECONVERGENT B3 ;  /* 0x0000000000037941 */ /* 0x000fea0003800200 */
.L_x_260:
[----:B------:R-:W-:Y:S01]  /*3b820*/  IMAD.WIDE.U32 R18, R133, R7, RZ ;  /* 0x0000000785127225 */ /* 0x000fe200078e00ff */
[----:B------:R-:W-:-:S03]  /*3b830*/  UMOV UR24, URZ ;  /* 0x000000ff00187c82 */ /* 0x000fc60008000000 */
        /* <DEDUP_REMOVED lines=49> */
[----:B------:R-:W-:Y:S02]  /*3bb50*/  HFMA2 R13, -RZ, RZ, 0, 0 ;  /* 0x00000000ff0d7431 */ /* 0x000fe400000001ff */
        /* <DEDUP_REMOVED lines=105> */
[----:B------:R-:W-:Y:S01]  /*3c1f0*/  IMAD.WIDE.U32 R28, R39, R141, R28 ;  /* 0x0000008d271c7225 */ /* 0x000fe200078e001c */
[----:B------:R-:W-:-:S03]  /*3c200*/  IADD3 R26, P0, PT, R23, R35, RZ ;  /* 0x00000023171a7210 */ /* 0x000fc60007f1e0ff */
[----:B------:R-:W-:Y:S01]  /*3c210*/  IMAD.WIDE.U32 R32, R37, R137, R32 ;  /* 0x0000008925207225 */ /* 0x000fe200078e0020 */
[----:B------:R-:W-:-:S03]  /*3c220*/  IADD3 R34, P1, PT, R34, R29, RZ ;  /* 0x0000001d22227210 */ /* 0x000fc60007f3e0ff */
[----:B------:R-:W-:Y:S01]  /*3c230*/  IMAD.X R27, RZ, RZ, RZ, P0 ;  /* 0x000000ffff1b7224 */ /* 0x000fe200000e06ff */
[----:B------:R-:W-:Y:S01]  /*3c240*/  IADD3 R22, P2, PT, R28, R33, RZ ;  /* 0x000000211c167210 */ /* 0x000fe20007f5e0ff */
[----:B------:R-:W-:-:S03]  /*3c250*/  IMAD.WIDE.U32 R28, R24, 0x3d1, RZ ;  /* 0x000003d1181c7825 */ /* 0x000fc600078e00ff */
[----:B------:R-:W-:Y:S01]  /*3c260*/  IADD3.X R23, PT, PT, RZ, RZ, RZ, P2, !PT ;  /* 0x000000ffff177210 */ /* 0x000fe200017fe4ff */
        /* <DEDUP_REMOVED lines=24> */
[----:B------:R-:W-:-:S04]  /*3c3f0*/  IMAD.WIDE.U32 R28, R22, 0x3d1, R28 ;  /* 0x000003d1161c7825 */ /* 0x000fc800078e001c */
[----:B------:R-:W-:Y:S01]  /*3c400*/  IMAD.X R19, RZ, RZ, RZ, P1 ;  /* 0x000000ffff137224 */ /* 0x000fe200008e06ff */
[----:B------:R-:W-:Y:S01]  /*3c410*/  IADD3 R14, P0, P1, R28, R5, R14 ;  /* 0x000000051c0e7210 */ /* 0x000fe2000791e00e */
[----:B------:R-:W-:Y:S01]  /*3c420*/  VIADD R28, R29, UR24 ;  /* 0x000000181d1c7c36 */ /* 0x000fe20008000000 */
[----:B------:R-:W-:Y:S01]  /*3c430*/  IADD3.X R5, PT, PT, RZ, RZ, RZ, P4, !PT ;  /* 0x000000ffff057210 */ /* 0x000fe200027fe4ff */
        /* <DEDUP_REMOVED lines=42> */
[----:B------:R-:W-:Y:S02]  /*3c6e0*/  ISETP.GE.U32.AND P1, PT, R38, R65, PT ;  /* 0x000000412600720c */ /* 0x000fe40003f26070 */
[----:B------:R-:W-:-:S11]  /*3c6f0*/  PLOP3.LUT P0, PT, PT, PT, PT, 0x80, 0x8 ;  /* 0x000000000008781c */ /* 0x000fd60003f0f070 */
[----:B------:R-:W-:Y:S05]  /*3c700*/  @!P1 BRA `(.L_x_138) ;  /* 0x0000000000a09947 */ /* 0x000fea0003800000 */
        /* <DEDUP_REMOVED lines=28> */
[----:B------:R-:W-:Y:S02]  /*3c8d0*/  PLOP3.LUT P0, PT, PT, PT, PT, 0x80, 0x8 ;  /* 0x000000000008781c */ /* 0x000fe40003f0f070 */
[----:B------:R-:W-:-:S13]  /*3c8e0*/  ISETP.LT.U32.OR P1, PT, R31, R66, !P1 ;  /* 0x000000421f00720c */ /* 0x000fda0004f21470 */
[----:B------:R-:W-:Y:S05]  /*3c8f0*/  @P1 BRA `(.L_x_138) ;  /* 0x0000000000241947 */ /* 0x000fea0003800000 */
.L_x_265:
[----:B------:R-:W-:-:S04]  /*3c900*/  IADD3 R30, P0, PT, R30, -R69, RZ ;  /* 0x800000451e1e7210 */ /* 0x000fc80007f1e0ff */
[----:B------:R-:W-:-:S04]  /*3c910*/  IADD3.X R31, P0, PT, R31, ~R66, RZ, P0, !PT ;  /* 0x800000421f1f7210 */ /* 0x000fc8000071e4ff */
[----:B------:R-:W-:-:S04]  /*3c920*/  IADD3.X R32, P0, PT, R32, ~R73, RZ, P0, !PT ;  /* 0x8000004920207210 */ /* 0x000fc8000071e4ff */
[----:B------:R-:W-:-:S04]  /*3c930*/  IADD3.X R33, P0, PT, R33, ~R70, RZ, P0, !PT ;  /* 0x8000004621217210 */ /* 0x000fc8000071e4ff */
[----:B------:R-:W-:-:S04]  /*3c940*/  IADD3.X R34, P0, PT, R34, ~R77, RZ, P0, !PT ;  /* 0x8000004d22227210 */ /* 0x000fc8000071e4ff */
[----:B------:R-:W-:Y:S02]  /*3c950*/  IADD3.X R35, P1, PT, R35, ~R74, RZ, P0, !PT ;  /* 0x8000004a23237210 */ /* 0x000fe4000073e4ff */
[----:B------:R-:W-:Y:S02]  /*3c960*/  PLOP3.LUT P0, PT, PT, PT, PT, 0x80, 0x8 ;  /* 0x000000000008781c */ /* 0x000fe40003f0f070 */
[----:B------:R-:W-:-:S05]  /*3c970*/  IADD3.X R36, P1, PT, R36, ~R81, RZ, P1, !PT ;  /* 0x8000005124247210 */ /* 0x000fca0000f3e4ff */
[----:B------:R-:W-:-:S08]  /*3c980*/  IMAD.X R38, R38, 0x1, ~R65, P1 ;  /* 0x0000000126267824 */ /* 0x000fd000008e0e41 */
.L_x_138:
[----:B------:R-:W-:Y:S05]  /*3c990*/  BSYNC.RECONVERGENT B2 ;  /* 0x0000000000027941 */ /* 0x000fea0003800200 */
.L_x_136:
[----:B------:R-:W-:Y:S04]  /*3c9a0*/  BSSY.RECONVERGENT B2, `(.L_x_266) ;  /* 0x00006cc000027945 */ /* 0x000fe80003800200 */
[----:B------:R-:W-:Y:S05]  /*3c9b0*/  @!P0 BRA `(.L_x_267) ;  /* 0x0000006c00288947 */ /* 0x000fea0003800000 */
[----:B------:R-:W-:Y:S01]  /*3c9c0*/  IADD3 R4, P0, PT, R69, -0x2, RZ ;  /* 0xfffffffe45047810 */ /* 0x000fe20007f1e0ff */
[----:B------:R-:W-:Y:S01]  /*3c9d0*/  HFMA2 R44, -RZ, RZ, 0, 5.9604644775390625e-08 ;  /* 0x00000001ff2c7431 */ /* 0x000fe200000001ff */
[----:B------:R-:W-:Y:S01]  /*3c9e0*/  CS2R R26, SRZ ;  /* 0x00000000001a7805 */ /* 0x000fe2000001ff00 */
[----:B------:R-:W-:Y:S01]  /*3c9f0*/  IMAD.MOV.U32 R43, RZ, RZ, R31 ;  /* 0x000000ffff2b7224 */ /* 0x000fe200078e001f */
[----:B------:R-:W-:Y:S01]  /*3ca00*/  IADD3.X R5, P0, PT, R66, -0x1, RZ, P0, !PT ;  /* 0xffffffff42057810 */ /* 0x000fe2000071e4ff */
[----:B------:R-:W-:Y:S01]  /*3ca10*/  IMAD.MOV.U32 R66, RZ, RZ, R30 ;  /* 0x000000ffff427224 */ /* 0x000fe200078e001e */
[----:B------:R-:W-:Y:S01]  /*3ca20*/  MOV R28, R33 ;  /* 0x00000021001c7202 */ /* 0x000fe20000000f00 */
[----:B------:R-:W-:Y:S01]  /*3ca30*/  IMAD.MOV.U32 R29, RZ, RZ, R32 ;  /* 0x000000ffff1d7224 */ /* 0x000fe200078e0020 */
[----:B------:R-:W-:Y:S01]  /*3ca40*/  IADD3.X R6, P0, PT, R73, -0x1, RZ, P0, !PT ;  /* 0xffffffff49067810 */ /* 0x000fe2000071e4ff */
[----:B------:R-:W-:Y:S01]  /*3ca50*/  STL.64 [R1], R4 ;  /* 0x0000000401007387 */ /* 0x000fe20000100a00 */
[----:B------:R-:W-:-:S02]  /*3ca60*/  IMAD.MOV.U32 R41, RZ, RZ, R34 ;  /* 0x000000ffff297224 */ /* 0x000fc400078e0022 */
[----:B------:R-:W-:Y:S01]  /*3ca70*/  IADD3.X R7, P0, PT, R70, -0x1, RZ, P0, !PT ;  /* 0xffffffff46077810 */ /* 0x000fe2000071e4ff */
[----:B------:R-:W-:Y:S02]  /*3ca80*/  IMAD.MOV.U32 R37, RZ, RZ, R35 ;  /* 0x000000ffff257224 */ /* 0x000fe400078e0023 */
[----:B------:R-:W-:Y:S01]  /*3ca90*/  IMAD.MOV.U32 R46, RZ, RZ, RZ ;  /* 0x000000ffff2e7224 */ /* 0x000fe200078e00ff */
[----:B------:R-:W-:Y:S01]  /*3caa0*/  IADD3.X R8, P0, PT, R77, -0x1, RZ, P0, !PT ;  /* 0xffffffff4d087810 */ /* 0x000fe2000071e4ff */
[----:B------:R0:W-:Y:S01]  /*3cab0*/  STL.64 [R1+0x8], R6 ;  /* 0x0000080601007387 */ /* 0x0001e20000100a00 */
[----:B------:R-:W-:Y:S02]  /*3cac0*/  IMAD.MOV.U32 R69, RZ, RZ, RZ ;  /* 0x000000ffff457224 */ /* 0x000fe400078e00ff */
[----:B------:R-:W-:Y:S01]  /*3cad0*/  IADD3.X R9, P0, PT, R74, -0x1, RZ, P0, !PT ;  /* 0xffffffff4a097810 */ /* 0x000fe2000071e4ff */
[----:B------:R-:W-:Y:S02]  /*3cae0*/  IMAD.MOV.U32 R20, RZ, RZ, RZ ;  /* 0x000000ffff147224 */ /* 0x000fe400078e00ff */
[----:B------:R-:W-:Y:S01]  /*3caf0*/  IMAD.MOV.U32 R39, RZ, RZ, RZ ;  /* 0x000000ffff277224 */ /* 0x000fe200078e00ff */
[----:B------:R-:W-:Y:S01]  /*3cb00*/  IADD3.X R64, P0, PT, R81, -0x1, RZ, P0, !PT ;  /* 0xffffffff51407810 */ /* 0x000fe2000071e4ff */
[----:B------:R1:W-:Y:S03]  /*3cb10*/  STL.64 [R1+0x10], R8 ;  /* 0x0000100801007387 */ /* 0x0003e60000100a00 */
[----:B------:R-:W-:Y:S01]  /*3cb20*/  IADD3.X R65, PT, PT, R65, -0x1, RZ, P0, !PT ;  /* 0xffffffff41417810 */ /* 0x000fe200007fe4ff */
[----:B0-----:R-:W-:-:S02]  /*3cb30*/  HFMA2 R6, -RZ, RZ, 0, 0 ;  /* 0x00000000ff067431 */ /* 0x001fc400000001ff */
[----:B------:R-:W-:Y:S02]  /*3cb40*/  IMAD.MOV.U32 R7, RZ, RZ, R36 ;  /* 0x000000ffff077224 */ /* 0x000fe400078e0024 */
[----:B------:R0:W-:Y:S01]  /*3cb50*/  STL.64 [R1+0x18], R64 ;  /* 0x0000184001007387 */ /* 0x0001e20000100a00 */
[----:B-1----:R-:W-:Y:S01]  /*3cb60*/  MOV R9, R38 ;  /* 0x0000002600097202 */ /* 0x002fe20000000f00 */
[----:B------:R-:W-:-:S07]  /*3cb70*/  IMAD.MOV.U32 R8, RZ, RZ, RZ ;  /* 0x000000ffff087224 */ /* 0x000fce00078e00ff */
.L_x_276:
[----:B------:R-:W-:-:S05]  /*3cb80*/  SHF.R.U32.HI R2, RZ, 0x5, R39 ;  /* 0x00000005ff027819 */ /* 0x000fca0000011627 */
[----:B------:R-:W-:-:S06]  /*3cb90*/  IMAD R2, R2, 0x4, R1 ;  /* 0x0000000402027824 */ /* 0x000fcc00078e0201 */
[----:B------:R-:W2:Y:S01]  /*3cba0*/  LDL R2, [R2] ;  /* 0x0000000002027983 */ /* 0x000ea20000100800 */
[----:B------:R-:W-:Y:S01]  /*3cbb0*/  BSSY.RECONVERGENT B3, `(.L_x_268) ;  /* 0x0000126000037945 */ /* 0x000fe20003800200 */
[----:B--2---:R-:W-:Y:S02]  /*3cbc0*/  SHF.R.W.U32.HI R4, RZ, R39, R2 ;  /* 0x00000027ff047219 */ /* 0x004fe40000011e02 */
[----:B------:R-:W-:Y:S02]  /*3cbd0*/  IADD3 R39, PT, PT, R39, 0x1, RZ ;  /* 0x0000000127277810 */ /* 0x000fe40007ffe0ff */
[----:B------:R-:W-:Y:S02]  /*3cbe0*/  LOP3.LUT R4, R4, 0x1, RZ, 0xc0, !PT ;  /* 0x0000000104047812 */ /* 0x000fe400078ec0ff */
[----:B------:R-:W-:Y:S02]  /*3cbf0*/  ISETP.NE.AND P1, PT, R39, 0x100, PT ;  /* 0x000001002700780c */ /* 0x000fe40003f25270 */
[----:B------:R-:W-:-:S13]  /*3cc00*/  ISETP.NE.U32.AND P0, PT, R4, 0x1, PT ;  /* 0x000000010400780c */ /* 0x000fda0003f05070 */
[----:B------:R-:W-:Y:S05]  /*3cc10*/  @P0 BRA `(.L_x_269) ;  /* 0x00000010007c0947 */ /* 0x000fea0003800000 */
[----:B------:R-:W-:Y:S01]  /*3cc20*/  IMAD.WIDE.U32 R24, R66, R44, RZ ;  /* 0x0000002c42187225 */ /* 0x000fe200078e00ff */
[----:B------:R-:W-:Y:S01]  /*3cc30*/  MOV R117, RZ ;  /* 0x000000ff00757202 */ /* 0x000fe20000000f00 */
[----:B------:R-:W-:Y:S01]  /*3cc40*/  UMOV UR24, URZ ;  /* 0x000000ff00187c82 */ /* 0x000fe20008000000 */
[----:B------:R-:W-:Y:S01]  /*3cc50*/  BSSY.RELIABLE B4, `(.L_x_270) ;  /* 0x0000110000047945 */ /* 0x000fe20003800100 */
        /* <DEDUP_REMOVED lines=72> */
[----:B------:R-:W-:Y:S02]  /*3d0e0*/  HFMA2 R15, -RZ, RZ, 0, 0 ;  /* 0x00000000ff0f7431 */ /* 0x000fe400000001ff */
        /* <DEDUP_REMOVED lines=22> */
[----:B------:R-:W-:Y:S01]  /*3d250*/  IMAD.X R11, RZ, RZ, RZ, P3 ;  /* 0x000000ffff0b7224 */ /* 0x000fe200018e06ff */
[----:B------:R-:W1:Y:S01]  /*3d260*/  LDC R13, c[0x3][0x1c] ;  /* 0x00c00700ff0d7b82 */ /* 0x000e620000000800 */
[----:B------:R-:W-:-:S04]  /*3d270*/  IMAD.WIDE.U32 R116, R27, R9, R116 ;  /* 0x000000091b747225 */ /* 0x000fc800078e0074 */
        /* <DEDUP_REMOVED lines=13> */
[----:B------:R-:W-:Y:S01]  /*3d350*/  IMAD.X R11, RZ, RZ, RZ, P3 ;  /* 0x000000ffff0b7224 */ /* 0x000fe200018e06ff */
[----:B------:R-:W-:Y:S01]  /*3d360*/  IADD3 R62, P2, PT, R62, R27, RZ ;  /* 0x0000001b3e3e7210 */ /* 0x000fe20007f5e0ff */
[----:B------:R-:W-:-:S03]  /*3d370*/  IMAD.WIDE.U32 R4, R6, R66, R4 ;  /* 0x0000004206047225 */ /* 0x000fc600078e0004 */
[----:B------:R-:W-:Y:S01]  /*3d380*/  IADD3.X R63, PT, PT, RZ, RZ, RZ, P2, !PT ;  /* 0x000000ffff3f7210 */ /* 0x000fe200017fe4ff */
[----:B------:R-:W-:-:S04]  /*3d390*/  IMAD.WIDE.U32 R10, R20, R29, R10 ;  /* 0x0000001d140a7225 */ /* 0x000fc800078e000a */
[----:B------:R-:W-:Y:S01]  /*3d3a0*/  IMAD.X R117, RZ, RZ, RZ, P0 ;  /* 0x000000ffff757224 */ /* 0x000fe200000e06ff */
[----:B------:R-:W-:Y:S01]  /*3d3b0*/  IADD3 R26, P3, PT, R26, R11, RZ ;  /* 0x0000000b1a1a7210 */ /* 0x000fe20007f7e0ff */
[----:B------:R-:W-:Y:S01]  /*3d3c0*/  IMAD.WIDE.U32 R62, R69, R37, R62 ;  /* 0x00000025453e7225 */ /* 0x000fe200078e003e */
[----:B------:R-:W-:-:S03]  /*3d3d0*/  IADD3 R10, P0, PT, R10, R5, RZ ;  /* 0x000000050a0a7210 */ /* 0x000fc60007f1e0ff */
[----:B------:R-:W-:-:S04]  /*3d3e0*/  IMAD.WIDE.U32 R116, R46, R9, R116 ;  /* 0x000000092e747225 */ /* 0x000fc800078e0074 */
[----:B------:R-:W-:Y:S02]  /*3d3f0*/  IMAD.X R27, RZ, RZ, RZ, P3 ;  /* 0x000000ffff1b7224 */ /* 0x000fe400018e06ff */
        /* <DEDUP_REMOVED lines=17> */
[----:B------:R-:W-:Y:S01]  /*3d510*/  IMAD.WIDE.U32 R10, R8, R66, R10 ;  /* 0x00000042080a7225 */ /* 0x000fe200078e000a */
[----:B------:R-:W-:-:S03]  /*3d520*/  IADD3.X R61, PT, PT, RZ, RZ, RZ, P2, !PT ;  /* 0x000000ffff3d7210 */ /* 0x000fc600017fe4ff */
        /* <DEDUP_REMOVED lines=13> */
[----:B------:R-:W-:-:S04]  /*3d600*/  IMAD.WIDE.U32 R60, R6, R41, R60 ;  /* 0x00000029063c7225 */ /* 0x000fc800078e003c */
[----:B------:R-:W-:Y:S01]  /*3d610*/  IMAD.X R63, RZ, RZ, RZ, P0 ;  /* 0x000000ffff3f7224 */ /* 0x000fe200000e06ff */
[----:B------:R-:W-:Y:S01]  /*3d620*/  IADD3 R116, P0, PT, R117, R115, RZ ;  /* 0x0000007375747210 */ /* 0x000fe20007f1e0ff */
[----:B0-----:R-:W-:Y:S01]  /*3d630*/  IMAD.WIDE.U32 R64, R26, 0x3d1, RZ ;  /* 0x000003d11a407825 */ /* 0x001fe200078e00ff */
[----:B------:R-:W-:-:S03]  /*3d640*/  IADD3 R114, P2, PT, R114, R61, RZ ;  /* 0x0000003d72727210 */ /* 0x000fc60007f5e0ff */
[----:B------:R-:W-:-:S04]  /*3d650*/  IMAD.WIDE.U32 R62, R8, R29, R62 ;  /* 0x0000001d083e7225 */ /* 0x000fc800078e003e */
        /* <DEDUP_REMOVED lines=19> */
[----:B------:R-:W-:Y:S02]  /*3d790*/  IADD3.X R11, PT, PT, RZ, RZ, RZ, P2, P4 ;  /* 0x000000ffff0b7210 */ /* 0x000fe400017e84ff */
[----:B------:R-:W-:Y:S01]  /*3d7a0*/  IADD3 R26, P4, PT, R26, R5, RZ ;  /* 0x000000051a1a7210 */ /* 0x000fe20007f9e0ff */
[----:B------:R-:W-:Y:S01]  /*3d7b0*/  VIADD R22, R65, UR24 ;  /* 0x0000001841167c36 */ /* 0x000fe20008000000 */
[----:B------:R-:W-:Y:S01]  /*3d7c0*/  IADD3 R116, P0, PT, R117, R119, RZ ;  /* 0x0000007775747210 */ /* 0x000fe20007f1e0ff */
[----:B------:R-:W-:-:S03]  /*3d7d0*/  IMAD.WIDE.U32 R114, R8, R41, R114 ;  /* 0x0000002908727225 */ /* 0x000fc600078e0072 */
[----:B------:R-:W-:Y:S01]  /*3d7e0*/  IADD3.X R117, PT, PT, RZ, RZ, RZ, P0, !PT ;  /* 0x000000ffff757210 */ /* 0x000fe200007fe4ff */
[----:B------:R-:W-:Y:S01]  /*3d7f0*/  IMAD.WIDE.U32 R22, R60, 0x3d1, R22 ;  /* 0x000003d13c167825 */ /* 0x000fe200078e0016 */
[----:B------:R-:W-:-:S03]  /*3d800*/  IADD3 R118, P0, PT, R118, R115, RZ ;  /* 0x0000007376767210 */ /* 0x000fc60007f1e0ff */
[----:B------:R-:W-:Y:S01]  /*3d810*/  IMAD.WIDE.U32 R116, R6, R9, R116 ;  /* 0x0000000906747225 */ /* 0x000fe200078e0074 */
[----:B------:R-:W-:-:S03]  /*3d820*/  IADD3 R18, P2, P3, R22, R11, R18 ;  /* 0x0000000b16127210 */ /* 0x000fc60007b5e012 */
[----:B------:R-:W-:Y:S01]  /*3d830*/  VIADD R22, R23, UR24 ;  /* 0x0000001817167c36 */ /* 0x000fe20008000000 */
[----:B------:R-:W-:Y:S01]  /*3d840*/  MOV R23, RZ ;  /* 0x000000ff00177202 */ /* 0x000fe20000000f00 */
[----:B------:R-:W-:Y:S01]  /*3d850*/  IMAD.X R119, RZ, RZ, RZ, P0 ;  /* 0x000000ffff777224 */ /* 0x000fe200000e06ff */
[----:B------:R-:W-:Y:S01]  /*3d860*/  IADD3.X R5, PT, PT, RZ, RZ, RZ, P2, P3 ;  /* 0x000000ffff057210 */ /* 0x000fe200017e64ff */
[----:B------:R-:W-:Y:S02]  /*3d870*/  IMAD.X R27, RZ, RZ, RZ, P4 ;  /* 0x000000ffff1b7224 */ /* 0x000fe400020e06ff */
[----:B------:R-:W-:-:S03]  /*3d880*/  IMAD.WIDE.U32 R22, R114, 0x3d1, R22 ;  /* 0x000003d172167825 */ /* 0x000fc600078e0016 */
[----:B------:R-:W-:Y:S01]  /*3d890*/  IADD3 R27, P4, P5, R62, R27, R18 ;  /* 0x0000001b3e1b7210 */ /* 0x000fe20007d9e012 */
        /* <DEDUP_REMOVED lines=12> */
[----:B------:R-:W-:Y:S02]  /*3d960*/  IADD3 R14, P3, P4, R22, R5, R14 ;  /* 0x00000005160e7210 */ /* 0x000fe40007c7e00e */
[----:B------:R-:W-:Y:S01]  /*3d970*/  IADD3 R22, PT, PT, R23, UR24, RZ ;  /* 0x0000001817167c10 */ /* 0x000fe2000fffe0ff */
[----:B------:R-:W-:Y:S01]  /*3d980*/  IMAD.MOV.U32 R23, RZ, RZ, RZ ;  /* 0x000000ffff177224 */ /* 0x000fe200078e00ff */
[----:B------:R-:W-:Y:S02]  /*3d990*/  IADD3 R116, P5, PT, R117, R17, RZ ;  /* 0x0000001175747210 */ /* 0x000fe40007fbe0ff */
        /* <DEDUP_REMOVED lines=20> */
[----:B-1----:R-:W-:-:S13]  /*3dae0*/  ISETP.GT.U32.AND P0, PT, R8, R13, PT ;  /* 0x0000000d0800720c */ /* 0x002fda0003f04070 */
[----:B------:R-:W-:Y:S05]  /*3daf0*/  @P0 BRA `(.L_x_271) ;  /* 0x0000000000940947 */ /* 0x000fea0003800000 */
[----:B------:R-:W-:-:S13]  /*3db00*/  ISETP.GE.U32.AND P0, PT, R8, R13, PT ;  /* 0x0000000d0800720c */ /* 0x000fda0003f06070 */
[----:B------:R-:W-:Y:S05]  /*3db10*/  @!P0 BREAK.RELIABLE B4 ;  /* 0x0000000000048942 */ /* 0x000fea0003800100 */
[----:B------:R-:W-:Y:S05]  /*3db20*/  @!P0 BRA `(.L_x_269) ;  /* 0x0000000000b88947 */ /* 0x000fea0003800000 */
[----:B------:R-:W0:Y:S02]  /*3db30*/  LDC R5, c[0x3][0x18] ;  /* 0x00c00600ff057b82 */ /* 0x000e240000000800 */
[----:B0-----:R-:W-:-:S13]  /*3db40*/  ISETP.GT.U32.AND P0, PT, R6, R5, PT ;  /* 0x000000050600720c */ /* 0x001fda0003f04070 */
        /* <DEDUP_REMOVED lines=25> */
[----:B------:R-:W0:Y:S02]  /*3dce0*/  LDCU.64 UR24, c[0x3][URZ] ;  /* 0x00c00000ff1877ac */ /* 0x000e240008000a00 */
[----:B0-----:R-:W-:-:S04]  /*3dcf0*/  ISETP.GE.U32.AND P0, PT, R44, UR24, PT ;  /* 0x000000182c007c0c */ /* 0x001fc8000bf06070 */
[----:B------:R-:W-:-:S04]  /*3dd00*/  ISETP.LT.U32.OR P0, PT, R26, UR25, !P0 ;  /* 0x000000191a007c0c */ /* 0x000fc8000c701470 */
[----:B------:R-:W-:-:S04]  /*3dd10*/  ISETP.LE.U32.AND P0, PT, R26, UR25, P0 ;  /* 0x000000191a007c0c */ /* 0x000fc80008703070 */
[----:B------:R-:W-:-:S13]  /*3dd20*/  ISETP.LT.U32.OR P0, PT, R27, R2, P0 ;  /* 0x000000021b00720c */ /* 0x000fda0000701470 */
[----:B------:R-:W-:Y:S05]  /*3dd30*/  @P0 BREAK.RELIABLE B4 ;  /* 0x0000000000040942 */ /* 0x000fea0003800100 */
[----:B------:R-:W-:Y:S05]  /*3dd40*/  @P0 BRA `(.L_x_269) ;  /* 0x0000000000300947 */ /* 0x000fea0003800000 */
.L_x_271:
[----:B------:R-:W-:Y:S05]  /*3dd50*/  BSYNC.RELIABLE B4 ;  /* 0x0000000000047941 */ /* 0x000fea0003800100 */
.L_x_270:
[----:B------:R-:W0:Y:S01]  /*3dd60*/  LDCU.128 UR24, c[0x3][URZ] ;  /* 0x00c00000ff1877ac */ /* 0x000e220008000c00 */
[----:B------:R-:W1:Y:S01]  /*3dd70*/  LDCU.64 UR28, c[0x3][0x10] ;  /* 0x00c00200ff1c77ac */ /* 0x000e620008000a00 */
[----:B0-----:R-:W-:Y:S01]  /*3dd80*/  IADD3 R44, P0, PT, R44, -UR24, RZ ;  /* 0x800000182c2c7c10 */ /* 0x001fe2000ff1e0ff */
[----:B------:R-:W0:Y:S03]  /*3dd90*/  LDCU UR24, c[0x3][0x18] ;  /* 0x00c00300ff1877ac */ /* 0x000e260008000800 */
[----:B------:R-:W-:-:S04]  /*3dda0*/  IADD3.X R26, P0, PT, R26, ~UR25, RZ, P0, !PT ;  /* 0x800000191a1a7c10 */ /* 0x000fc8000871e4ff */
[----:B------:R-:W-:-:S04]  /*3ddb0*/  IADD3.X R27, P0, PT, R27, ~UR26, RZ, P0, !PT ;  /* 0x8000001a1b1b7c10 */ /* 0x000fc8000871e4ff */
[----:B------:R-:W-:-:S04]  /*3ddc0*/  IADD3.X R46, P0, PT, R46, ~UR27, RZ, P0, !PT ;  /* 0x8000001b2e2e7c10 */ /* 0x000fc8000871e4ff */
[----:B-1----:R-:W-:-:S04]  /*3ddd0*/  IADD3.X R69, P0, PT, R69, ~UR28, RZ, P0, !PT ;  /* 0x8000001c45457c10 */ /* 0x002fc8000871e4ff */
[----:B------:R-:W-:-:S04]  /*3dde0*/  IADD3.X R20, P0, PT, R20, ~UR29, RZ, P0, !PT ;  /* 0x8000001d14147c10 */ /* 0x000fc8000871e4ff */
[----:B0-----:R-:W-:-:S05]  /*3ddf0*/  IADD3.X R6, P0, PT, R6, ~UR24, RZ, P0, !PT ;  /* 0x8000001806067c10 */ /* 0x001fca000871e4ff */
[----:B------:R-:W-:-:S08]  /*3de00*/  IMAD.X R8, R8, 0x1, ~R13, P0 ;  /* 0x0000000108087824 */ /* 0x000fd000000e0e0d */
.L_x_269:
[----:B------:R-:W-:Y:S05]  /*3de10*/  BSYNC.RECONVERGENT B3 ;  /* 0x0000000000037941 */ /* 0x000fea0003800200 */
.L_x_268:
[----:B------:R-:W-:Y:S01]  /*3de20*/  IMAD.WIDE.U32 R118, R66, R66, RZ ;  /* 0x0000004242767225 */ /* 0x000fe200078e00ff */
[----:B------:R-:W-:Y:S01]  /*3de30*/  MOV R117, RZ ;  /* 0x000000ff00757202 */ /* 0x000fe20000000f00 */
[----:B------:R-:W-:Y:S01]  /*3de40*/  UMOV UR24, URZ ;  /* 0x000000ff00187c82 */ /* 0x000fe20008000000 */
[----:B------:R-:W1:Y:S01]  /*3de50*/  LDC R2, c[0x3][0x1c] ;  /* 0x00c00700ff027b82 */ /* 0x000e620000000800 */
[----:B------:R-:W-:Y:S01]  /*3de60*/  IMAD.MOV.U32 R116, RZ, RZ, R119 ;  /* 0x000000ffff747224 */ /* 0x000fe200078e0077 */
[----:B------:R-:W-:Y:S01]  /*3de70*/  BSSY.RECONVERGENT B3, `(.L_x_272) ;  /* 0x000011b000037945 */ /* 0x000fe20003800200 */
[----:B------:R-:W-:-:S03]  /*3de80*/  IMAD.MOV.U32 R23, RZ, RZ, RZ ;  /* 0x000000ffff177224 */ /* 0x000fc600078e00ff */
[----:B------:R-:W-:Y:S01]  /*3de90*/  BSSY.RELIABLE B4, `(.L_x_273) ;  /* 0x000010d000047945 */ /* 0x000fe20003800100 */
[----:B------:R-:W-:-:S04]  /*3dea0*/  IMAD.WIDE.U32 R116, R43, R66, R116 ;  /* 0x000000422b747225 */ /* 0x000fc800078e0074 */
        /* <DEDUP_REMOVED lines=100> */
[----:B0-----:R-:W-:Y:S01]  /*3e4f0*/  IADD3 R64, P0, PT, R22, R19, RZ ;  /* 0x0000001316407210 */ /* 0x001fe20007f1e0ff */
[----:B------:R-:W-:Y:S02]  /*3e500*/  IMAD.X R19, RZ, RZ, RZ, P2 ;  /* 0x000000ffff137224 */ /* 0x000fe400010e06ff */
[----:B------:R-:W-:Y:S02]  /*3e510*/  IMAD.X R5, RZ, RZ, RZ, P3 ;  /* 0x000000ffff057224 */ /* 0x000fe400018e06ff */
[----:B------:R-:W-:-:S02]  /*3e520*/  IMAD.X R65, RZ, RZ, RZ, P0 ;  /* 0x000000ffff417224 */ /* 0x000fc400000e06ff */
        /* <DEDUP_REMOVED lines=8> */
[----:B------:R-:W-:Y:S02]  /*3e5b0*/  IADD3.X R5, PT, PT, RZ, RZ, RZ, P4, !PT ;  /* 0x000000ffff057210 */ /* 0x000fe400027fe4ff */
        /* <DEDUP_REMOVED lines=40> */
[----:B------:R-:W-:Y:S01]  /*3e840*/  HFMA2 R23, -RZ, RZ, 0, 0 ;  /* 0x00000000ff177431 */ /* 0x000fe200000001ff */
[----:B------:R-:W-:Y:S02]  /*3e850*/  IADD3 R64, P2, PT, R64, R25, RZ ;  /* 0x0000001940407210 */ /* 0x000fe40007f5e0ff */
[----:B------:R-:W-:Y:S02]  /*3e860*/  IADD3 R60, P0, PT, R61, R65, RZ ;  /* 0x000000413d3c7210 */ /* 0x000fe40007f1e0ff */
[----:B------:R-:W-:Y:S01]  /*3e870*/  IADD3.X R25, PT, PT, RZ, RZ, RZ, P3, !PT ;  /* 0x000000ffff197210 */ /* 0x000fe20001ffe4ff */
[----:B------:R-:W-:Y:S02]  /*3e880*/  IMAD.X R65, RZ, RZ, RZ, P2 ;  /* 0x000000ffff417224 */ /* 0x000fe400010e06ff */
[----:B------:R-:W-:Y:S02]  /*3e890*/  IMAD.X R61, RZ, RZ, RZ, P0 ;  /* 0x000000ffff3d7224 */ /* 0x000fe400000e06ff */
[----:B------:R-:W-:-:S04]  /*3e8a0*/  IMAD.WIDE.U32 R24, R9, R28, R24 ;  /* 0x0000001c09187225 */ /* 0x000fc800078e0018 */
[----:B------:R-:W-:-:S04]  /*3e8b0*/  IMAD.WIDE.U32 R28, R18, 0x3d1, RZ ;  /* 0x000003d1121c7825 */ /* 0x000fc800078e00ff */
[----:B------:R-:W-:Y:S01]  /*3e8c0*/  IMAD.WIDE.U32 R64, R7, R37, R64 ;  /* 0x0000002507407225 */ /* 0x000fe200078e0040 */
[----:B------:R-:W-:-:S03]  /*3e8d0*/  IADD3 R66, PT, PT, R118, R28, RZ ;  /* 0x0000001c76427210 */ /* 0x000fc60007ffe0ff */
[----:B------:R-:W-:Y:S01]  /*3e8e0*/  IMAD.WIDE.U32 R60, R9, R37, R60 ;  /* 0x00000025093c7225 */ /* 0x000fe200078e003c */
[----:B------:R-:W-:-:S03]  /*3e8f0*/  IADD3 R64, P0, PT, R64, R25, RZ ;  /* 0x0000001940407210 */ /* 0x000fc60007f1e0ff */
[----:B------:R-:W-:Y:S01]  /*3e900*/  VIADD R62, R29, UR24 ;  /* 0x000000181d3e7c36 */ /* 0x000fe20008000000 */
[----:B------:R-:W-:Y:S01]  /*3e910*/  IADD3 R28, P2, PT, R60, R65, RZ ;  /* 0x000000413c1c7210 */ /* 0x000fe20007f5e0ff */
[----:B------:R-:W-:Y:S01]  /*3e920*/  IMAD.X R65, RZ, RZ, RZ, P0 ;  /* 0x000000ffff417224 */ /* 0x000fe200000e06ff */
[----:B------:R-:W-:Y:S01]  /*3e930*/  ISETP.GE.U32.AND P0, PT, R66, R118, PT ;  /* 0x000000764200720c */ /* 0x000fe20003f06070 */
[----:B------:R-:W-:-:S03]  /*3e940*/  IMAD.WIDE.U32 R62, R22, 0x3d1, R62 ;  /* 0x000003d1163e7825 */ /* 0x000fc600078e003e */
[----:B------:R-:W-:Y:S01]  /*3e950*/  SEL R43, RZ, 0x1, P0 ;  /* 0x00000001ff2b7807 */ /* 0x000fe20000000000 */
[----:B------:R-:W-:Y:S02]  /*3e960*/  IMAD.X R29, RZ, RZ, RZ, P2 ;  /* 0x000000ffff1d7224 */ /* 0x000fe400010e06ff */
[----:B------:R-:W-:Y:S01]  /*3e970*/  IMAD.WIDE.U32 R118, R9, R41, R64 ;  /* 0x0000002909767225 */ /* 0x000fe200078e0040 */
[----:B------:R-:W-:Y:S02]  /*3e980*/  IADD3 R64, PT, PT, R63, UR24, RZ ;  /* 0x000000183f407c10 */ /* 0x000fe4000fffe0ff */
[----:B------:R-:W-:Y:S01]  /*3e990*/  IADD3 R43, P2, P3, R62, R116, R43 ;  /* 0x000000743e2b7210 */ /* 0x000fe20007b5e02b */
[----:B------:R-:W-:-:S03]  /*3e9a0*/  IMAD.WIDE.U32 R28, R7, R7, R28 ;  /* 0x00000007071c7225 */ /* 0x000fc600078e001c */
[----:B------:R-:W-:Y:S01]  /*3e9b0*/  IADD3.X R5, PT, PT, RZ, RZ, RZ, P2, P3 ;  /* 0x000000ffff057210 */ /* 0x000fe200017e64ff */
[----:B------:R-:W-:Y:S01]  /*3e9c0*/  IMAD.MOV.U32 R65, RZ, RZ, RZ ;  /* 0x000000ffff417224 */ /* 0x000fe200078e00ff */
[----:B------:R-:W-:Y:S02]  /*3e9d0*/  IADD3 R62, P0, PT, R28, R119, RZ ;  /* 0x000000771c3e7210 */ /* 0x000fe40007f1e0ff */
[----:B------:R-:W-:Y:S01]  /*3e9e0*/  IADD3 R43, P4, PT, R18, R43, RZ ;  /* 0x0000002b122b7210 */ /* 0x000fe20007f9e0ff */
[----:B------:R-:W-:-:S04]  /*3e9f0*/  IMAD.WIDE.U32 R64, R24, 0x3d1, R64 ;  /* 0x000003d118407825 */ /* 0x000fc800078e0040 */
[----:B------:R-:W-:Y:S01]  /*3ea00*/  IMAD.X R63, RZ, RZ, RZ, P0 ;  /* 0x000000ffff3f7224 */ /* 0x000fe200000e06ff */
[----:B------:R-:W-:Y:S02]  /*3ea10*/  IADD3 R28, P0, PT, R61, R29, RZ ;  /* 0x0000001d3d1c7210 */ /* 0x000fe40007f1e0ff */
[----:B------:R-:W-:Y:S01]  /*3ea20*/  IADD3 R114, P2, P3, R64, R5, R114 ;  /* 0x0000000540727210 */ /* 0x000fe20007b5e072 */
[----:B------:R-:W-:Y:S01]  /*3ea30*/  VIADD R64, R65, UR24 ;  /* 0x0000001841407c36 */ /* 0x000fe20008000000 */
[----:B------:R-:W-:Y:S01]  /*3ea40*/  IADD3.X R29, PT, PT, RZ, RZ, RZ, P0, !PT ;  /* 0x000000ffff1d7210 */ /* 0x000fe200007fe4ff */
        /* <DEDUP_REMOVED lines=18> */
[----:B------:R-:W-:Y:S01]  /*3eb70*/  VIADD R22, R65, UR24 ;  /* 0x0000001841167c36 */ /* 0x000fe20008000000 */
[----:B------:R-:W-:Y:S02]  /*3eb80*/  IADD3.X R41, PT, PT, RZ, RZ, RZ, P5, P6 ;  /* 0x000000ffff297210 */ /* 0x000fe40002fec4ff */
[----:B------:R-:W-:Y:S01]  /*3eb90*/  IADD3 R14, P5, PT, R19, R13, RZ ;  /* 0x0000000d130e7210 */ /* 0x000fe20007fbe0ff */
[----:B------:R-:W-:Y:S01]  /*3eba0*/  IMAD.WIDE.U32 R22, R12, 0x3d1, R22 ;  /* 0x000003d10c167825 */ /* 0x000fe200078e0016 */
[----:B------:R-:W-:Y:S02]  /*3ebb0*/  IADD3 R41, P2, P0, R118, R41, R15 ;  /* 0x0000002976297210 */ /* 0x000fe4000785e00f */
[----:B------:R-:W-:Y:S01]  /*3ebc0*/  IADD3.X R5, PT, PT, RZ, RZ, RZ, P3, P4 ;  /* 0x000000ffff057210 */ /* 0x000fe20001fe84ff */
[----:B------:R-:W-:Y:S01]  /*3ebd0*/  IMAD.X R15, RZ, RZ, RZ, P5 ;  /* 0x000000ffff0f7224 */ /* 0x000fe200028e06ff */
[----:B------:R-:W-:Y:S01]  /*3ebe0*/  IADD3.X R37, PT, PT, RZ, RZ, RZ, P2, P0 ;  /* 0x000000ffff257210 */ /* 0x000fe200017e04ff */
[----:B------:R-:W-:Y:S01]  /*3ebf0*/  VIADD R18, R23, UR24 ;  /* 0x0000001817127c36 */ /* 0x000fe20008000000 */
[----:B------:R-:W-:Y:S01]  /*3ec00*/  IADD3 R16, P3, P4, R22, R5, R16 ;  /* 0x0000000516107210 */ /* 0x000fe20007c7e010 */
[----:B------:R-:W-:-:S03]  /*3ec10*/  IMAD.WIDE.U32 R14, R9, R9, R14 ;  /* 0x00000009090e7225 */ /* 0x000fc600078e000e */
        /* <DEDUP_REMOVED lines=52> */
.L_x_274:
[----:B------:R-:W-:Y:S05]  /*3ef60*/  BSYNC.RELIABLE B4 ;  /* 0x0000000000047941 */ /* 0x000fea0003800100 */
.L_x_273:
        /* <DEDUP_REMOVED lines=9> */
[----:B0-----:R-:W-:-:S04]  /*3f000*/  IADD3.X R7, P0, PT, R7, ~UR24, RZ, P0, !PT ;  /* 0x8000001807077c10 */ /* 0x001fc8000871e4ff */
[----:B------:R-:W-:-:S09]  /*3f010*/  IADD3.X R9, PT, PT, R9, ~R2, RZ, P0, !PT ;  /* 0x8000000209097210 */ /* 0x000fd200007fe4ff */
.L_x_275:
[----:B------:R-:W-:Y:S05]  /*3f020*/  BSYNC.RECONVERGENT B3 ;  /* 0x0000000000037941 */ /* 0x000fea0003800200 */
.L_x_272:
[----:B------:R-:W-:Y:S05]  /*3f030*/  @P1 BRA `(.L_x_276) ;  /* 0xffffffd800d01947 */ /* 0x000fea000383ffff */
[----:B------:R-:W-:Y:S01]  /*3f040*/  IMAD.WIDE.U32 R14, R44, R44, RZ ;  /* 0x0000002c2c0e7225 */ /* 0x000fe200078e00ff */
[----:B------:R-:W-:Y:S01]  /*3f050*/  MOV R11, RZ ;  /* 0x000000ff000b7202 */ /* 0x000fe20000000f00 */
[----:B------:R-:W-:Y:S01]  /*3f060*/  UMOV UR24, URZ ;  /* 0x000000ff00187c82 */ /* 0x000fe20008000000 */
[----:B------:R-:W-:Y:S01]  /*3f070*/  MOV R65, RZ ;  /* 0x000000ff00417202 */ /* 0x000fe20000000f00 */
[----:B------:R-:W-:Y:S01]  /*3f080*/  IMAD.MOV.U32 R4, RZ, RZ, R15 ;  /* 0x000000ffff047224 */ /* 0x000fe200078e000f */
[----:B------:R-:W-:Y:S01]  /*3f090*/  BSSY.RECONVERGENT B3, `(.L_x_277) ;  /* 0x000011d000037945 */ /* 0x000fe20003800200 */
[----:B------:R-:W-:-:S03]  /*3f0a0*/  IMAD.MOV.U32 R5, RZ, RZ, RZ ;  /* 0x000000ffff057224 */ /* 0x000fc600078e00ff */
[----:B------:R-:W-:Y:S01]  /*3f0b0*/  BSSY.RELIABLE B4, `(.L_x_278) ;  /* 0x000010f000047945 */ /* 0x000fe20003800100 */
        /* <DEDUP_REMOVED lines=8> */
[----:B------:R-:W-:Y:S01]  /*3f140*/  IMAD.MOV.U32 R25, RZ, RZ, RZ ;  /* 0x000000ffff197224 */ /* 0x000fe200078e00ff */
[----:B------:R-:W-:Y:S01]  /*3f150*/  MOV R4, R5 ;  /* 0x0000000500047202 */ /* 0x000fe20000000f00 */
[----:B------:R-:W-:Y:S02]  /*3f160*/  IMAD.MOV.U32 R5, RZ, RZ, RZ ;  /* 0x000000ffff057224 */ /* 0x000fe400078e00ff */
[----:B------:R-:W-:Y:S02]  /*3f170*/  IMAD.X R11, RZ, RZ, RZ, P0 ;  /* 0x000000ffff0b7224 */ /* 0x000fe400000e06ff */
        /* <DEDUP_REMOVED lines=8> */
[----:B------:R-:W-:-:S04]  /*3f200*/  IMAD.WIDE.U32 R10, R26, R27, R12 ;  /* 0x0000001b1a0a7225 */ /* 0x000fc800078e000c */
[----:B------:R-:W-:Y:S01]  /*3f210*/  IMAD.WIDE.U32 R4, R44, R69, R4 ;  /* 0x000000452c047225 */ /* 0x000fe200078e0004 */
        /* <DEDUP_REMOVED lines=15> */
[----:B------:R-:W-:Y:S02]  /*3f310*/  IMAD.MOV.U32 R64, RZ, RZ, R16 ;  /* 0x000000ffff407224 */ /* 0x000fe400078e0010 */
        /* <DEDUP_REMOVED lines=144> */
[----:B------:R-:W-:Y:S01]  /*3fc20*/  IADD3.X R25, PT, PT, RZ, RZ, RZ, P0, !PT ;  /* 0x000000ffff197210 */ /* 0x000fe200007fe4ff */
[----:B------:R-:W-:Y:S01]  /*3fc30*/  IMAD.X R43, RZ, RZ, RZ, P4 ;  /* 0x000000ffff2b7224 */ /* 0x000fe200020e06ff */
[----:B------:R-:W-:Y:S01]  /*3fc40*/  IADD3.X R5, PT, PT, RZ, RZ, RZ, P2, P3 ;  /* 0x000000ffff057210 */ /* 0x000fe200017e64ff */
[----:B------:R-:W-:-:S04]  /*3fc50*/  IMAD.WIDE.U32 R18, R60, 0x3d1, R18 ;  /* 0x000003d13c127825 */ /* 0x000fc800078e0012 */
[----:B------:R-:W-:Y:S01]  /*3fc60*/  IMAD.X R15, RZ, RZ, RZ, P1 ;  /* 0x000000ffff0f7224 */ /* 0x000fe200008e06ff */
[----:B------:R-:W-:Y:S01]  /*3fc70*/  IADD3 R18, P0, P1, R18, R5, R114 ;  /* 0x0000000512127210 */ /* 0x000fe2000791e072 */
[----:B------:R-:W-:Y:S02]  /*3fc80*/  VIADD R62, R19, UR24 ;  /* 0x00000018133e7c36 */ /* 0x000fe40008000000 */
[----:B------:R-:W-:Y:S01]  /*3fc90*/  IMAD.MOV.U32 R63, RZ, RZ, RZ ;  /* 0x000000ffff3f7224 */ /* 0x000fe200078e00ff */
[----:B------:R-:W-:Y:S01]  /*3fca0*/  IADD3 R43, P3, P4, R12, R43, R18 ;  /* 0x0000002b0c2b7210 */ /* 0x000fe20007c7e012 */
[-C--:B------:R-:W-:Y:S01]  /*3fcb0*/  IMAD.WIDE.U32 R24, R6, R8.reuse, R24 ;  /* 0x0000000806187225 */ /* 0x080fe200078e0018 */
[----:B------:R-:W-:Y:S02]  /*3fcc0*/  IADD3.X R5, PT, PT, RZ, RZ, RZ, P0, P1 ;  /* 0x000000ffff057210 */ /* 0x000fe400007e24ff */
        /* <DEDUP_REMOVED lines=8> */
[----:B------:R-:W-:Y:S02]  /*3fd50*/  IMAD.MOV.U32 R23, RZ, RZ, RZ ;  /* 0x000000ffff177224 */ /* 0x000fe400078e00ff */
        /* <DEDUP_REMOVED lines=8> */
[----:B------:R-:W-:Y:S01]  /*3fde0*/  HFMA2 R25, -RZ, RZ, 0, 0 ;  /* 0x00000000ff197431 */ /* 0x000fe200000001ff */
[----:B------:R-:W-:Y:S02]  /*3fdf0*/  IADD3 R39, P3, P4, R22, R39, R28 ;  /* 0x0000002716277210 */ /* 0x000fe40007c7e01c */
[----:B------:R-:W-:Y:S01]  /*3fe00*/  IADD3.X R5, PT, PT, RZ, RZ, RZ, P1, P2 ;  /* 0x000000ffff057210 */ /* 0x000fe20000fe44ff */
[----:B------:R-:W-:Y:S01]  /*3fe10*/  IMAD.X R19, RZ, RZ, RZ, P0 ;  /* 0x000000ffff137224 */ /* 0x000fe200000e06ff */
[----:B------:R-:W-:Y:S01]  /*3fe20*/  IADD3.X R7, PT, PT, RZ, RZ, RZ, P3, P4 ;  /* 0x000000ffff077210 */ /* 0x000fe20001fe84ff */
[----:B------:R-:W-:-:S04]  /*3fe30*/  IMAD.WIDE.U32 R18, R8, R8, R18 ;  /* 0x0000000808127225 */ /* 0x000fc800078e0012 */
[----:B------:R-:W-:-:S04]  /*3fe40*/  IMAD.WIDE.U32 R24, R12, 0x3d1, R24 ;  /* 0x000003d10c187825 */ /* 0x000fc800078e0018 */
        /* <DEDUP_REMOVED lines=53> */
.L_x_279:
[----:B------:R-:W-:Y:S05]  /*401a0*/  BSYNC.RELIABLE B4 ;  /* 0x0000000000047941 */ /* 0x000fea0003800100 */
.L_x_278:
        /* <DEDUP_REMOVED lines=11> */
.L_x_280:
[----:B------:R-:W-:Y:S05]  /*40260*/  BSYNC.RECONVERGENT B3 ;  /* 0x0000000000037941 */ /* 0x000fea0003800200 */
.L_x_277:
[----:B------:R-:W-:Y:S01]  /*40270*/  IMAD.WIDE.U32 R62, R44, R65, RZ ;  /* 0x000000412c3e7225 */ /* 0x000fe200078e00ff */
[----:B------:R-:W-:Y:S01]  /*40280*/  UMOV UR24, URZ ;  /* 0x000000ff00187c82 */ /* 0x000fe20008000000 */
[----:B------:R-:W-:Y:S04]  /*40290*/  BSSY.RECONVERGENT B3, `(.L_x_281) ;  /* 0x000011d000037945 */ /* 0x000fe80003800200 */
[----:B------:R-:W-:Y:S01]  /*402a0*/  BSSY.RELIABLE B4, `(.L_x_282) ;  /* 0x0000110000047945 */ /* 0x000fe20003800100 */
[----:B------:R-:W-:Y:S02]  /*402b0*/  IMAD.MOV.U32 R116, RZ, RZ, R63 ;  /* 0x000000ffff747224 */ /* 0x000fe400078e003f */
[----:B------:R-:W-:Y:S02]  /*402c0*/  IMAD.MOV.U32 R117, RZ, RZ, RZ ;  /* 0x000000ffff757224 */ /* 0x000fe400078e00ff */
[----:B------:R-:W-:-:S02]  /*402d0*/  IMAD.MOV.U32 R29, RZ, RZ, RZ ;  /* 0x000000ffff1d7224 */ /* 0x000fc400078e00ff */
        /* <DEDUP_REMOVED lines=134> */
[----:B------:R-:W-:Y:S02]  /*40b40*/  IADD3.X R115, PT, PT, RZ, RZ, RZ, P3, !PT ;  /* 0x000000ffff737210 */ /* 0x000fe40001ffe4ff */
[----:B------:R-:W-:Y:S02]  /*40b50*/  IADD3 R28, P0, PT, R29, R23, RZ ;  /* 0x000000171d1c7210 */ /* 0x000fe40007f1e0ff */
[----:B------:R-:W-:Y:S01]  /*40b60*/  IADD3 R22, P1, PT, R22, R19, RZ ;  /* 0x0000001316167210 */ /* 0x000fe20007f3e0ff */
[----:B------:R-:W-:Y:S02]  /*40b70*/  IMAD.X R19, RZ, RZ, RZ, P2 ;  /* 0x000000ffff137224 */ /* 0x000fe400010e06ff */
[----:B------:R-:W-:-:S02]  /*40b80*/  IMAD.X R29, RZ, RZ, RZ, P0 ;  /* 0x000000ffff1d7224 */ /* 0x000fc400000e06ff */
[----:B------:R-:W-:Y:S02]  /*40b90*/  IMAD.X R23, RZ, RZ, RZ, P1 ;  /* 0x000000ffff177224 */ /* 0x000fe400008e06ff */
[----:B------:R-:W-:-:S04]  /*40ba0*/  IMAD.WIDE.U32 R114, R26, R37, R114 ;  /* 0x000000251a727225 */ /* 0x000fc800078e0072 */
[----:B------:R-:W-:-:S04]  /*40bb0*/  IMAD.WIDE.U32 R18, R46, R9, R18 ;  /* 0x000000092e127225 */ /* 0x000fc800078e0012 */
[----:B------:R-:W-:Y:S01]  /*40bc0*/  IMAD.WIDE.U32 R28, R8, R39, R28 ;  /* 0x00000027081c7225 */ /* 0x000fe200078e001c */
[----:B------:R-:W-:-:S03]  /*40bd0*/  IADD3 R24, P2, PT, R18, R115, RZ ;  /* 0x0000007312187210 */ /* 0x000fc60007f5e0ff */
[----:B------:R-:W-:Y:S01]  /*40be0*/  IMAD.WIDE.U32 R22, R20, R7, R22 ;  /* 0x0000000714167225 */ /* 0x000fe200078e0016 */
[----:B------:R-:W-:-:S04]  /*40bf0*/  IADD3.X R25, PT, PT, RZ, RZ, RZ, P2, !PT ;  /* 0x000000ffff197210 */ /* 0x000fc800017fe4ff */
        /* <DEDUP_REMOVED lines=8> */
[----:B------:R-:W-:Y:S01]  /*40c80*/  IMAD.WIDE.U32 R26, R114, 0x3d1, RZ ;  /* 0x000003d1721a7825 */ /* 0x000fe200078e00ff */
[----:B------:R-:W-:Y:S02]  /*40c90*/  IADD3 R22, P2, PT, R22, R25, RZ ;  /* 0x0000001916167210 */ /* 0x000fe40007f5e0ff */
[----:B------:R-:W-:Y:S01]  /*40ca0*/  IADD3 R18, P1, PT, R18, R23, RZ ;  /* 0x0000001712127210 */ /* 0x000fe20007f3e0ff */
[----:B------:R-:W-:Y:S01]  /*40cb0*/  IMAD.IADD R44, R62, 0x1, R26 ;  /* 0x000000013e2c7824 */ /* 0x000fe200078e021a */
[----:B------:R-:W-:Y:S01]  /*40cc0*/  IADD3.X R29, PT, PT, RZ, RZ, RZ, P0, !PT ;  /* 0x000000ffff1d7210 */ /* 0x000fe200007fe4ff */
[----:B------:R-:W-:Y:S02]  /*40cd0*/  IMAD.X R23, RZ, RZ, RZ, P2 ;  /* 0x000000ffff177224 */ /* 0x000fe400010e06ff */
[----:B------:R-:W-:Y:S01]  /*40ce0*/  IMAD.X R19, RZ, RZ, RZ, P1 ;  /* 0x000000ffff137224 */ /* 0x000fe200008e06ff */
[----:B------:R-:W-:Y:S01]  /*40cf0*/  ISETP.GE.U32.AND P0, PT, R44, R62, PT ;  /* 0x0000003e2c00720c */ /* 0x000fe20003f06070 */
[----:B------:R-:W-:-:S02]  /*40d00*/  VIADD R26, R27, UR24 ;  /* 0x000000181b1a7c36 */ /* 0x000fc40008000000 */
[----:B------:R-:W-:Y:S02]  /*40d10*/  HFMA2 R27, -RZ, RZ, 0, 0 ;  /* 0x00000000ff1b7431 */ /* 0x000fe400000001ff */
[----:B------:R-:W-:Y:S01]  /*40d20*/  IMAD.WIDE.U32 R28, R8, R7, R28 ;  /* 0x00000007081c7225 */ /* 0x000fe200078e001c */
[----:B------:R-:W-:-:S03]  /*40d30*/  SEL R117, RZ, 0x1, P0 ;  /* 0x00000001ff757807 */ /* 0x000fc60000000000 */
        /* <DEDUP_REMOVED lines=45> */
[----:B------:R-:W-:Y:S02]  /*41010*/  IMAD.X R63, RZ, RZ, RZ, P0 ;  /* 0x000000ffff3f7224 */ /* 0x000fe400000e06ff */
        /* <DEDUP_REMOVED lines=56> */
.L_x_283:
[----:B------:R-:W-:Y:S05]  /*413a0*/  BSYNC.RELIABLE B4 ;  /* 0x0000000000047941 */ /* 0x000fea0003800100 */
.L_x_282:
        /* <DEDUP_REMOVED lines=11> */
.L_x_284:
[----:B------:R-:W-:Y:S05]  /*41460*/  BSYNC.RECONVERGENT B3 ;  /* 0x0000000000037941 */ /* 0x000fea0003800200 */
.L_x_281:
        /* <DEDUP_REMOVED lines=44> */
[----:B------:R-:W-:Y:S02]  /*41730*/  IADD3 R22, P0, PT, R26, R25, RZ ;  /* 0x000000191a167210 */ /* 0x000fe40007f1e0ff */
[----:B------:R-:W-:Y:S01]  /*41740*/  MOV R26, R27 ;  /* 0x0000001b001a7202 */ /* 0x000fe20000000f00 */
        /* <DEDUP_REMOVED lines=90> */
[----:B------:R-:W-:-:S04]  /*41cf0*/  IMAD.WIDE.U32 R62, R106, R43, R62 ;  /* 0x0000002b6a3e7225 */ /* 0x000fc800078e003e */
[----:B------:R-:W-:Y:S01]  /*41d00*/  IMAD.WIDE.U32 R14, R105, R39, R14 ;  /* 0x00000027690e7225 */ /* 0x000fe200078e000e */
[----:B------:R-:W-:-:S03]  /*41d10*/  IADD3 R62, P3, PT, R62, R17, RZ ;  /* 0x000000113e3e7210 */ /* 0x000fc60007f7e0ff */
[----:B------:R-:W-:Y:S01]  /*41d20*/  IMAD.X R27, RZ, RZ, RZ, P0 ;  /* 0x000000ffff1b7224 */ /* 0x000fe200000e06ff */
[----:B------:R-:W-:Y:S02]  /*41d30*/  IADD3 R28, P1, PT, R28, R15, RZ ;  /* 0x0000000f1c1c7210 */ /* 0x000fe40007f3e0ff */
        /* <DEDUP_REMOVED lines=12> */
[----:B------:R-:W-:Y:S01]  /*41e00*/  IMAD.X R15, RZ, RZ, RZ, P2 ;  /* 0x000000ffff0f7224 */ /* 0x000fe200010e06ff */
[----:B------:R-:W-:Y:S01]  /*41e10*/  IADD3 R149, PT, PT, R114, R116, RZ ;  /* 0x0000007472957210 */ /* 0x000fe20007ffe0ff */
[----:B------:R-:W-:Y:S01]  /*41e20*/  IMAD.X R65, RZ, RZ, RZ, P0 ;  /* 0x000000ffff417224 */ /* 0x000fe200000e06ff */
[----:B------:R-:W-:Y:S01]  /*41e30*/  IADD3.X R29, PT, PT, RZ, RZ, RZ, P1, !PT ;  /* 0x000000ffff1d7210 */ /* 0x000fe20000ffe4ff */
[----:B------:R-:W-:-:S04]  /*41e40*/  IMAD.WIDE.U32 R14, R108, R43, R14 ;  /* 0x0000002b6c0e7225 */ /* 0x000fc800078e000e */
[----:B------:R-:W-:-:S04]  /*41e50*/  IMAD.WIDE.U32 R28, R106, R39, R28 ;  /* 0x000000276a1c7225 */ /* 0x000fc800078e001c */
[----:B------:R-:W-:Y:S01]  /*41e60*/  IMAD.WIDE.U32 R64, R105, R9, R64 ;  /* 0x0000000969407225 */ /* 0x000fe200078e0040 */
[----:B------:R-:W-:-:S03]  /*41e70*/  IADD3 R28, P2, PT, R28, R15, RZ ;  /* 0x0000000f1c1c7210 */ /* 0x000fc60007f5e0ff */
[----:B------:R-:W-:Y:S01]  /*41e80*/  VIADD R116, R117, UR24 ;  /* 0x0000001875747c36 */ /* 0x000fe20008000000 */
[----:B------:R-:W-:Y:S01]  /*41e90*/  IADD3 R26, P0, PT, R27, R65, RZ ;  /* 0x000000411b1a7210 */ /* 0x000fe20007f1e0ff */
[----:B------:R-:W-:Y:S01]  /*41ea0*/  IMAD.MOV.U32 R117, RZ, RZ, RZ ;  /* 0x000000ffff757224 */ /* 0x000fe200078e00ff */
[----:B------:R-:W-:Y:S01]  /*41eb0*/  IADD3 R64, P1, PT, R64, R29, RZ ;  /* 0x0000001d40407210 */ /* 0x000fe20007f3e0ff */
[----:B------:R-:W-:Y:S02]  /*41ec0*/  IMAD.X R29, RZ, RZ, RZ, P2 ;  /* 0x000000ffff1d7224 */ /* 0x000fe400010e06ff */
[----:B------:R-:W-:Y:S01]  /*41ed0*/  IMAD.X R27, RZ, RZ, RZ, P0 ;  /* 0x000000ffff1b7224 */ /* 0x000fe200000e06ff */
        /* <DEDUP_REMOVED lines=8> */
[----:B------:R-:W-:Y:S02]  /*41f60*/  IADD3 R64, P2, PT, R64, R29, RZ ;  /* 0x0000001d40407210 */ /* 0x000fe40007f5e0ff */
[----:B------:R-:W-:-:S03]  /*41f70*/  IADD3.X R115, PT, PT, RZ, RZ, RZ, P1, !PT ;  /* 0x000000ffff737210 */ /* 0x000fc60000ffe4ff */
[----:B------:R-:W-:Y:S01]  /*41f80*/  IMAD.X R65, RZ, RZ, RZ, P2 ;  /* 0x000000ffff417224 */ /* 0x000fe200010e06ff */
        /* <DEDUP_REMOVED lines=9> */
[----:B------:R-:W-:-:S04]  /*42020*/  IMAD.WIDE.U32 R116, R28, 0x3d1, R116 ;  /* 0x000003d11c747825 */ /* 0x000fc800078e0074 */
[----:B------:R-:W-:Y:S01]  /*42030*/  IMAD.X R27, RZ, RZ, RZ, P1 ;  /* 0x000000ffff1b7224 */ /* 0x000fe200008e06ff */
[----:B------:R-:W-:Y:S01]  /*42040*/  IADD3 R12, P1, P2, R116, R11, R12 ;  /* 0x0000000b740c7210 */ /* 0x000fe20007a3e00c */
[----:B------:R-:W-:Y:S01]  /*42050*/  IMAD.X R115, RZ, RZ, RZ, P0 ;  /* 0x000000ffff737224 */ /* 0x000fe200000e06ff */
[----:B------:R-:W-:Y:S01]  /*42060*/  IADD3 R116, PT, PT, R117, UR24, RZ ;  /* 0x0000001875747c10 */ /* 0x000fe2000fffe0ff */
[----:B------:R-:W-:Y:S01]  /*42070*/  IMAD.WIDE.U32 R26, R108, R7, R26 ;  /* 0x000000076c1a7225 */ /* 0x000fe200078e001a */
[----:B------:R-:W-:-:S03]  /*42080*/  IADD3.X R11, PT, PT, RZ, RZ, RZ, P1, P2 ;  /* 0x000000ffff0b7210 */ /* 0x000fc60000fe44ff */
[----:B------:R-:W-:Y:S02]  /*42090*/  IMAD.X R7, RZ, RZ, RZ, P3 ;  /* 0x000000ffff077224 */ /* 0x000fe400018e06ff */
[----:B------:R-:W-:Y:S02]  /*420a0*/  IMAD.MOV.U32 R117, RZ, RZ, RZ ;  /* 0x000000ffff757224 */ /* 0x000fe400078e00ff */
[----:B------:R-:W-:Y:S01]  /*420b0*/  IMAD.WIDE.U32 R114, R106, R37, R114 ;  /* 0x000000256a727225 */ /* 0x000fe200078e0072 */
[----:B------:R-:W-:-:S03]  /*420c0*/  IADD3 R14, P3, P4, R14, R7, R12 ;  /* 0x000000070e0e7210 */ /* 0x000fc60007c7e00c */
[----:B------:R-:W-:Y:S01]  /*420d0*/  IMAD.WIDE.U32 R116, R64, 0x3d1, R116 ;  /* 0x000003d140747825 */ /* 0x000fe200078e0074 */
[----:B------:R-:W-:Y:S02]  /*420e0*/  IADD3 R12, P0, PT, R114, R27, RZ ;  /* 0x0000001b720c7210 */ /* 0x000fe40007f1e0ff */
[----:B------:R-:W-:Y:S02]  /*420f0*/  IADD3.X R7, PT, PT, RZ, RZ, RZ, P3, P4 ;  /* 0x000000ffff077210 */ /* 0x000fe40001fe84ff */
        /* <DEDUP_REMOVED lines=8> */
[----:B------:R-:W-:Y:S02]  /*42180*/  IADD3 R114, P0, PT, R115, R13, RZ ;  /* 0x0000000d73727210 */ /* 0x000fe40007f1e0ff */
[----:B------:R-:W-:Y:S02]  /*42190*/  IADD3.X R7, PT, PT, RZ, RZ, RZ, P3, P4 ;  /* 0x000000ffff077210 */ /* 0x000fe40001fe84ff */
[----:B------:R-:W-:Y:S01]  /*421a0*/  IADD3 R10, P1, P2, R116, R11, R10 ;  /* 0x0000000b740a7210 */ /* 0x000fe20007a3e00a */
[----:B------:R-:W-:Y:S01]  /*421b0*/  VIADD R116, R117, UR24 ;  /* 0x0000001875747c36 */ /* 0x000fe20008000000 */
[----:B------:R-:W-:Y:S01]  /*421c0*/  IADD3.X R115, PT, PT, RZ, RZ, RZ, P0, !PT ;  /* 0x000000ffff737210 */ /* 0x000fe200007fe4ff */
[----:B------:R-:W-:Y:S01]  /*421d0*/  IMAD.MOV.U32 R117, RZ, RZ, RZ ;  /* 0x000000ffff757224 */ /* 0x000fe200078e00ff */
[----:B------:R-:W-:Y:S01]  /*421e0*/  IADD3 R64, P3, P4, R64, R7, R10 ;  /* 0x0000000740407210 */ /* 0x000fe20007c7e00a */
[----:B------:R-:W-:Y:S01]  /*421f0*/  IMAD.MOV.U32 R11, RZ, RZ, RZ ;  /* 0x000000ffff0b7224 */ /* 0x000fe200078e00ff */
        /* <DEDUP_REMOVED lines=8> */
[----:B------:R-:W-:-:S05]  /*42280*/  IMAD.WIDE.U32 R10, R114, 0x3d1, R10 ;  /* 0x000003d1720a7825 */ /* 0x000fca00078e000a */
        /* <DEDUP_REMOVED lines=41> */
[----:B------:R-:W-:Y:S05]  /*42520*/  @P0 BRA `(.L_x_287) ;  /* 0x00000000000c0947 */ /* 0x000fea0003800000 */
.L_x_286:
[----:B------:R-:W0:Y:S02]  /*42530*/  LDCU.64 UR24, c[0x3][URZ] ;  /* 0x00c00000ff1877ac */ /* 0x000e240008000a00 */
[----:B0-----:R-:W-:-:S04]  /*42540*/  IADD3 R149, P0, PT, R149, -UR24, RZ ;  /* 0x8000001895957c10 */ /* 0x001fc8000ff1e0ff */
[----:B------:R-:W-:-:S09]  /*42550*/  IADD3.X R151, PT, PT, R151, ~UR25, RZ, P0, !PT ;  /* 0x8000001997977c10 */ /* 0x000fd200087fe4ff */
.L_x_287:
[----:B------:R-:W-:Y:S05]  /*42560*/  BSYNC.RECONVERGENT B3 ;  /* 0x0000000000037941 */ /* 0x000fea0003800200 */
.L_x_285:
[----:B------:R-:W-:-:S04]  /*42570*/  IMAD.WIDE.U32 R10, R44, R40, RZ ;  /* 0x000000282c0a7225 */ /* 0x000fc800078e00ff */
[----:B------:R-:W-:Y:S01]  /*42580*/  HFMA2 R15, -RZ, RZ, 0, 0 ;  /* 0x00000000ff0f7431 */ /* 0x000fe200000001ff */
[----:B------:R-:W-:Y:S01]  /*42590*/  UMOV UR24, URZ ;  /* 0x000000ff00187c82 */ /* 0x000fe20008000000 */
[----:B------:R-:W-:Y:S02]  /*425a0*/  HFMA2 R17, -RZ, RZ, 0, 0 ;  /* 0x00000000ff117431 */ /* 0x000fe400000001ff */
[----:B------:R-:W-:Y:S02]  /*425b0*/  IMAD.MOV.U32 R12, RZ, RZ, R11 ;  /* 0x000000ffff0c7224 */ /* 0x000fe400078e000b */
[----:B------:R-:W-:Y:S02]  /*425c0*/  HFMA2 R65, -RZ, RZ, 0, 0 ;  /* 0x00000000ff417431 */ /* 0x000fe400000001ff */
        /* <DEDUP_REMOVED lines=8> */
[----:B------:R-:W-:Y:S02]  /*42650*/  IADD3 R14, P0, PT, R12, R23, RZ ;  /* 0x000000170c0e7210 */ /* 0x000fe40007f1e0ff */
[----:B------:R-:W-:Y:S01]  /*42660*/  MOV R12, R13 ;  /* 0x0000000d000c7202 */ /* 0x000fe20000000f00 */
[----:B------:R-:W-:Y:S02]  /*42670*/  IMAD.MOV.U32 R13, RZ, RZ, RZ ;  /* 0x000000ffff0d7224 */ /* 0x000fe400078e00ff */
[----:B------:R-:W-:Y:S02]  /*42680*/  IMAD.X R15, RZ, RZ, RZ, P0 ;  /* 0x000000ffff0f7224 */ /* 0x000fe400000e06ff */
[----:B------:R-:W-:-:S04]  /*42690*/  IMAD.WIDE.U32 R12, R40, R4, R12 ;  /* 0x00000004280c7225 */ /* 0x000fc800078e000c */
[----:B------:R-:W-:-:S04]  /*426a0*/  IMAD.WIDE.U32 R14, R45, R46, R14 ;  /* 0x0000002e2d0e7225 */ /* 0x000fc800078e000e */
[----:B------:R-:W-:Y:S01]  /*426b0*/  IMAD.MOV.U32 R16, RZ, RZ, R13 ;  /* 0x000000ffff107224 */ /* 0x000fe200078e000d */
[----:B------:R-:W-:Y:S01]  /*426c0*/  IADD3 R18, P0, PT, R12, R15, RZ ;  /* 0x0000000f0c127210 */ /* 0x000fe20007f1e0ff */
[----:B------:R-:W-:Y:S02]  /*426d0*/  IMAD.MOV.U32 R15, RZ, RZ, RZ ;  /* 0x000000ffff0f7224 */ /* 0x000fe400078e00ff */
[----:B------:R-:W-:-:S04]  /*426e0*/  IMAD.WIDE.U32 R16, R40, R6, R16 ;  /* 0x0000000628107225 */ /* 0x000fc800078e0010 */
[----:B------:R-:W-:Y:S02]  /*426f0*/  IMAD.X R19, RZ, RZ, RZ, P0 ;  /* 0x000000ffff137224 */ /* 0x000fe400000e06ff */
[----:B------:R-:W-:-:S04]  /*42700*/  IMAD.WIDE.U32 R14, R47, R44, R14 ;  /* 0x0000002c2f0e7225 */ /* 0x000fc800078e000e */
[----:B------:R-:W-:-:S05]  /*42710*/  IMAD.WIDE.U32 R18, R45, R66, R18 ;  /* 0x000000422d127225 */ /* 0x000fca00078e0012 */
[----:B------:R-:W-:Y:S02]  /*42720*/  IADD3 R12, P0, PT, R16, R19, RZ ;  /* 0x00000013100c7210 */ /* 0x000fe40007f1e0ff */
[----:B------:R-:W-:Y:S01]  /*42730*/  IADD3 R18, P1, PT, R18, R15, RZ ;  /* 0x0000000f12127210 */ /* 0x000fe20007f3e0ff */
[----:B------:R-:W-:Y:S01]  /*42740*/  IMAD.MOV.U32 R15, RZ, RZ, RZ ;  /* 0x000000ffff0f7224 */ /* 0x000fe200078e00ff */
[----:B------:R-:W-:Y:S01]  /*42750*/  MOV R16, R17 ;  /* 0x0000001100107202 */ /* 0x000fe20000000f00 */
[----:B------:R-:W-:Y:S02]  /*42760*/  IMAD.X R13, RZ, RZ, RZ, P0 ;  /* 0x000000ffff0d7224 */ /* 0x000fe400000e06ff */
[----:B------:R-:W-:Y:S02]  /*42770*/  IMAD.X R19, RZ, RZ, RZ, P1 ;  /* 0x000000ffff137224 */ /* 0x000fe400008e06ff */
[----:B------:R-:W-:Y:S02]  /*42780*/  IMAD.MOV.U32 R17, RZ, RZ, RZ ;  /* 0x000000ffff117224 */ /* 0x000fe400078e00ff */
[----:B------:R-:W-:-:S04]  /*42790*/  IMAD.WIDE.U32 R12, R45, R4, R12 ;  /* 0x000000042d0c7225 */ /* 0x000fc800078e000c */
[----:B------:R-:W-:-:S04]  /*427a0*/  IMAD.WIDE.U32 R16, R40, R8, R16 ;  /* 0x0000000828107225 */ /* 0x000fc800078e0010 */
[----:B------:R-:W-:Y:S01]  /*427b0*/  IMAD.WIDE.U32 R18, R47, R46, R18 ;  /* 0x0000002e2f127225 */ /* 0x000fe200078e0012 */
[----:B------:R-:W-:Y:S02]  /*427c0*/  IADD3 R24, P0, PT, R16, R13, RZ ;  /* 0x0000000d10187210 */ /* 0x000fe40007f1e0ff */
[----:B------:R-:W-:Y:S01]  /*427d0*/  MOV R26, R17 ;  /* 0x00000011001a7202 */ /* 0x000fe20000000f00 */
        /* <DEDUP_REMOVED lines=81> */
[----:B------:R-:W-:Y:S02]  /*42cf0*/  IADD3 R64, P0, PT, R65, R61, RZ ;  /* 0x0000003d41407210 */ /* 0x000fe40007f1e0ff */
[----:B------:R-:W-:Y:S01]  /*42d00*/  IADD3.X R27, PT, PT, RZ, RZ, RZ, P3, !PT ;  /* 0x000000ffff1b7210 */ /* 0x000fe20001ffe4ff */
[----:B------:R-:W-:Y:S02]  /*42d10*/  IMAD.X R61, RZ, RZ, RZ, P1 ;  /* 0x000000ffff3d7224 */ /* 0x000fe400008e06ff */
[----:B------:R-:W-:-:S02]  /*42d20*/  IMAD.X R65, RZ, RZ, RZ, P0 ;  /* 0x000000ffff417224 */ /* 0x000fc400000e06ff */
[----:B------:R-:W-:-:S04]  /*42d30*/  IMAD.WIDE.U32 R28, R109, R4, R28 ;  /* 0x000000046d1c7225 */ /* 0x000fc800078e001c */
[----:B------:R-:W-:-:S04]  /*42d40*/  IMAD.WIDE.U32 R26, R111, R46, R26 ;  /* 0x0000002e6f1a7225 */ /* 0x000fc800078e001a */
[----:B------:R-:W-:Y:S01]  /*42d50*/  IMAD.WIDE.U32 R60, R110, R8, R60 ;  /* 0x000000086e3c7225 */ /* 0x000fe200078e003c */
[----:B------:R-:W-:-:S03]  /*42d60*/  IADD3 R28, P2, PT, R28, R27, RZ ;  /* 0x0000001b1c1c7210 */ /* 0x000fc60007f5e0ff */
[----:B------:R-:W-:Y:S02]  /*42d70*/  HFMA2 R27, -RZ, RZ, 0, 0 ;  /* 0x00000000ff1b7431 */ /* 0x000fe400000001ff */
        /* <DEDUP_REMOVED lines=12> */
[----:B------:R-:W-:-:S03]  /*42e40*/  IADD3 R62, P1, PT, R62, R61, RZ ;  /* 0x0000003d3e3e7210 */ /* 0x000fc60007f3e0ff */
        /* <DEDUP_REMOVED lines=43> */
[----:B------:R-:W-:-:S03]  /*43100*/  IADD3 R23, P3, PT, R28, R23, RZ ;  /* 0x000000171c177210 */ /* 0x000fc60007f7e0ff */
[----:B------:R-:W-:Y:S01]  /*43110*/  IMAD.MOV.U32 R61, RZ, RZ, RZ ;  /* 0x000000ffff3d7224 */ /* 0x000fe200078e00ff */
[----:B------:R-:W-:Y:S02]  /*43120*/  IADD3 R6, P1, PT, R10, R65, RZ ;  /* 0x000000410a067210 */ /* 0x000fe40007f3e0ff */
[----:B------:R-:W-:Y:S01]  /*43130*/  IADD3 R10, P0, PT, R115, R11, RZ ;  /* 0x0000000b730a7210 */ /* 0x000fe20007f1e0ff */
[----:B------:R-:W-:-:S03]  /*43140*/  IMAD.WIDE.U32 R60, R62, 0x3d1, R60 ;  /* 0x000003d13e3c7825 */ /* 0x000fc600078e003c */
[----:B------:R-:W-:Y:S01]  /*43150*/  IADD3.X R11, PT, PT, RZ, RZ, RZ, P0, !PT ;  /* 0x000000ffff0b7210 */ /* 0x000fe200007fe4ff */
[----:B------:R-:W-:Y:S01]  /*43160*/  IMAD.X R7, RZ, RZ, RZ, P1 ;  /* 0x000000ffff077224 */ /* 0x000fe200008e06ff */
[----:B------:R-:W-:Y:S01]  /*43170*/  IADD3 R14, P1, P2, R60, R9, R14 ;  /* 0x000000093c0e7210 */ /* 0x000fe20007a3e00e */
[----:B------:R-:W-:Y:S02]  /*43180*/  VIADD R60, R61, UR24 ;  /* 0x000000183d3c7c36 */ /* 0x000fe40008000000 */
[----:B------:R-:W-:Y:S01]  /*43190*/  IMAD.X R9, RZ, RZ, RZ, P3 ;  /* 0x000000ffff097224 */ /* 0x000fe200018e06ff */
[----:B------:R-:W-:Y:S01]  /*431a0*/  IADD3.X R13, PT, PT, RZ, RZ, RZ, P1, P2 ;  /* 0x000000ffff0d7210 */ /* 0x000fe20000fe44ff */
[----:B------:R-:W-:Y:S02]  /*431b0*/  IMAD.MOV.U32 R61, RZ, RZ, RZ ;  /* 0x000000ffff3d7224 */ /* 0x000fe400078e00ff */
[----:B------:R-:W-:Y:S01]  /*431c0*/  IMAD.WIDE.U32 R6, R42, R8, R6 ;  /* 0x000000082a067225 */ /* 0x000fe200078e0006 */
[----:B------:R-:W-:-:S03]  /*431d0*/  IADD3 R116, P3, P4, R116, R9, R14 ;  /* 0x0000000974747210 */ /* 0x000fc60007c7e00e */
[----:B------:R-:W-:-:S04]  /*431e0*/  IMAD.WIDE.U32 R10, R111, R5, R10 ;  /* 0x000000056f0a7225 */ /* 0x000fc800078e000a */
[----:B------:R-:W-:Y:S01]  /*431f0*/  IMAD.WIDE.U32 R60, R64, 0x3d1, R60 ;  /* 0x000003d1403c7825 */ /* 0x000fe200078e003c */
[----:B------:R-:W-:Y:S02]  /*43200*/  IADD3 R8, P0, PT, R10, R7, RZ ;  /* 0x000000070a087210 */ /* 0x000fe40007f1e0ff */
[----:B------:R-:W-:Y:S01]  /*43210*/  IADD3.X R7, PT, PT, RZ, RZ, RZ, P3, P4 ;  /* 0x000000ffff077210 */ /* 0x000fe20001fe84ff */
[----:B------:R-:W-:Y:S01]  /*43220*/  VIADD R14, R61, UR24 ;  /* 0x000000183d0e7c36 */ /* 0x000fe20008000000 */
[----:B------:R-:W-:Y:S02]  /*43230*/  IADD3 R16, P1, P2, R60, R13, R16 ;  /* 0x0000000d3c107210 */ /* 0x000fe40007a3e010 */
[----:B------:R-:W-:Y:S01]  /*43240*/  IADD3.X R9, PT, PT, RZ, RZ, RZ, P0, !PT ;  /* 0x000000ffff097210 */ /* 0x000fe200007fe4ff */
[----:B------:R-:W-:Y:S01]  /*43250*/  IMAD.WIDE.U32 R14, R6, 0x3d1, R14 ;  /* 0x000003d1060e7825 */ /* 0x000fe200078e000e */
[----:B------:R-:W-:Y:S02]  /*43260*/  IADD3.X R13, PT, PT, RZ, RZ, RZ, P1, P2 ;  /* 0x000000ffff0d7210 */ /* 0x000fe40000fe44ff */
[----:B------:R-:W-:Y:S01]  /*43270*/  IADD3 R16, P3, P4, R62, R7, R16 ;  /* 0x000000073e107210 */ /* 0x000fe20007c7e010 */
[----:B------:R-:W-:Y:S01]  /*43280*/  IMAD.WIDE.U32 R8, R42, R20, R8 ;  /* 0x000000142a087225 */ /* 0x000fe200078e0008 */
[----:B------:R-:W-:-:S02]  /*43290*/  IADD3 R13, P1, P2, R14, R13, R12 ;  /* 0x0000000d0e0d7210 */ /* 0x000fc40007a3e00c */
[----:B------:R-:W-:Y:S01]  /*432a0*/  IADD3.X R7, PT, PT, RZ, RZ, RZ, P3, P4 ;  /* 0x000000ffff077210 */ /* 0x000fe20001fe84ff */
[----:B------:R-:W-:Y:S01]  /*432b0*/  VIADD R12, R15, UR24 ;  /* 0x000000180f0c7c36 */ /* 0x000fe20008000000 */
[----:B------:R-:W-:Y:S02]  /*432c0*/  IADD3 R10, P0, PT, R11, R9, RZ ;  /* 0x000000090b0a7210 */ /* 0x000fe40007f1e0ff */
[----:B------:R-:W-:Y:S01]  /*432d0*/  IADD3 R64, P3, P4, R64, R7, R13 ;  /* 0x0000000740407210 */ /* 0x000fe20007c7e00d */
[----:B------:R-:W-:Y:S01]  /*432e0*/  HFMA2 R13, -RZ, RZ, 0, 0 ;  /* 0x00000000ff0d7431 */ /* 0x000fe200000001ff */
[----:B------:R-:W-:Y:S01]  /*432f0*/  IADD3.X R7, PT, PT, RZ, RZ, RZ, P1, P2 ;  /* 0x000000ffff077210 */ /* 0x000fe20000fe44ff */
[----:B------:R-:W-:Y:S02]  /*43300*/  IMAD.X R11, RZ, RZ, RZ, P0 ;  /* 0x000000ffff0b7224 */ /* 0x000fe400000e06ff */
[----:B------:R-:W-:-:S04]  /*43310*/  IMAD.WIDE.U32 R4, R42, R5, R10 ;  /* 0x000000052a047225 */ /* 0x000fc800078e000a */
[----:B------:R-:W-:-:S04]  /*43320*/  IMAD.WIDE.U32 R12, R8, 0x3d1, R12 ;  /* 0x000003d1080c7825 */ /* 0x000fc800078e000c */
[----:B------:R-:W-:Y:S01]  /*43330*/  VIADD R10, R13, UR24 ;  /* 0x000000180d0a7c36 */ /* 0x000fe20008000000 */
[----:B------:R-:W-:Y:S01]  /*43340*/  IADD3 R12, P0, P1, R12, R7, R24 ;  /* 0x000000070c0c7210 */ /* 0x000fe2000791e018 */
[----:B------:R-:W-:Y:S01]  /*43350*/  IMAD.MOV.U32 R11, RZ, RZ, RZ ;  /* 0x000000ffff0b7224 */ /* 0x000fe200078e00ff */
        /* <DEDUP_REMOVED lines=46> */
.L_x_288:
[----:B------:R-:W0:Y:S02]  /*43640*/  LDCU UR24, c[0x3][URZ] ;  /* 0x00c00000ff1877ac */ /* 0x000e240008000800 */
[----:B0-----:R-:W-:-:S07]  /*43650*/  IADD3 R154, PT, PT, R154, -UR24, RZ ;  /* 0x800000189a9a7c10 */ /* 0x001fce000fffe0ff */
.L_x_267:
[----:B------:R-:W-:Y:S05]  /*43660*/  BSYNC.RECONVERGENT B2 ;  /* 0x0000000000027941 */ /* 0x000fea0003800200 */
.L_x_266:
[----:B------:R-:W-:Y:S02]  /*43670*/  LOP3.LUT R5, R149, 0x1, R154, 0x78, !PT ;  /* 0x0000000195057812 */ /* 0x000fe400078e789a */
[----:B------:R-:W-:Y:S02]  /*43680*/  MOV R16, 0x43980 ;  /* 0x0004398000107802 */ /* 0x000fe40000000f00 */
[----:B------:R-:W-:-:S04]  /*43690*/  IADD3 R5, P0, PT, R5, 0x7f4a7c15, RZ ;  /* 0x7f4a7c1505057810 */ /* 0x000fc80007f1e0ff */
[----:B------:R-:W-:-:S04]  /*436a0*/  IADD3.X R6, PT, PT, R151, -0x61c88647, RZ, P0, !PT ;  /* 0x9e3779b997067810 */ /* 0x000fc800007fe4ff */
[--C-:B------:R-:W-:Y:S02]  /*436b0*/  SHF.R.U32.HI R4, RZ, 0x1e, R6.reuse ;  /* 0x0000001eff047819 */ /* 0x100fe40000011606 */
[----:B------:R-:W-:Y:S02]  /*436c0*/  SHF.R.U64 R2, R5, 0x1e, R6 ;  /* 0x0000001e05027819 */ /* 0x000fe40000001206 */
[----:B------:R-:W-:Y:S02]  /*436d0*/  LOP3.LUT R4, R4, R6, RZ, 0x3c, !PT ;  /* 0x0000000604047212 */ /* 0x000fe400078e3cff */
[----:B------:R-:W-:-:S03]  /*436e0*/  LOP3.LUT R2, R2, R5, RZ, 0x3c, !PT ;  /* 0x0000000502027212 */ /* 0x000fc600078e3cff */
[----:B------:R-:W-:Y:S02]  /*436f0*/  IMAD R7, R4, 0x1ce4e5b9, RZ ;  /* 0x1ce4e5b904077824 */ /* 0x000fe400078e02ff */
[----:B------:R-:W-:-:S04]  /*43700*/  IMAD.WIDE.U32 R4, R2, 0x1ce4e5b9, RZ ;  /* 0x1ce4e5b902047825 */ /* 0x000fc800078e00ff */
[----:B------:R-:W-:-:S04]  /*43710*/  IMAD R7, R2, -0x40a7b893, R7 ;  /* 0xbf58476d02077824 */ /* 0x000fc800078e0207 */
[----:B------:R-:W-:-:S05]  /*43720*/  IMAD.IADD R2, R5, 0x1, R7 ;  /* 0x0000000105027824 */ /* 0x000fca00078e0207 */
        /* <DEDUP_REMOVED lines=8> */
[--C-:B------:R-:W-:Y:S02]  /*437b0*/  SHF.R.U64 R5, R4, 0x1f, R7.reuse ;  /* 0x0000001f04057819 */ /* 0x100fe40000001207 */
[----:B------:R-:W-:Y:S02]  /*437c0*/  SHF.R.U32.HI R2, RZ, 0x1f, R7 ;  /* 0x0000001fff027819 */ /* 0x000fe40000011607 */
[----:B------:R-:W-:Y:S02]  /*437d0*/  LOP3.LUT R4, R5, R4, RZ, 0x3c, !PT ;  /* 0x0000000405047212 */ /* 0x000fe400078e3cff */
[----:B------:R-:W-:Y:S02]  /*437e0*/  LOP3.LUT R5, R2, R7, RZ, 0x3c, !PT ;  /* 0x0000000702057212 */ /* 0x000fe400078e3cff */
        /* <DEDUP_REMOVED lines=15> */
[----:B------:R-:W0:Y:S01]  /*438e0*/  LDC R2, c[0x0][0x3f8] ;  /* 0x0000fe00ff027b82 */ /* 0x000e220000000800 */
[----:B------:R-:W-:-:S04]  /*438f0*/  IMAD.WIDE.U32 R8, R6, 0x133111eb, RZ ;  /* 0x133111eb06087825 */ /* 0x000fc800078e00ff */
[----:B------:R-:W-:-:S03]  /*43900*/  IMAD R11, R6, -0x6b2fb645, R7 ;  /* 0x94d049bb060b7824 */ /* 0x000fc600078e0207 */
[----:B------:R-:W1:Y:S02]  /*43910*/  LDC R7, c[0x0][0x3fc] ;  /* 0x0000ff00ff077b82 */ /* 0x000e640000000800 */
[----:B------:R-:W-:-:S04]  /*43920*/  IADD3 R11, PT, PT, R9, R11, RZ ;  /* 0x0000000b090b7210 */ /* 0x000fc80007ffe0ff */
[--C-:B------:R-:W-:Y:S02]  /*43930*/  SHF.R.U64 R9, R8, 0x1f, R11.reuse ;  /* 0x0000001f08097819 */ /* 0x100fe4000000120b */
[----:B------:R-:W-:Y:S02]  /*43940*/  SHF.R.U32.HI R10, RZ, 0x1f, R11 ;  /* 0x0000001fff0a7819 */ /* 0x000fe4000001160b */
[----:B------:R-:W-:Y:S02]  /*43950*/  LOP3.LUT R6, R9, R8, RZ, 0x3c, !PT ;  /* 0x0000000809067212 */ /* 0x000fe400078e3cff */
[----:B------:R-:W-:-:S07]  /*43960*/  LOP3.LUT R10, R10, R11, RZ, 0x3c, !PT ;  /* 0x0000000b0a0a7212 */ /* 0x000fce00078e3cff */
[----:B01----:R-:W-:Y:S05]  /*43970*/  CALL.REL.NOINC `($__internal_0_$__cuda_sm20_rem_u64) ;  /* 0x0000000400947944 */ /* 0x003fea0003c00000 */
[----:B------:R-:W0:Y:S01]  /*43980*/  LDCU.64 UR24, c[0x0][0x3e8] ;  /* 0x00007d00ff1877ac */ /* 0x000e220008000a00 */
[--C-:B------:R-:W-:Y:S02]  /*43990*/  SHF.R.U64 R8, R11, 0x3, R12.reuse ;  /* 0x000000030b087819 */ /* 0x100fe4000000120c */
[----:B------:R-:W-:Y:S02]  /*439a0*/  SHF.R.U32.HI R9, RZ, 0x3, R12 ;  /* 0x00000003ff097819 */ /* 0x000fe4000001160c */
[----:B------:R-:W-:Y:S02]  /*439b0*/  LOP3.LUT R8, R8, 0xfffffffc, RZ, 0xc0, !PT ;  /* 0xfffffffc08087812 */ /* 0x000fe400078ec0ff */
[----:B------:R-:W-:Y:S02]  /*439c0*/  LOP3.LUT R9, R9, 0x1fffffff, RZ, 0xc0, !PT ;  /* 0x1fffffff09097812 */ /* 0x000fe400078ec0ff */
[----:B0-----:R-:W-:-:S04]  /*439d0*/  IADD3 R8, P0, PT, R8, UR24, RZ ;  /* 0x0000001808087c10 */ /* 0x001fc8000ff1e0ff */
[----:B------:R-:W-:-:S05]  /*439e0*/  IADD3.X R9, PT, PT, R9, UR25, RZ, P0, !PT ;  /* 0x0000001909097c10 */ /* 0x000fca00087fe4ff */
[----:B------:R-:W2:Y:S01]  /*439f0*/  LDG.E R8, desc[UR36][R8.64] ;  /* 0x0000002408087981 */ /* 0x000ea2000c1e1900 */
[----:B------:R-:W-:Y:S01]  /*43a00*/  BSSY.RECONVERGENT B2, `(.L_x_289) ;  /* 0x0000049000027945 */ /* 0x000fe20003800200 */
[----:B--2---:R-:W-:-:S04]  /*43a10*/  SHF.R.W.U32.HI R11, RZ, R11, R8 ;  /* 0x0000000bff0b7219 */ /* 0x004fc80000011e08 */
[----:B------:R-:W-:-:S04]  /*43a20*/  LOP3.LUT R11, R11, 0x1, RZ, 0xc0, !PT ;  /* 0x000000010b0b7812 */ /* 0x000fc800078ec0ff */
[----:B------:R-:W-:-:S13]  /*43a30*/  ISETP.NE.U32.AND P0, PT, R11, 0x1, PT ;  /* 0x000000010b00780c */ /* 0x000fda0003f05070 */
[----:B------:R-:W-:Y:S05]  /*43a40*/  @P0 BRA `(.L_x_290) ;  /* 0x0000000400100947 */ /* 0x000fea0003800000 */
[----:B------:R-:W-:Y:S01]  /*43a50*/  IADD3 R12, P0, PT, R6, 0x7f4a7c15, RZ ;  /* 0x7f4a7c15060c7810 */ /* 0x000fe20007f1e0ff */
[----:B------:R-:W0:Y:S01]  /*43a60*/  LDCU UR24, c[0x0][0x3fc] ;  /* 0x00007f80ff1877ac */ /* 0x000e220008000800 */
[----:B------:R-:W-:Y:S02]  /*43a70*/  BSSY.RECONVERGENT B3, `(.L_x_291) ;  /* 0x0000035000037945 */ /* 0x000fe40003800200 */
        /* <DEDUP_REMOVED lines=21> */
[----:B------:R-:W-:-:S05]  /*43bd0*/  IADD3 R8, P0, PT, R9, R6, RZ ;  /* 0x0000000609087210 */ /* 0x000fca0007f1e0ff */
[----:B------:R-:W-:-:S05]  /*43be0*/  IMAD.X R10, R11, 0x1, R10, P0 ;  /* 0x000000010b0a7824 */ /* 0x000fca00000e060a */
[----:B0-----:R-:W-:-:S04]  /*43bf0*/  LOP3.LUT R6, R10, UR24, RZ, 0xfc, !PT ;  /* 0x000000180a067c12 */ /* 0x001fc8000f8efcff */
[----:B------:R-:W-:-:S13]  /*43c00*/  ISETP.NE.U32.AND P0, PT, R6, RZ, PT ;  /* 0x000000ff0600720c */ /* 0x000fda0003f05070 */
[----:B------:R-:W-:Y:S05]  /*43c10*/  @P0 BRA `(.L_x_292) ;  /* 0x0000000000540947 */ /* 0x000fea0003800000 */
[----:B------:R-:W0:Y:S02]  /*43c20*/  LDCU UR24, c[0x0][0x3f8] ;  /* 0x00007f00ff1877ac */ /* 0x000e240008000800 */
[----:B0-----:R-:W0:Y:S01]  /*43c30*/  I2F.U32.RP R2, UR24 ;  /* 0x0000001800027d06 */ /* 0x001e220008209000 */
[----:B------:R-:W-:-:S07]  /*43c40*/  ISETP.NE.U32.AND P1, PT, RZ, UR24, PT ;  /* 0x00000018ff007c0c */ /* 0x000fce000bf25070 */
[----:B0-----:R-:W0:Y:S02]  /*43c50*/  MUFU.RCP R2, R2 ;  /* 0x0000000200027308 */ /* 0x001e240000001000 */
[----:B0-----:R-:W-:-:S06]  /*43c60*/  IADD3 R6, PT, PT, R2, 0xffffffe, RZ ;  /* 0x0ffffffe02067810 */ /* 0x001fcc0007ffe0ff */
[----:B------:R0:W1:Y:S02]  /*43c70*/  F2I.FTZ.U32.TRUNC.NTZ R7, R6 ;  /* 0x0000000600077305 */ /* 0x000064000021f000 */
[----:B0-----:R-:W-:Y:S02]  /*43c80*/  IMAD.MOV.U32 R6, RZ, RZ, RZ ;  /* 0x000000ffff067224 */ /* 0x001fe400078e00ff */
[----:B-1----:R-:W-:-:S04]  /*43c90*/  IMAD.MOV R9, RZ, RZ, -R7 ;  /* 0x000000ffff097224 */ /* 0x002fc800078e0a07 */
[----:B------:R-:W-:-:S04]  /*43ca0*/  IMAD R9, R9, UR24, RZ ;  /* 0x0000001809097c24 */ /* 0x000fc8000f8e02ff */
[----:B------:R-:W-:-:S06]  /*43cb0*/  IMAD.HI.U32 R7, R7, R9, R6 ;  /* 0x0000000907077227 */ /* 0x000fcc00078e0006 */
[----:B------:R-:W-:-:S04]  /*43cc0*/  IMAD.HI.U32 R7, R7, R8, RZ ;  /* 0x0000000807077227 */ /* 0x000fc800078e00ff */
[----:B------:R-:W-:-:S04]  /*43cd0*/  IMAD.MOV R7, RZ, RZ, -R7 ;  /* 0x000000ffff077224 */ /* 0x000fc800078e0a07 */
[----:B------:R-:W-:Y:S02]  /*43ce0*/  IMAD R8, R7, UR24, R8 ;  /* 0x0000001807087c24 */ /* 0x000fe4000f8e0208 */
[----:B------:R-:W-:-:S03]  /*43cf0*/  IMAD.MOV.U32 R7, RZ, RZ, RZ ;  /* 0x000000ffff077224 */ /* 0x000fc600078e00ff */
[----:B------:R-:W-:-:S13]  /*43d00*/  ISETP.GE.U32.AND P0, PT, R8, UR24, PT ;  /* 0x0000001808007c0c */ /* 0x000fda000bf06070 */
[----:B------:R-:W-:-:S04]  /*43d10*/  @P0 IADD3 R8, PT, PT, R8, -UR24, RZ ;  /* 0x8000001808080c10 */ /* 0x000fc8000fffe0ff */
[----:B------:R-:W-:-:S13]  /*43d20*/  ISETP.GE.U32.AND P0, PT, R8, UR24, PT ;  /* 0x0000001808007c0c */ /* 0x000fda000bf06070 */
[----:B------:R-:W-:Y:S01]  /*43d30*/  @P0 VIADD R8, R8, -UR24 ;  /* 0x8000001808080c36 */ /* 0x000fe20008000000 */
[----:B------:R-:W-:-:S05]  /*43d40*/  @!P1 LOP3.LUT R8, RZ, UR24, RZ, 0x33, !PT ;  /* 0x00000018ff089c12 */ /* 0x000fca000f8e33ff */
[----:B------:R-:W-:Y:S01]  /*43d50*/  IMAD.MOV.U32 R6, RZ, RZ, R8 ;  /* 0x000000ffff067224 */ /* 0x000fe200078e0008 */
[----:B------:R-:W-:Y:S06]  /*43d60*/  BRA `(.L_x_293) ;  /* 0x0000000000147947 */ /* 0x000fec0003800000 */
.L_x_292:
[----:B------:R-:W-:Y:S02]  /*43d70*/  MOV R6, R8 ;  /* 0x0000000800067202 */ /* 0x000fe40000000f00 */
[----:B------:R-:W-:-:S07]  /*43d80*/  MOV R16, 0x43da0 ;  /* 0x00043da000107802 */ /* 0x000fce0000000f00 */
[----:B------:R-:W-:Y:S05]  /*43d90*/  CALL.REL.NOINC `($__internal_0_$__cuda_sm20_rem_u64) ;  /* 0x00000000008c7944 */ /* 0x000fea0003c00000 */
[----:B------:R-:W-:Y:S02]  /*43da0*/  IMAD.MOV.U32 R6, RZ, RZ, R11 ;  /* 0x000000ffff067224 */ /* 0x000fe400078e000b */
[----:B------:R-:W-:-:S07]  /*43db0*/  IMAD.MOV.U32 R7, RZ, RZ, R12 ;  /* 0x000000ffff077224 */ /* 0x000fce00078e000c */
.L_x_293:
[----:B------:R-:W-:Y:S05]  /*43dc0*/  BSYNC.RECONVERGENT B3 ;  /* 0x0000000000037941 */ /* 0x000fea0003800200 */
.L_x_291:
[----:B------:R-:W0:Y:S01]  /*43dd0*/  LDCU.64 UR24, c[0x0][0x3e8] ;  /* 0x00007d00ff1877ac */ /* 0x000e220008000a00 */
[--C-:B------:R-:W-:Y:S02]  /*43de0*/  SHF.R.U64 R8, R6, 0x3, R7.reuse ;  /* 0x0000000306087819 */ /* 0x100fe40000001207 */
[----:B------:R-:W-:Y:S02]  /*43df0*/  SHF.R.U32.HI R2, RZ, 0x3, R7 ;  /* 0x00000003ff027819 */ /* 0x000fe40000011607 */
[----:B------:R-:W-:Y:S02]  /*43e00*/  LOP3.LUT R8, R8, 0xfffffffc, RZ, 0xc0, !PT ;  /* 0xfffffffc08087812 */ /* 0x000fe400078ec0ff */
[----:B------:R-:W-:Y:S02]  /*43e10*/  LOP3.LUT R2, R2, 0x1fffffff, RZ, 0xc0, !PT ;  /* 0x1fffffff02027812 */ /* 0x000fe400078ec0ff */
[----:B0-----:R-:W-:-:S04]  /*43e20*/  IADD3 R8, P0, PT, R8, UR24, RZ ;  /* 0x0000001808087c10 */ /* 0x001fc8000ff1e0ff */
[----:B------:R-:W-:-:S06]  /*43e30*/  IADD3.X R9, PT, PT, R2, UR25, RZ, P0, !PT ;  /* 0x0000001902097c10 */ /* 0x000fcc00087fe4ff */
[----:B------:R-:W2:Y:S02]  /*43e40*/  LDG.E R9, desc[UR36][R8.64] ;  /* 0x0000002408097981 */ /* 0x000ea4000c1e1900 */
[----:B--2---:R-:W-:-:S04]  /*43e50*/  SHF.R.W.U32.HI R6, RZ, R6, R9 ;  /* 0x00000006ff067219 */ /* 0x004fc80000011e09 */
[----:B------:R-:W-:-:S04]  /*43e60*/  LOP3.LUT R6, R6, 0x1, RZ, 0xc0, !PT ;  /* 0x0000000106067812 */ /* 0x000fc800078ec0ff */
[----:B------:R-:W-:-:S13]  /*43e70*/  ISETP.NE.U32.AND P0, PT, R6, 0x1, PT ;  /* 0x000000010600780c */ /* 0x000fda0003f05070 */
[----:B------:R-:W-:Y:S05]  /*43e80*/  @!P0 BRA `(.L_x_294) ;  /* 0x0000000000248947 */ /* 0x000fea0003800000 */
.L_x_290:
[----:B------:R-:W-:Y:S05]  /*43e90*/  BSYNC.RECONVERGENT B2 ;  /* 0x0000000000027941 */ /* 0x000fea0003800200 */
.L_x_289:
[----:B------:R-:W0:Y:S01]  /*43ea0*/  LDCU UR24, c[0x0][0x408] ;  /* 0x00008100ff1877ac */ /* 0x000e220008000800 */
[----:B------:R-:W-:Y:S01]  /*43eb0*/  VIADD R55, R55, 0x1 ;  /* 0x0000000137377836 */ /* 0x000fe20000000000 */
[----:B------:R-:W-:Y:S02]  /*43ec0*/  SHF.L.W.U32.HI R7, R57, 0x5, R58 ;  /* 0x0000000539077819 */ /* 0x000fe40000010e3a */
[----:B------:R-:W-:Y:S02]  /*43ed0*/  SHF.L.W.U32.HI R2, R58, 0x5, R57 ;  /* 0x000000053a027819 */ /* 0x000fe40000010e39 */
[----:B0-----:R-:W-:-:S13]  /*43ee0*/  ISETP.NE.AND P0, PT, R55, UR24, PT ;  /* 0x0000001837007c0c */ /* 0x001fda000bf05270 */
[----:B------:R-:W-:Y:S05]  /*43ef0*/  @P0 BRA `(.L_x_295) ;  /* 0xfffffc0400a80947 */ /* 0x000fea000383ffff */
[----:B------:R-:W-:Y:S05]  /*43f00*/  BSYNC.RECONVERGENT B0 ;  /* 0x0000000000007941 */ /* 0x000fea0003800200 */
.L_x_0:
[----:B------:R-:W-:Y:S05]  /*43f10*/  EXIT ;  /* 0x000000000000794d */ /* 0x000fea0003800000 */
.L_x_294:
[----:B------:R-:W0:Y:S01]  /*43f20*/  LDC.64 R6, c[0x0][0x3f0] ;  /* 0x0000fc00ff067b82 */ /* 0x000e220000000a00 */
[----:B------:R-:W-:Y:S02]  /*43f30*/  HFMA2 R3, -RZ, RZ, 0, 5.9604644775390625e-08 ;  /* 0x00000001ff037431 */ /* 0x000fe400000001ff */
[----:B------:R-:W-:-:S05]  /*43f40*/  IMAD.MOV.U32 R2, RZ, RZ, RZ ;  /* 0x000000ffff027224 */ /* 0x000fca00078e00ff */
[----:B0-----:R-:W2:Y:S02]  /*43f50*/  ATOMG.E.CAS.STRONG.GPU PT, R0, [R6], R2, R3 ;  /* 0x00000002060073a9 */ /* 0x001ea400001ee103 */
[----:B--2---:R-:W-:-:S13]  /*43f60*/  ISETP.NE.AND P0, PT, R0, RZ, PT ;  /* 0x000000ff0000720c */ /* 0x004fda0003f05270 */
[----:B------:R-:W-:Y:S05]  /*43f70*/  @P0 EXIT ;  /* 0x000000000000094d */ /* 0x000fea0003800000 */
[----:B------:R-:W2:Y:S01]  /*43f80*/  LDL R2, [R1+0x20] ;  /* 0x0000200001027983 */ /* 0x000ea20000100800 */
[----:B------:R-:W-:-:S03]  /*43f90*/  IMAD.MOV.U32 R3, RZ, RZ, RZ ;  /* 0x000000ffff037224 */ /* 0x000fc600078e00ff */
[----:B------:R-:W-:Y:S04]  /*43fa0*/  STG.E.64 desc[UR36][R6.64+0x18], R4 ;  /* 0x0000180406007986 */ /* 0x000fe8000c101b24 */
[----:B--2---:R-:W-:Y:S01]  /*43fb0*/  STG.E.64 desc[UR36][R6.64+0x10], R2 ;  /* 0x0000100206007986 */ /* 0x004fe2000c101b24 */
[----:B------:R-:W-:Y:S05]  /*43fc0*/  EXIT ;  /* 0x000000000000794d */ /* 0x000fea0003800000 */
        .weak           $__internal_0_$__cuda_sm20_rem_u64
        .type           $__internal_0_$__cuda_sm20_rem_u64,@function
        .size           $__internal_0_$__cuda_sm20_rem_u64,(.L_x_482 - $__internal_0_$__cuda_sm20_rem_u64)
$__internal_0_$__cuda_sm20_rem_u64:
[----:B------:R-:W-:Y:S01]  /*43fd0*/  IMAD.MOV.U32 R14, RZ, RZ, R2 ;  /* 0x000000ffff0e7224 */ /* 0x000fe200078e0002 */
[----:B------:R-:W-:-:S04]  /*43fe0*/  MOV R15, R7 ;  /* 0x00000007000f7202 */ /* 0x000fc80000000f00 */
[----:B------:R-:W0:Y:S08]  /*43ff0*/  I2F.U64.RP R11, R14 ;  /* 0x0000000e000b7312 */ /* 0x000e300000309000 */
[----:B0-----:R-:W0:Y:S02]  /*44000*/  MUFU.RCP R11, R11 ;  /* 0x0000000b000b7308 */ /* 0x001e240000001000 */
[----:B0-----:R-:W-:-:S06]  /*44010*/  VIADD R8, R11, 0x1ffffffe ;  /* 0x1ffffffe0b087836 */ /* 0x001fcc0000000000 */
[----:B------:R-:W0:Y:S02]  /*44020*/  F2I.U64.TRUNC R8, R8 ;  /* 0x0000000800087311 */ /* 0x000e24000020d800 */
[----:B0-----:R-:W-:-:S04]  /*44030*/  IMAD.WIDE.U32 R12, R8, R2, RZ ;  /* 0x00000002080c7225 */ /* 0x001fc800078e00ff */
[----:B------:R-:W-:Y:S01]  /*44040*/  IMAD R13, R8, R7, R13 ;  /* 0x00000007080d7224 */ /* 0x000fe200078e020d */
[----:B------:R-:W-:-:S03]  /*44050*/  IADD3 R17, P0, PT, RZ, -R12, RZ ;  /* 0x8000000cff117210 */ /* 0x000fc60007f1e0ff */
[----:B------:R-:W-:Y:S02]  /*44060*/  IMAD R13, R9, R2, R13 ;  /* 0x00000002090d7224 */ /* 0x000fe400078e020d */
[----:B------:R-:W-:-:S04]  /*44070*/  IMAD.HI.U32 R12, R8, R17, RZ ;  /* 0x00000011080c7227 */ /* 0x000fc800078e00ff */
[----:B------:R-:W-:Y:S02]  /*44080*/  IMAD.X R19, RZ, RZ, ~R13, P0 ;  /* 0x000000ffff137224 */ /* 0x000fe400000e0e0d */
[----:B------:R-:W-:Y:S02]  /*44090*/  IMAD.MOV.U32 R13, RZ, RZ, R8 ;  /* 0x000000ffff0d7224 */ /* 0x000fe400078e0008 */
[-C--:B------:R-:W-:Y:S02]  /*440a0*/  IMAD R15, R9, R19.reuse, RZ ;  /* 0x00000013090f7224 */ /* 0x080fe400078e02ff */
[----:B------:R-:W-:-:S04]  /*440b0*/  IMAD.WIDE.U32 R12, P0, R8, R19, R12 ;  /* 0x00000013080c7225 */ /* 0x000fc8000780000c */
[----:B------:R-:W-:-:S04]  /*440c0*/  IMAD.HI.U32 R11, R9, R19, RZ ;  /* 0x00000013090b7227 */ /* 0x000fc800078e00ff */
[----:B------:R-:W-:Y:S01]  /*440d0*/  IMAD.HI.U32 R12, P1, R9, R17, R12 ;  /* 0x00000011090c7227 */ /* 0x000fe2000782000c */
[----:B------:R-:W-:-:S04]  /*440e0*/  IADD3.X R11, PT, PT, R11, R9, RZ, P0, !PT ;  /* 0x000000090b0b7210 */ /* 0x000fc800007fe4ff */
[----:B------:R-:W-:-:S04]  /*440f0*/  IADD3 R13, P2, PT, R15, R12, RZ ;  /* 0x0000000c0f0d7210 */ /* 0x000fc80007f5e0ff */
[----:B------:R-:W-:Y:S01]  /*44100*/  IADD3.X R11, PT, PT, RZ, RZ, R11, P2, P1 ;  /* 0x000000ffff0b7210 */ /* 0x000fe200017e240b */
[----:B------:R-:W-:-:S04]  /*44110*/  IMAD.WIDE.U32 R8, R13, R2, RZ ;  /* 0x000000020d087225 */ /* 0x000fc800078e00ff */
[----:B------:R-:W-:Y:S01]  /*44120*/  IMAD R9, R13, R7, R9 ;  /* 0x000000070d097224 */ /* 0x000fe200078e0209 */
[----:B------:R-:W-:-:S03]  /*44130*/  IADD3 R15, P0, PT, RZ, -R8, RZ ;  /* 0x80000008ff0f7210 */ /* 0x000fc60007f1e0ff */
[----:B------:R-:W-:Y:S02]  /*44140*/  IMAD R9, R11, R2, R9 ;  /* 0x000000020b097224 */ /* 0x000fe400078e0209 */
[----:B------:R-:W-:-:S04]  /*44150*/  IMAD.HI.U32 R12, R13, R15, RZ ;  /* 0x0000000f0d0c7227 */ /* 0x000fc800078e00ff */
[----:B------:R-:W-:Y:S02]  /*44160*/  IMAD.X R8, RZ, RZ, ~R9, P0 ;  /* 0x000000ffff087224 */ /* 0x000fe400000e0e09 */
[----:B------:R-:W-:Y:S02]  /*44170*/  IMAD.MOV.U32 R9, RZ, RZ, RZ ;  /* 0x000000ffff097224 */ /* 0x000fe400078e00ff */
[----:B------:R-:W-:-:S04]  /*44180*/  IMAD.WIDE.U32 R12, P0, R13, R8, R12 ;  /* 0x000000080d0c7225 */ /* 0x000fc8000780000c */
[C---:B------:R-:W-:Y:S02]  /*44190*/  IMAD R14, R11.reuse, R8, RZ ;  /* 0x000000080b0e7224 */ /* 0x040fe400078e02ff */
[----:B------:R-:W-:-:S04]  /*441a0*/  IMAD.HI.U32 R13, P1, R11, R15, R12 ;  /* 0x0000000f0b0d7227 */ /* 0x000fc8000782000c */
[----:B------:R-:W-:Y:S01]  /*441b0*/  IMAD.HI.U32 R8, R11, R8, RZ ;  /* 0x000000080b087227 */ /* 0x000fe200078e00ff */
[----:B------:R-:W-:-:S03]  /*441c0*/  IADD3 R13, P2, PT, R14, R13, RZ ;  /* 0x0000000d0e0d7210 */ /* 0x000fc60007f5e0ff */
[----:B------:R-:W-:Y:S02]  /*441d0*/  IMAD.X R11, R8, 0x1, R11, P0 ;  /* 0x00000001080b7824 */ /* 0x000fe400000e060b */
[----:B------:R-:W-:-:S03]  /*441e0*/  IMAD.HI.U32 R8, R13, R6, RZ ;  /* 0x000000060d087227 */ /* 0x000fc600078e00ff */
[----:B------:R-:W-:Y:S01]  /*441f0*/  IADD3.X R11, PT, PT, RZ, RZ, R11, P2, P1 ;  /* 0x000000ffff0b7210 */ /* 0x000fe200017e240b */
[----:B------:R-:W-:-:S04]  /*44200*/  IMAD.WIDE.U32 R8, R13, R10, R8 ;  /* 0x0000000a0d087225 */ /* 0x000fc800078e0008 */
[C---:B------:R-:W-:Y:S02]  /*44210*/  IMAD R13, R11.reuse, R10, RZ ;  /* 0x0000000a0b0d7224 */ /* 0x040fe400078e02ff */
[----:B------:R-:W-:-:S04]  /*44220*/  IMAD.HI.U32 R8, P0, R11, R6, R8 ;  /* 0x000000060b087227 */ /* 0x000fc80007800008 */
[----:B------:R-:W-:Y:S01]  /*44230*/  IMAD.HI.U32 R11, R11, R10, RZ ;  /* 0x0000000a0b0b7227 */ /* 0x000fe200078e00ff */
[----:B------:R-:W-:-:S04]  /*44240*/  IADD3 R13, P1, PT, R13, R8, RZ ;  /* 0x000000080d0d7210 */ /* 0x000fc80007f3e0ff */
[----:B------:R-:W-:Y:S01]  /*44250*/  IADD3.X R11, PT, PT, R11, RZ, RZ, P0, !PT ;  /* 0x000000ff0b0b7210 */ /* 0x000fe200007fe4ff */
[----:B------:R-:W-:-:S04]  /*44260*/  IMAD.WIDE.U32 R8, R13, R2, RZ ;  /* 0x000000020d087225 */ /* 0x000fc800078e00ff */
[----:B------:R-:W-:Y:S01]  /*44270*/  IMAD.X R11, RZ, RZ, R11, P1 ;  /* 0x000000ffff0b7224 */ /* 0x000fe200008e060b */
[----:B------:R-:W-:Y:S01]  /*44280*/  IADD3 R15, P1, PT, -R8, R6, RZ ;  /* 0x00000006080f7210 */ /* 0x000fe20007f3e1ff */
[----:B------:R-:W-:-:S03]  /*44290*/  IMAD R13, R13, R7, R9 ;  /* 0x000000070d0d7224 */ /* 0x000fc600078e0209 */
[-C--:B------:R-:W-:Y:S01]  /*442a0*/  ISETP.GE.U32.AND P0, PT, R15, R2.reuse, PT ;  /* 0x000000020f00720c */ /* 0x080fe20003f06070 */
[----:B------:R-:W-:-:S04]  /*442b0*/  IMAD R11, R11, R2, R13 ;  /* 0x000000020b0b7224 */ /* 0x000fc800078e020d */
[----:B------:R-:W-:Y:S01]  /*442c0*/  IMAD.X R12, R10, 0x1, ~R11, P1 ;  /* 0x000000010a0c7824 */ /* 0x000fe200008e0e0b */
[----:B------:R-:W-:-:S04]  /*442d0*/  IADD3 R9, P1, PT, -R2, R15, RZ ;  /* 0x0000000f02097210 */ /* 0x000fc80007f3e1ff */
[C---:B------:R-:W-:Y:S01]  /*442e0*/  ISETP.GE.U32.AND.EX P0, PT, R12.reuse, R7, PT, P0 ;  /* 0x000000070c00720c */ /* 0x040fe20003f06100 */
[----:B------:R-:W-:Y:S01]  /*442f0*/  IMAD.X R8, R12, 0x1, ~R7, P1 ;  /* 0x000000010c087824 */ /* 0x000fe200008e0e07 */
[----:B------:R-:W-:Y:S02]  /*44300*/  ISETP.NE.U32.AND P1, PT, R2, RZ, PT ;  /* 0x000000ff0200720c */ /* 0x000fe40003f25070 */
[----:B------:R-:W-:Y:S02]  /*44310*/  SEL R9, R9, R15, P0 ;  /* 0x0000000f09097207 */ /* 0x000fe40000000000 */
[----:B------:R-:W-:Y:S02]  /*44320*/  SEL R8, R8, R12, P0 ;  /* 0x0000000c08087207 */ /* 0x000fe40000000000 */
[----:B------:R-:W-:Y:S02]  /*44330*/  ISETP.GE.U32.AND P0, PT, R9, R2, PT ;  /* 0x000000020900720c */ /* 0x000fe40003f06070 */
[----:B------:R-:W-:-:S02]  /*44340*/  IADD3 R11, P2, PT, -R2, R9, RZ ;  /* 0x00000009020b7210 */ /* 0x000fc40007f5e1ff */
[----:B------:R-:W-:Y:S02]  /*44350*/  ISETP.GE.U32.AND.EX P0, PT, R8, R7, PT, P0 ;  /* 0x000000070800720c */ /* 0x000fe40003f06100 */
[-C--:B------:R-:W-:Y:S02]  /*44360*/  IADD3.X R12, PT, PT, ~R7, R8.reuse, RZ, P2, !PT ;  /* 0x00000008070c7210 */ /* 0x080fe400017fe5ff */
[----:B------:R-:W-:Y:S01]  /*44370*/  SEL R11, R11, R9, P0 ;  /* 0x000000090b0b7207 */ /* 0x000fe20000000000 */
[----:B------:R-:W-:Y:S01]  /*44380*/  IMAD.MOV.U32 R9, RZ, RZ, 0x0 ;  /* 0x00000000ff097424 */ /* 0x000fe200078e00ff */
[----:B------:R-:W-:Y:S01]  /*44390*/  SEL R12, R12, R8, P0 ;  /* 0x000000080c0c7207 */ /* 0x000fe20000000000 */
[----:B------:R-:W-:Y:S01]  /*443a0*/  IMAD.MOV.U32 R8, RZ, RZ, R16 ;  /* 0x000000ffff087224 */ /* 0x000fe200078e0010 */
[----:B------:R-:W-:-:S04]  /*443b0*/  ISETP.NE.AND.EX P1, PT, R7, RZ, PT, P1 ;  /* 0x000000ff0700720c */ /* 0x000fc80003f25310 */
[----:B------:R-:W-:Y:S02]  /*443c0*/  SEL R11, R11, 0xffffffff, P1 ;  /* 0xffffffff0b0b7807 */ /* 0x000fe40000800000 */
[----:B------:R-:W-:Y:S01]  /*443d0*/  SEL R12, R12, 0xffffffff, P1 ;  /* 0xffffffff0c0c7807 */ /* 0x000fe20000800000 */
[----:B------:R-:W-:Y:S06]  /*443e0*/  RET.REL.NODEC R8 `(search_kernel) ;  /* 0xfffffbbc08047950 */ /* 0x000fec0003c3ffff */
.L_x_296:
[----:B------:R-:W-:-:S00]  /*443f0*/  BRA `(.L_x_296) ;  /* 0xfffffffc00fc7947 */ /* 0x000fc0000383ffff */
[----:B------:R-:W-:-:S00]  /*44400*/  NOP ;  /* 0x0000000000007918 */ /* 0x000fc00000000000 */
[----:B------:R-:W-:-:S00]  /*44410*/  NOP ;  /* 0x0000000000007918 */ /* 0x000fc00000000000 */
[----:B------:R-:W-:-:S00]  /*44420*/  NOP ;  /* 0x0000000000007918 */ /* 0x000fc00000000000 */
[----:B------:R-:W-:-:S00]  /*44430*/  NOP ;  /* 0x0000000000007918 */ /* 0x000fc00000000000 */
[----:B------:R-:W-:-:S00]  /*44440*/  NOP ;  /* 0x0000000000007918 */ /* 0x000fc00000000000 */
[----:B------:R-:W-:-:S00]  /*44450*/  NOP ;  /* 0x0000000000007918 */ /* 0x000fc00000000000 */
[----:B------:R-:W-:-:S00]  /*44460*/  NOP ;  /* 0x0000000000007918 */ /* 0x000fc00000000000 */
[----:B------:R-:W-:-:S00]  /*44470*/  NOP ;  /* 0x0000000000007918 */ /* 0x000fc00000000000 */
.L_x_482:


//--------------------- .text.precompute_G_table_kernel --------------------------
	.section	.text.precompute_G_table_kernel,"ax",@progbits
	.align	128
        .global         precompute_G_table_kernel
        .type           precompute_G_table_kernel,@function
        .size           precompute_G_table_kernel,(.L_x_485 - precompute_G_table_kernel)
        .other          precompute_G_table_kernel,@"STO_CUDA_ENTRY STV_DEFAULT"
precompute_G_table_kernel:
.text.precompute_G_table_kernel:
[----:B------:R-:W-:Y:S01]  /*0000*/  LDC R1, c[0x0][0x37c] ;  /* 0x0000df00ff017b82 */ /* 0x000fe20000000800 */
[----:B------:R-:W0:Y:S02]  /*0010*/  S2R R0, SR_TID.X ;  /* 0x0000000000007919 */ /* 0x000e240000002100 */
[----:B0-----:R-:W-:-:S13]  /*0020*/  ISETP.NE.AND P0, PT, R0, RZ, PT ;  /* 0x000000ff0000720c */ /* 0x001fda0003f05270 */
[----:B------:R-:W-:Y:S05]  /*0030*/  @P0 EXIT ;  /* 0x000000000000094d */ /* 0x000fea0003800000 */
[----:B------:R-:W0:Y:S01]  /*0040*/  LDC.64 R4, c[0x4][RZ] ;  /* 0x01000000ff047b82 */ /* 0x000e220000000a00 */
[----:B------:R-:W0:Y:S01]  /*0050*/  LDCU.64 UR6, c[0x0][0x358] ;  /* 0x00006b00ff0677ac */ /* 0x000e220008000a00 */
[----:B------:R-:W1:Y:S06]  /*0060*/  LDCU.64 UR4, c[0x4][URZ] ;  /* 0x01000000ff0477ac */ /* 0x000e6c0008000a00 */
[----:B------:R-:W0:Y:S01]  /*0070*/  LDC.64 R2, c[0x3][0x40] ;  /* 0x00c01000ff027b82 */ /* 0x000e220000000a00 */
[----:B------:R-:W2:Y:S01]  /*0080*/  LDCU UR13, c[0x3][0x40] ;  /* 0x00c00800ff0d77ac */ /* 0x000ea20008000800 */
[----:B------:R-:W3:Y:S06]  /*0090*/  LDCU UR16, c[0x3][0x80] ;  /* 0x00c01000ff1077ac */ /* 0x000eec0008000800 */
[----:B------:R-:W4:Y:S01]  /*00a0*/  LDC.64 R6, c[0x3][0x48] ;  /* 0x00c01200ff067b82 */ /* 0x000f220000000a00 */
[----:B------:R-:W5:Y:S01]  /*00b0*/  LDCU UR8, c[0x3][0x18] ;  /* 0x00c00300ff0877ac */ /* 0x000f620008000800 */
[----:B------:R-:W0:Y:S06]  /*00c0*/  LDCU UR9, c[0x3][0x14] ;  /* 0x00c00280ff0977ac */ /* 0x000e2c0008000800 */
[----:B------:R-:W5:Y:S01]  /*00d0*/  LDC.64 R8, c[0x3][0x50] ;  /* 0x00c01400ff087b82 */ /* 0x000f620000000a00 */
[----:B-1----:R-:W-:Y:S01]  /*00e0*/  UIADD3 UR4, UP0, UPT, UR4, 0xc4, URZ ;  /* 0x000000c404047890 */ /* 0x002fe2000ff1e0ff */
[----:B--2---:R-:W-:Y:S01]  /*00f0*/  IMAD.U32 R42, RZ, RZ, UR13 ;  /* 0x0000000dff2a7e24 */ /* 0x004fe2000f8e00ff */
[----:B------:R-:W1:Y:S01]  /*0100*/  LDCU UR10, c[0x3][0x10] ;  /* 0x00c00200ff0a77ac */ /* 0x000e620008000800 */
[----:B---3--:R-:W-:-:S04]  /*0110*/  IMAD.U32 R16, RZ, RZ, UR16 ;  /* 0x00000010ff107e24 */ /* 0x008fc8000f8e00ff */
[----:B------:R-:W2:Y:S01]  /*0120*/  LDC.64 R10, c[0x3][0x58] ;  /* 0x00c01600ff0a7b82 */ /* 0x000ea20000000a00 */
[----:B0-----:R-:W-:Y:S01]  /*0130*/  STG.E desc[UR6][R4.64], R2 ;  /* 0x0000000204007986 */ /* 0x001fe2000c101906 */
[----:B------:R-:W-:Y:S01]  /*0140*/  UIADD3.X UR5, UPT, UPT, URZ, UR5, URZ, UP0, !UPT ;  /* 0x00000005ff057290 */ /* 0x000fe200087fe4ff */
[----:B------:R-:W0:Y:S02]  /*0150*/  LDCU UR11, c[0x3][0xc] ;  /* 0x00c00180ff0b77ac */ /* 0x000e240008000800 */
[----:B------:R-:W-:Y:S03]  /*0160*/  STG.E desc[UR6][R4.64+0x4], R3 ;  /* 0x0000040304007986 */ /* 0x000fe6000c101906 */
[----:B------:R-:W3:Y:S01]  /*0170*/  LDC.64 R12, c[0x3][0x60] ;  /* 0x00c01800ff0c7b82 */ /* 0x000ee20000000a00 */
[----:B----4-:R-:W-:Y:S01]  /*0180*/  STG.E desc[UR6][R4.64+0x8], R6 ;  /* 0x0000080604007986 */ /* 0x010fe2000c101906 */
[----:B------:R-:W4:Y:S03]  /*0190*/  LDCU UR12, c[0x3][0x8] ;  /* 0x00c00100ff0c77ac */ /* 0x000f260008000800 */
[----:B------:R-:W-:Y:S01]  /*01a0*/  STG.E desc[UR6][R4.64+0xc], R7 ;  /* 0x00000c0704007986 */ /* 0x000fe2000c101906 */
[----:B------:R-:W0:Y:S02]  /*01b0*/  LDCU.64 UR14, c[0x3][URZ] ;  /* 0x00c00000ff0e77ac */ /* 0x000e240008000a00 */
[----:B------:R-:W1:Y:S01]  /*01c0*/  LDC.64 R14, c[0x3][0x68] ;  /* 0x00c01a00ff0e7b82 */ /* 0x000e620000000a00 */
[----:B-----5:R-:W-:Y:S04]  /*01d0*/  STG.E desc[UR6][R4.64+0x10], R8 ;  /* 0x0000100804007986 */ /* 0x020fe8000c101906 */
[----:B------:R-:W-:Y:S03]  /*01e0*/  STG.E desc[UR6][R4.64+0x14], R9 ;  /* 0x0000140904007986 */ /* 0x000fe6000c101906 */
[----:B------:R-:W5:Y:S01]  /*01f0*/  LDC.64 R18, c[0x3][0x70] ;  /* 0x00c01c00ff127b82 */ /* 0x000f620000000a00 */
[----:B--2---:R-:W-:Y:S04]  /*0200*/  STG.E desc[UR6][R4.64+0x18], R10 ;  /* 0x0000180a04007986 */ /* 0x004fe8000c101906 */
[----:B------:R-:W-:Y:S03]  /*0210*/  STG.E desc[UR6][R4.64+0x1c], R11 ;  /* 0x00001c0b04007986 */ /* 0x000fe6000c101906 */
[----:B------:R-:W2:Y:S01]  /*0220*/  LDC.64 R20, c[0x3][0x78] ;  /* 0x00c01e00ff147b82 */ /* 0x000ea20000000a00 */
[----:B---3--:R-:W-:Y:S04]  /*0230*/  STG.E desc[UR6][R4.64+0x20], R12 ;  /* 0x0000200c04007986 */ /* 0x008fe8000c101906 */
[----:B------:R-:W-:Y:S03]  /*0240*/  STG.E desc[UR6][R4.64+0x24], R13 ;  /* 0x0000240d04007986 */ /* 0x000fe6000c101906 */
[----:B------:R-:W3:Y:S01]  /*0250*/  LDC.64 R22, c[0x3][0x80] ;  /* 0x00c02000ff167b82 */ /* 0x000ee20000000a00 */
[----:B-1----:R-:W-:Y:S04]  /*0260*/  STG.E desc[UR6][R4.64+0x28], R14 ;  /* 0x0000280e04007986 */ /* 0x002fe8000c101906 */
[----:B------:R-:W-:Y:S03]  /*0270*/  STG.E desc[UR6][R4.64+0x2c], R15 ;  /* 0x00002c0f04007986 */ /* 0x000fe6000c101906 */
[----:B------:R-:W1:Y:S01]  /*0280*/  LDC.64 R24, c[0x3][0x88] ;  /* 0x00c02200ff187b82 */ /* 0x000e620000000a00 */
[----:B-----5:R5:W-:Y:S04]  /*0290*/  STG.E desc[UR6][R4.64+0x30], R18 ;  /* 0x0000301204007986 */ /* 0x020be8000c101906 */
[----:B------:R4:W-:Y:S03]  /*02a0*/  STG.E desc[UR6][R4.64+0x34], R19 ;  /* 0x0000341304007986 */ /* 0x0009e6000c101906 */
[----:B------:R-:W0:Y:S01]  /*02b0*/  LDC.64 R26, c[0x3][0x90] ;  /* 0x00c02400ff1a7b82 */ /* 0x000e220000000a00 */
[----:B--2---:R-:W-:Y:S04]  /*02c0*/  STG.E desc[UR6][R4.64+0x38], R20 ;  /* 0x0000381404007986 */ /* 0x004fe8000c101906 */
[----:B------:R-:W-:Y:S01]  /*02d0*/  STG.E desc[UR6][R4.64+0x3c], R21 ;  /* 0x00003c1504007986 */ /* 0x000fe2000c101906 */
[----:B-----5:R-:W-:Y:S01]  /*02e0*/  IMAD.U32 R18, RZ, RZ, UR4 ;  /* 0x00000004ff127e24 */ /* 0x020fe2000f8e00ff */
[----:B------:R-:W-:Y:S01]  /*02f0*/  UMOV UR4, URZ ;  /* 0x000000ff00047c82 */ /* 0x000fe20008000000 */
[----:B------:R-:W2:Y:S01]  /*0300*/  LDC.64 R28, c[0x3][0x98] ;  /* 0x00c02600ff1c7b82 */ /* 0x000ea20000000a00 */
[----:B---3--:R-:W-:Y:S01]  /*0310*/  STG.E desc[UR6][R4.64+0x40], R22 ;  /* 0x0000401604007986 */ /* 0x008fe2000c101906 */
[----:B----4-:R-:W-:-:S03]  /*0320*/  IMAD.U32 R19, RZ, RZ, UR5 ;  /* 0x00000005ff137e24 */ /* 0x010fc6000f8e00ff */
[----:B------:R-:W-:Y:S03]  /*0330*/  STG.E desc[UR6][R4.64+0x44], R23 ;  /* 0x0000441704007986 */ /* 0x000fe6000c101906 */
[----:B------:R-:W3:Y:S01]  /*0340*/  LDC.U8 R17, c[0x3][0xa0] ;  /* 0x00c02800ff117b82 */ /* 0x000ee20000000000 */
[----:B-1----:R-:W-:Y:S04]  /*0350*/  STG.E desc[UR6][R4.64+0x48], R24 ;  /* 0x0000481804007986 */ /* 0x002fe8000c101906 */
[----:B------:R-:W-:Y:S03]  /*0360*/  STG.E desc[UR6][R4.64+0x4c], R25 ;  /* 0x00004c1904007986 */ /* 0x000fe6000c101906 */
[----:B------:R-:W1:Y:S01]  /*0370*/  LDC R43, c[0x3][0x44] ;  /* 0x00c01100ff2b7b82 */ /* 0x000e620000000800 */
[----:B0-----:R-:W-:Y:S04]  /*0380*/  STG.E desc[UR6][R4.64+0x50], R26 ;  /* 0x0000501a04007986 */ /* 0x001fe8000c101906 */
[----:B------:R-:W-:Y:S03]  /*0390*/  STG.E desc[UR6][R4.64+0x54], R27 ;  /* 0x0000541b04007986 */ /* 0x000fe6000c101906 */
[----:B------:R-:W0:Y:S01]  /*03a0*/  LDC R44, c[0x3][0x48] ;  /* 0x00c01200ff2c7b82 */ /* 0x000e220000000800 */
[----:B--2---:R-:W-:Y:S04]  /*03b0*/  STG.E desc[UR6][R4.64+0x58], R28 ;  /* 0x0000581c04007986 */ /* 0x004fe8000c101906 */
[----:B------:R-:W-:Y:S03]  /*03c0*/  STG.E desc[UR6][R4.64+0x5c], R29 ;  /* 0x00005c1d04007986 */ /* 0x000fe6000c101906 */
[----:B------:R-:W2:Y:S01]  /*03d0*/  LDC R45, c[0x3][0x4c] ;  /* 0x00c01300ff2d7b82 */ /* 0x000ea20000000800 */
[----:B---3--:R3:W-:Y:S07]  /*03e0*/  STG.E.U8 desc[UR6][R4.64+0x60], R17 ;  /* 0x0000601104007986 */ /* 0x0087ee000c101106 */
[----:B------:R-:W4:Y:S08]  /*03f0*/  LDC R49, c[0x3][0x50] ;  /* 0x00c01400ff317b82 */ /* 0x000f300000000800 */
[----:B------:R-:W5:Y:S08]  /*0400*/  LDC R48, c[0x3][0x54] ;  /* 0x00c01500ff307b82 */ /* 0x000f700000000800 */
[----:B------:R-:W0:Y:S08]  /*0410*/  LDC R47, c[0x3][0x58] ;  /* 0x00c01600ff2f7b82 */ /* 0x000e300000000800 */
[----:B------:R-:W0:Y:S08]  /*0420*/  LDC R46, c[0x3][0x5c] ;  /* 0x00c01700ff2e7b82 */ /* 0x000e300000000800 */
[----:B------:R-:W0:Y:S08]  /*0430*/  LDC R0, c[0x3][0x60] ;  /* 0x00c01800ff007b82 */ /* 0x000e300000000800 */
[----:B------:R-:W0:Y:S08]  /*0440*/  LDC R2, c[0x3][0x64] ;  /* 0x00c01900ff027b82 */ /* 0x000e300000000800 */
[----:B------:R-:W0:Y:S08]  /*0450*/  LDC R3, c[0x3][0x68] ;  /* 0x00c01a00ff037b82 */ /* 0x000e300000000800 */
[----:B---3--:R-:W3:Y:S08]  /*0460*/  LDC R4, c[0x3][0x6c] ;  /* 0x00c01b00ff047b82 */ /* 0x008ef00000000800 */
[----:B------:R-:W0:Y:S08]  /*0470*/  LDC R5, c[0x3][0x70] ;  /* 0x00c01c00ff057b82 */ /* 0x000e300000000800 */
        /* <DEDUP_REMOVED lines=9> */
[----:B-12345:R-:W0:Y:S02]  /*0510*/  LDC R15, c[0x3][0x9c] ;  /* 0x00c02700ff0f7b82 */ /* 0x03ee240000000800 */
.L_x_323:
[----:B------:R-:W-:Y:S01]  /*0520*/  LOP3.LUT P0, RZ, R17, 0xff, RZ, 0xc0, !PT ;  /* 0x000000ff11ff7812 */ /* 0x000fe2000780c0ff */
[----:B-1----:R-:W-:Y:S02]  /*0530*/  HFMA2 R17, -RZ, RZ, 0, 5.9604644775390625e-08 ;  /* 0x00000001ff117431 */ /* 0x002fe400000001ff */
[----:B0-----:R-:W-:Y:S01]  /*0540*/  IMAD.MOV.U32 R55, RZ, RZ, R8 ;  /* 0x000000ffff377224 */ /* 0x001fe200078e0008 */
[----:B------:R-:W-:Y:S01]  /*0550*/  MOV R64, R4 ;  /* 0x0000000400407202 */ /* 0x000fe20000000f00 */
[----:B------:R-:W-:Y:S01]  /*0560*/  IMAD.MOV.U32 R53, RZ, RZ, R7 ;  /* 0x000000ffff357224 */ /* 0x000fe200078e0007 */
[----:B------:R-:W-:Y:S01]  /*0570*/  MOV R33, R19 ;  /* 0x0000001300217202 */ /* 0x000fe20000000f00 */
[----:B------:R-:W-:Y:S02]  /*0580*/  IMAD.MOV.U32 R52, RZ, RZ, R6 ;  /* 0x000000ffff347224 */ /* 0x000fe400078e0006 */
[----:B------:R-:W-:Y:S02]  /*0590*/  IMAD.MOV.U32 R54, RZ, RZ, R5 ;  /* 0x000000ffff367224 */ /* 0x000fe400078e0005 */
[----:B------:R-:W-:-:S02]  /*05a0*/  IMAD.MOV.U32 R51, RZ, RZ, R3 ;  /* 0x000000ffff337224 */ /* 0x000fc400078e0003 */
[----:B------:R-:W-:Y:S02]  /*05b0*/  IMAD.MOV.U32 R70, RZ, RZ, R2 ;  /* 0x000000ffff467224 */ /* 0x000fe400078e0002 */
[----:B------:R-:W-:Y:S02]  /*05c0*/  IMAD.MOV.U32 R50, RZ, RZ, R0 ;  /* 0x000000ffff327224 */ /* 0x000fe400078e0000 */
[----:B------:R-:W-:Y:S01]  /*05d0*/  IMAD.MOV.U32 R32, RZ, RZ, R18 ;  /* 0x000000ffff207224 */ /* 0x000fe200078e0012 */
[----:B------:R-:W-:Y:S06]  /*05e0*/  @P0 BRA `(.L_x_297) ;  /* 0x0000009800a80947 */ /* 0x000fec0003800000 */
[----:B------:R-:W-:-:S04]  /*05f0*/  IMAD.WIDE.U32 R26, R0, R0, RZ ;  /* 0x00000000001a7225 */ /* 0x000fc800078e00ff */
[----:B------:R-:W-:Y:S02]  /*0600*/  IMAD.MOV.U32 R18, RZ, RZ, R27 ;  /* 0x000000ffff127224 */ /* 0x000fe400078e001b */
        /* <DEDUP_REMOVED lines=22> */
[----:B------:R-:W-:-:S04]  /*0770*/  IMAD.WIDE.U32 R20, R2, R3, R22 ;  /* 0x0000000302147225 */ /* 0x000fc800078e0016 */
[----:B------:R-:W-:Y:S01]  /*0780*/  IMAD.MOV.U32 R37, RZ, RZ, RZ ;  /* 0x000000ffff257224 */ /* 0x000fe200078e00ff */
[----:B------:R-:W-:Y:S01]  /*0790*/  IADD3 R22, P0, PT, R18, R21, RZ ;  /* 0x0000001512167210 */ /* 0x000fe20007f1e0ff */
        /* <DEDUP_REMOVED lines=138> */
[----:B------:R-:W-:Y:S01]  /*1040*/  IMAD.IADD R51, R26, 0x1, R56 ;  /* 0x000000011a337824 */ /* 0x000fe200078e0238 */
[----:B------:R-:W-:Y:S01]  /*1050*/  IADD3.X R35, PT, PT, RZ, RZ, RZ, P2, !PT ;  /* 0x000000ffff237210 */ /* 0x000fe200017fe4ff */
[----:B------:R-:W-:Y:S01]  /*1060*/  IMAD.X R23, RZ, RZ, RZ, P1 ;  /* 0x000000ffff177224 */ /* 0x000fe200008e06ff */
[----:B------:R-:W-:Y:S01]  /*1070*/  IADD3 R28, PT, PT, R57, R29, RZ ;  /* 0x0000001d391c7210 */ /* 0x000fe20007ffe0ff */
        /* <DEDUP_REMOVED lines=10> */
[----:B------:R-:W-:Y:S01]  /*1120*/  IMAD.WIDE.U32 R28, R38, 0x3d1, R28 ;  /* 0x000003d1261c7825 */ /* 0x000fe200078e001c */
[----:B------:R-:W-:-:S03]  /*1130*/  IADD3.X R23, PT, PT, RZ, RZ, RZ, P0, !PT ;  /* 0x000000ffff177210 */ /* 0x000fc600007fe4ff */
[----:B------:R-:W-:Y:S01]  /*1140*/  IMAD.WIDE.U32 R26, R5, R8, R26 ;  /* 0x00000008051a7225 */ /* 0x000fe200078e001a */
[----:B------:R-:W-:-:S03]  /*1150*/  IADD3 R39, P2, P3, R28, R54, R39 ;  /* 0x000000361c277210 */ /* 0x000fc60007b5e027 */
[----:B------:R-:W-:Y:S01]  /*1160*/  IMAD.MOV.U32 R28, RZ, RZ, RZ ;  /* 0x000000ffff1c7224 */ /* 0x000fe200078e00ff */
[----:B------:R-:W-:Y:S01]  /*1170*/  IADD3.X R17, PT, PT, RZ, RZ, RZ, P2, P3 ;  /* 0x000000ffff117210 */ /* 0x000fe200017e64ff */
[----:B------:R-:W-:Y:S01]  /*1180*/  IMAD.WIDE.U32 R22, R7, R7, R22 ;  /* 0x0000000707167225 */ /* 0x000fe200078e0016 */
[----:B------:R-:W-:-:S03]  /*1190*/  IADD3 R39, P4, PT, R40, R39, RZ ;  /* 0x0000002728277210 */ /* 0x000fc60007f9e0ff */
[----:B------:R-:W-:Y:S01]  /*11a0*/  IMAD.IADD R28, R29, 0x1, R28 ;  /* 0x000000011d1c7824 */ /* 0x000fe200078e021c */
[----:B------:R-:W-:Y:S01]  /*11b0*/  IADD3 R52, P0, PT, R53, R23, RZ ;  /* 0x0000001735347210 */ /* 0x000fe20007f1e0ff */
[----:B------:R-:W-:Y:S01]  /*11c0*/  IMAD.MOV.U32 R29, RZ, RZ, RZ ;  /* 0x000000ffff1d7224 */ /* 0x000fe200078e00ff */
[----:B------:R-:W-:Y:S01]  /*11d0*/  IADD3 R22, P1, PT, R22, R27, RZ ;  /* 0x0000001b16167210 */ /* 0x000fe20007f3e0ff */
[----:B------:R-:W-:Y:S02]  /*11e0*/  IMAD.MOV.U32 R41, RZ, RZ, RZ ;  /* 0x000000ffff297224 */ /* 0x000fe400078e00ff */
[----:B------:R-:W-:-:S04]  /*11f0*/  IMAD.WIDE.U32 R28, R34, 0x3d1, R28 ;  /* 0x000003d1221c7825 */ /* 0x000fc800078e001c */
[----:B------:R-:W-:Y:S01]  /*1200*/  IMAD.X R53, RZ, RZ, RZ, P0 ;  /* 0x000000ffff357224 */ /* 0x000fe200000e06ff */
[----:B------:R-:W-:Y:S01]  /*1210*/  IADD3 R40, PT, PT, R29, R41, RZ ;  /* 0x000000291d287210 */ /* 0x000fe20007ffe0ff */
[----:B------:R-:W-:Y:S01]  /*1220*/  IMAD.X R23, RZ, RZ, RZ, P1 ;  /* 0x000000ffff177224 */ /* 0x000fe200008e06ff */
[----:B------:R-:W-:Y:S01]  /*1230*/  IADD3 R50, P0, P1, R28, R17, R50 ;  /* 0x000000111c327210 */ /* 0x000fe2000791e032 */
[-C--:B------:R-:W-:Y:S01]  /*1240*/  IMAD.WIDE.U32 R28, R7, R8.reuse, R52 ;  /* 0x00000008071c7225 */ /* 0x080fe200078e0034 */
[----:B------:R-:W-:Y:S02]  /*1250*/  MOV R41, RZ ;  /* 0x000000ff00297202 */ /* 0x000fe40000000f00 */
[----:B------:R-:W-:Y:S01]  /*1260*/  IADD3.X R19, PT, PT, RZ, RZ, RZ, P0, P1 ;  /* 0x000000ffff137210 */ /* 0x000fe200007e24ff */
[----:B------:R-:W-:-:S04]  /*1270*/  IMAD.WIDE.U32 R22, R6, R8, R22 ;  /* 0x0000000806167225 */ /* 0x000fc800078e0016 */
[----:B------:R-:W-:Y:S01]  /*1280*/  IMAD.X R17, RZ, RZ, RZ, P4 ;  /* 0x000000ffff117224 */ /* 0x000fe200020e06ff */
[----:B------:R-:W-:Y:S01]  /*1290*/  IADD3 R54, P0, PT, R28, R23, RZ ;  /* 0x000000171c367210 */ /* 0x000fe20007f1e0ff */
[----:B------:R-:W-:-:S03]  /*12a0*/  IMAD.WIDE.U32 R52, R26, 0x3d1, R40 ;  /* 0x000003d11a347825 */ /* 0x000fc600078e0028 */
[----:B------:R-:W-:Y:S01]  /*12b0*/  IADD3 R40, P3, P4, R38, R17, R50 ;  /* 0x0000001126287210 */ /* 0x000fe20007c7e032 */
[----:B------:R-:W-:Y:S01]  /*12c0*/  IMAD.X R55, RZ, RZ, RZ, P0 ;  /* 0x000000ffff377224 */ /* 0x000fe200000e06ff */
[----:B------:R-:W-:Y:S01]  /*12d0*/  IADD3 R17, P1, P2, R52, R19, R36 ;  /* 0x0000001334117210 */ /* 0x000fe20007a3e024 */
[----:B------:R-:W-:Y:S01]  /*12e0*/  IMAD.IADD R52, R53, 0x1, R21 ;  /* 0x0000000135347824 */ /* 0x000fe200078e0215 */
[----:B------:R-:W-:Y:S01]  /*12f0*/  MOV R53, RZ ;  /* 0x000000ff00357202 */ /* 0x000fe20000000f00 */
[----:B------:R-:W-:Y:S01]  /*1300*/  IMAD.WIDE.U32 R36, R7, R8, R54 ;  /* 0x0000000807247225 */ /* 0x000fe200078e0036 */
[----:B------:R-:W-:Y:S02]  /*1310*/  IADD3.X R41, PT, PT, RZ, RZ, RZ, P3, P4 ;  /* 0x000000ffff297210 */ /* 0x000fe40001fe84ff */
[----:B------:R-:W-:Y:S01]  /*1320*/  IADD3.X R19, PT, PT, RZ, RZ, RZ, P1, P2 ;  /* 0x000000ffff137210 */ /* 0x000fe20000fe44ff */
[----:B------:R-:W-:Y:S01]  /*1330*/  IMAD.WIDE.U32 R52, R22, 0x3d1, R52 ;  /* 0x000003d116347825 */ /* 0x000fe200078e0034 */
[----:B------:R-:W-:-:S02]  /*1340*/  IADD3 R41, P3, P4, R34, R41, R17 ;  /* 0x0000002922297210 */ /* 0x000fc40007c7e011 */
[----:B------:R-:W-:Y:S01]  /*1350*/  IADD3 R34, P0, PT, R29, R37, RZ ;  /* 0x000000251d227210 */ /* 0x000fe20007f1e0ff */
[----:B------:R-:W-:Y:S01]  /*1360*/  IMAD.IADD R28, R53, 0x1, R21 ;  /* 0x00000001351c7824 */ /* 0x000fe200078e0215 */
[----:B------:R-:W-:Y:S01]  /*1370*/  IADD3 R38, P1, P2, R52, R19, R30 ;  /* 0x0000001334267210 */ /* 0x000fe20007a3e01e */
[----:B------:R-:W-:Y:S01]  /*1380*/  IMAD.MOV.U32 R29, RZ, RZ, RZ ;  /* 0x000000ffff1d7224 */ /* 0x000fe200078e00ff */
[----:B------:R-:W-:Y:S01]  /*1390*/  IADD3.X R17, PT, PT, RZ, RZ, RZ, P3, P4 ;  /* 0x000000ffff117210 */ /* 0x000fe20001fe84ff */
[----:B------:R-:W-:Y:S01]  /*13a0*/  IMAD.MOV.U32 R19, RZ, RZ, RZ ;  /* 0x000000ffff137224 */ /* 0x000fe200078e00ff */
[----:B------:R-:W-:Y:S01]  /*13b0*/  IADD3.X R35, PT, PT, RZ, RZ, RZ, P0, !PT ;  /* 0x000000ffff237210 */ /* 0x000fe200007fe4ff */
[----:B------:R-:W-:Y:S01]  /*13c0*/  IMAD.WIDE.U32 R30, R36, 0x3d1, R28 ;  /* 0x000003d1241e7825 */ /* 0x000fe200078e001c */
[----:B------:R-:W-:Y:S02]  /*13d0*/  IADD3 R38, P3, P4, R26, R17, R38 ;  /* 0x000000111a267210 */ /* 0x000fe40007c7e026 */
[----:B------:R-:W-:Y:S01]  /*13e0*/  IADD3.X R17, PT, PT, RZ, RZ, RZ, P1, P2 ;  /* 0x000000ffff117210 */ /* 0x000fe20000fe44ff */
[----:B------:R-:W-:Y:S01]  /*13f0*/  IMAD.WIDE.U32 R26, R8, R8, R34 ;  /* 0x00000008081a7225 */ /* 0x000fe200078e0022 */
[----:B------:R-:W-:-:S02]  /*1400*/  IADD3.X R37, PT, PT, RZ, RZ, RZ, P3, P4 ;  /* 0x000000ffff257210 */ /* 0x000fc40001fe84ff */
[----:B------:R-:W-:Y:S01]  /*1410*/  IADD3 R24, P0, P1, R30, R17, R24 ;  /* 0x000000111e187210 */ /* 0x000fe2000791e018 */
[----:B------:R-:W-:Y:S01]  /*1420*/  IMAD.IADD R28, R31, 0x1, R19 ;  /* 0x000000011f1c7824 */ /* 0x000fe200078e0213 */
[----:B------:R-:W0:Y:S01]  /*1430*/  LDC R17, c[0x3][0x1c] ;  /* 0x00c00700ff117b82 */ /* 0x000e220000000800 */
        /* <DEDUP_REMOVED lines=37> */
[----:B------:R-:W-:Y:S02]  /*1690*/  ISETP.GE.U32.AND P0, PT, R51, UR14, PT ;  /* 0x0000000e33007c0c */ /* 0x000fe4000bf06070 */
[----:B------:R-:W-:Y:S02]  /*16a0*/  ISETP.LE.U32.AND P1, PT, R39, UR15, PT ;  /* 0x0000000f27007c0c */ /* 0x000fe4000bf23070 */
[----:B------:R-:W-:-:S04]  /*16b0*/  ISETP.LE.U32.AND P0, PT, R51, UR14, !P0 ;  /* 0x0000000e33007c0c */ /* 0x000fc8000c703070 */
[----:B------:R-:W-:-:S13]  /*16c0*/  ISETP.LT.U32.OR P0, PT, R39, UR15, P0 ;  /* 0x0000000f27007c0c */ /* 0x000fda0008701470 */
[----:B------:R-:W-:Y:S05]  /*16d0*/  @P0 BRA P1, `(.L_x_299) ;  /* 0x0000000000300947 */ /* 0x000fea0000800000 */
.L_x_298:
[----:B------:R-:W0:Y:S08]  /*16e0*/  LDC.64 R18, c[0x3][RZ] ;  /* 0x00c00000ff127b82 */ /* 0x000e300000000a00 */
[----:B------:R-:W1:Y:S08]  /*16f0*/  LDC.64 R20, c[0x3][0x8] ;  /* 0x00c00200ff147b82 */ /* 0x000e700000000a00 */
[----:B------:R-:W2:Y:S01]  /*1700*/  LDC.64 R22, c[0x3][0x10] ;  /* 0x00c00400ff167b82 */ /* 0x000ea20000000a00 */
[----:B0-----:R-:W-:-:S07]  /*1710*/  IADD3 R51, P0, PT, R51, -R18, RZ ;  /* 0x8000001233337210 */ /* 0x001fce0007f1e0ff */
[----:B------:R-:W0:Y:S01]  /*1720*/  LDC R25, c[0x3][0x18] ;  /* 0x00c00600ff197b82 */ /* 0x000e220000000800 */
[----:B------:R-:W-:-:S04]  /*1730*/  IADD3.X R39, P0, PT, R39, ~R19, RZ, P0, !PT ;  /* 0x8000001327277210 */ /* 0x000fc8000071e4ff */
[----:B-1----:R-:W-:-:S04]  /*1740*/  IADD3.X R40, P0, PT, R40, ~R20, RZ, P0, !PT ;  /* 0x8000001428287210 */ /* 0x002fc8000071e4ff */
[----:B------:R-:W-:-:S04]  /*1750*/  IADD3.X R41, P0, PT, R41, ~R21, RZ, P0, !PT ;  /* 0x8000001529297210 */ /* 0x000fc8000071e4ff */
[----:B--2---:R-:W-:-:S04]  /*1760*/  IADD3.X R38, P0, PT, R38, ~R22, RZ, P0, !PT ;  /* 0x8000001626267210 */ /* 0x004fc8000071e4ff */
[----:B------:R-:W-:-:S04]  /*1770*/  IADD3.X R37, P0, PT, R37, ~R23, RZ, P0, !PT ;  /* 0x8000001725257210 */ /* 0x000fc8000071e4ff */
[----:B0-----:R-:W-:-:S04]  /*1780*/  IADD3.X R36, P0, PT, R36, ~R25, RZ, P0, !PT ;  /* 0x8000001924247210 */ /* 0x001fc8000071e4ff */
[----:B------:R-:W-:-:S09]  /*1790*/  IADD3.X R35, PT, PT, R35, ~R17, RZ, P0, !PT ;  /* 0x8000001123237210 */ /* 0x000fd200007fe4ff */
.L_x_299:
[----:B------:R-:W-:-:S04]  /*17a0*/  IMAD.WIDE.U32 R24, R51, R42, RZ ;  /* 0x0000002a33187225 */ /* 0x000fc800078e00ff */
[----:B------:R-:W-:Y:S01]  /*17b0*/  HFMA2 R65, -RZ, RZ, 0, 0 ;  /* 0x00000000ff417431 */ /* 0x000fe200000001ff */
[----:B------:R-:W-:Y:S01]  /*17c0*/  CS2R R28, SRZ ;  /* 0x00000000001c7805 */ /* 0x000fe2000001ff00 */
        /* <DEDUP_REMOVED lines=161> */
[----:B------:R-:W-:Y:S01]  /*21e0*/  IMAD.WIDE.U32 R64, R48, R35, R64 ;  /* 0x0000002330407225 */ /* 0x000fe200078e0040 */
[----:B------:R-:W-:-:S03]  /*21f0*/  ISETP.GE.U32.AND P0, PT, R60, R24, PT ;  /* 0x000000183c00720c */ /* 0x000fc60003f06070 */
[----:B------:R-:W-:Y:S01]  /*2200*/  IMAD.X R55, RZ, RZ, RZ, P2 ;  /* 0x000000ffff377224 */ /* 0x000fe200010e06ff */
[----:B------:R-:W-:Y:S01]  /*2210*/  SEL R53, RZ, 0x1, P0 ;  /* 0x00000001ff357807 */ /* 0x000fe20000000000 */
[----:B------:R-:W-:-:S04]  /*2220*/  IMAD.WIDE.U32 R22, R47, R37, R22 ;  /* 0x000000252f167225 */ /* 0x000fc800078e0016 */
[----:B------:R-:W-:-:S04]  /*2230*/  IMAD.WIDE.U32 R54, R46, R41, R54 ;  /* 0x000000292e367225 */ /* 0x000fc800078e0036 */
[----:B------:R-:W-:Y:S01]  /*2240*/  IMAD.IADD R28, R61, 0x1, R28 ;  /* 0x000000013d1c7824 */ /* 0x000fe200078e021c */
[----:B------:R-:W-:Y:S01]  /*2250*/  IADD3 R24, P1, PT, R22, R55, RZ ;  /* 0x0000003716187210 */ /* 0x000fe20007f3e0ff */
[----:B------:R-:W-:Y:S01]  /*2260*/  IMAD.MOV.U32 R59, RZ, RZ, RZ ;  /* 0x000000ffff3b7224 */ /* 0x000fe200078e00ff */
[----:B------:R-:W-:Y:S01]  /*2270*/  IADD3 R22, P0, PT, R64, R23, RZ ;  /* 0x0000001740167210 */ /* 0x000fe20007f1e0ff */
[----:B------:R-:W-:Y:S01]  /*2280*/  IMAD.WIDE.U32 R28, R58, 0x3d1, R28 ;  /* 0x000003d13a1c7825 */ /* 0x000fe200078e001c */
[----:B------:R-:W-:-:S03]  /*2290*/  IADD3.X R25, PT, PT, RZ, RZ, RZ, P1, !PT ;  /* 0x000000ffff197210 */ /* 0x000fc60000ffe4ff */
[----:B------:R-:W-:Y:S02]  /*22a0*/  HFMA2 R55, -RZ, RZ, 0, 0 ;  /* 0x00000000ff377431 */ /* 0x000fe400000001ff */
[----:B------:R-:W-:Y:S01]  /*22b0*/  IMAD.X R23, RZ, RZ, RZ, P0 ;  /* 0x000000ffff177224 */ /* 0x000fe200000e06ff */
[----:B------:R-:W-:Y:S01]  /*22c0*/  IADD3 R53, P2, P3, R28, R52, R53 ;  /* 0x000000341c357210 */ /* 0x000fe20007b5e035 */
[----:B------:R-:W-:Y:S02]  /*22d0*/  IMAD.MOV.U32 R28, RZ, RZ, RZ ;  /* 0x000000ffff1c7224 */ /* 0x000fe400078e00ff */
[----:B------:R-:W-:Y:S01]  /*22e0*/  IMAD.WIDE.U32 R22, R47, R36, R22 ;  /* 0x000000242f167225 */ /* 0x000fe200078e0016 */
[----:B------:R-:W-:Y:S02]  /*22f0*/  IADD3 R62, P4, PT, R62, R53, RZ ;  /* 0x000000353e3e7210 */ /* 0x000fe40007f9e0ff */
[----:B------:R-:W-:Y:S01]  /*2300*/  MOV R53, RZ ;  /* 0x000000ff00357202 */ /* 0x000fe20000000f00 */
[----:B------:R-:W-:Y:S01]  /*2310*/  IMAD.WIDE.U32 R24, R46, R38, R24 ;  /* 0x000000262e187225 */ /* 0x000fe200078e0018 */
[----:B------:R-:W-:-:S02]  /*2320*/  IADD3 R64, P0, PT, R65, R23, RZ ;  /* 0x0000001741407210 */ /* 0x000fc40007f1e0ff */
[----:B------:R-:W-:Y:S01]  /*2330*/  IADD3.X R19, PT, PT, RZ, RZ, RZ, P2, P3 ;  /* 0x000000ffff137210 */ /* 0x000fe200017e64ff */
[----:B------:R-:W-:Y:S01]  /*2340*/  IMAD.IADD R28, R29, 0x1, R28 ;  /* 0x000000011d1c7824 */ /* 0x000fe200078e021c */
[----:B------:R-:W-:Y:S01]  /*2350*/  IADD3 R22, P1, PT, R22, R25, RZ ;  /* 0x0000001916167210 */ /* 0x000fe20007f3e0ff */
[----:B------:R-:W-:Y:S02]  /*2360*/  IMAD.MOV.U32 R29, RZ, RZ, RZ ;  /* 0x000000ffff1d7224 */ /* 0x000fe400078e00ff */
[----:B------:R-:W-:Y:S02]  /*2370*/  IMAD.X R65, RZ, RZ, RZ, P0 ;  /* 0x000000ffff417224 */ /* 0x000fe400000e06ff */
[----:B------:R-:W-:-:S04]  /*2380*/  IMAD.WIDE.U32 R28, R54, 0x3d1, R28 ;  /* 0x000003d1361c7825 */ /* 0x000fc800078e001c */
[----:B------:R-:W-:Y:S01]  /*2390*/  IMAD.X R23, RZ, RZ, RZ, P1 ;  /* 0x000000ffff177224 */ /* 0x000fe200008e06ff */
[----:B------:R-:W-:Y:S01]  /*23a0*/  IADD3 R66, P0, P1, R28, R19, R66 ;  /* 0x000000131c427210 */ /* 0x000fe2000791e042 */
[----:B------:R-:W-:Y:S01]  /*23b0*/  IMAD.IADD R52, R29, 0x1, R53 ;  /* 0x000000011d347824 */ /* 0x000fe200078e0235 */
[----:B------:R-:W-:Y:S01]  /*23c0*/  IADD3.X R19, PT, PT, RZ, RZ, RZ, P4, !PT ;  /* 0x000000ffff137210 */ /* 0x000fe200027fe4ff */
[----:B------:R-:W-:Y:S01]  /*23d0*/  IMAD.MOV.U32 R53, RZ, RZ, RZ ;  /* 0x000000ffff357224 */ /* 0x000fe200078e00ff */
[----:B------:R-:W-:Y:S01]  /*23e0*/  IADD3.X R21, PT, PT, RZ, RZ, RZ, P0, P1 ;  /* 0x000000ffff157210 */ /* 0x000fe200007e24ff */
[----:B------:R-:W-:-:S04]  /*23f0*/  IMAD.WIDE.U32 R28, R47, R35, R64 ;  /* 0x000000232f1c7225 */ /* 0x000fc800078e0040 */
[----:B------:R-:W-:-:S04]  /*2400*/  IMAD.WIDE.U32 R22, R46, R37, R22 ;  /* 0x000000252e167225 */ /* 0x000fc800078e0016 */
[----:B------:R-:W-:Y:S01]  /*2410*/  IMAD.WIDE.U32 R64, R24, 0x3d1, R52 ;  /* 0x000003d118407825 */ /* 0x000fe200078e0034 */
[----:B------:R-:W-:Y:S02]  /*2420*/  IADD3 R52, P3, P4, R58, R19, R66 ;  /* 0x000000133a347210 */ /* 0x000fe40007c7e042 */
[----:B------:R-:W-:Y:S01]  /*2430*/  IADD3 R66, P0, PT, R28, R23, RZ ;  /* 0x000000171c427210 */ /* 0x000fe20007f1e0ff */
[----:B------:R-:W-:Y:S01]  /*2440*/  IMAD.IADD R58, R65, 0x1, R59 ;  /* 0x00000001413a7824 */ /* 0x000fe200078e023b */
[----:B------:R-:W-:Y:S01]  /*2450*/  IADD3 R19, P1, P2, R64, R21, R56 ;  /* 0x0000001540137210 */ /* 0x000fe20007a3e038 */
[----:B------:R-:W-:Y:S01]  /*2460*/  IMAD.MOV.U32 R59, RZ, RZ, RZ ;  /* 0x000000ffff3b7224 */ /* 0x000fe200078e00ff */
[----:B------:R-:W-:Y:S01]  /*2470*/  IADD3.X R25, PT, PT, RZ, RZ, RZ, P3, P4 ;  /* 0x000000ffff197210 */ /* 0x000fe20001fe84ff */
[----:B------:R-:W-:Y:S01]  /*2480*/  IMAD.X R67, RZ, RZ, RZ, P0 ;  /* 0x000000ffff437224 */ /* 0x000fe200000e06ff */
[----:B------:R-:W-:Y:S01]  /*2490*/  IADD3.X R21, PT, PT, RZ, RZ, RZ, P1, P2 ;  /* 0x000000ffff157210 */ /* 0x000fe20000fe44ff */
[----:B------:R-:W-:Y:S01]  /*24a0*/  IMAD.WIDE.U32 R58, R22, 0x3d1, R58 ;  /* 0x000003d1163a7825 */ /* 0x000fe200078e003a */
[----:B------:R-:W-:-:S03]  /*24b0*/  IADD3 R25, P3, P4, R54, R25, R19 ;  /* 0x0000001936197210 */ /* 0x000fc60007c7e013 */
[----:B------:R-:W-:Y:S02]  /*24c0*/  HFMA2 R23, -RZ, RZ, 0, 0 ;  /* 0x00000000ff177431 */ /* 0x000fe400000001ff */
[----:B------:R-:W-:Y:S01]  /*24d0*/  IMAD.WIDE.U32 R56, R46, R36, R66 ;  /* 0x000000242e387225 */ /* 0x000fe200078e0042 */
[----:B------:R-:W-:Y:S02]  /*24e0*/  IADD3 R58, P1, P2, R58, R21, R30 ;  /* 0x000000153a3a7210 */ /* 0x000fe40007a3e01e */
[----:B------:R-:W-:Y:S01]  /*24f0*/  IADD3.X R19, PT, PT, RZ, RZ, RZ, P3, P4 ;  /* 0x000000ffff137210 */ /* 0x000fe20001fe84ff */
[----:B------:R-:W-:Y:S01]  /*2500*/  IMAD.IADD R54, R59, 0x1, R55 ;  /* 0x000000013b367824 */ /* 0x000fe200078e0237 */
[----:B------:R-:W-:Y:S01]  /*2510*/  IADD3 R28, P0, PT, R29, R57, RZ ;  /* 0x000000391d1c7210 */ /* 0x000fe20007f1e0ff */
[----:B------:R-:W-:Y:S01]  /*2520*/  IMAD.MOV.U32 R55, RZ, RZ, RZ ;  /* 0x000000ffff377224 */ /* 0x000fe200078e00ff */
[----:B------:R-:W-:Y:S02]  /*2530*/  MOV R21, RZ ;  /* 0x000000ff00157202 */ /* 0x000fe40000000f00 */
[----:B------:R-:W-:Y:S01]  /*2540*/  IADD3 R24, P3, P4, R24, R19, R58 ;  /* 0x0000001318187210 */ /* 0x000fe20007c7e03a */
[----:B------:R-:W-:Y:S01]  /*2550*/  IMAD.X R29, RZ, RZ, RZ, P0 ;  /* 0x000000ffff1d7224 */ /* 0x000fe200000e06ff */
[----:B------:R-:W-:Y:S01]  /*2560*/  IADD3.X R19, PT, PT, RZ, RZ, RZ, P1, P2 ;  /* 0x000000ffff137210 */ /* 0x000fe20000fe44ff */
[----:B------:R-:W-:Y:S01]  /*2570*/  IMAD.WIDE.U32 R30, R56, 0x3d1, R54 ;  /* 0x000003d1381e7825 */ /* 0x000fe200078e0036 */
[----:B------:R-:W-:-:S03]  /*2580*/  IADD3.X R53, PT, PT, RZ, RZ, RZ, P3, P4 ;  /* 0x000000ffff357210 */ /* 0x000fc60001fe84ff */
[----:B------:R-:W-:Y:S01]  /*2590*/  IMAD.WIDE.U32 R28, R46, R35, R28 ;  /* 0x000000232e1c7225 */ /* 0x000fe200078e001c */
[----:B------:R-:W-:-:S03]  /*25a0*/  IADD3 R26, P0, P1, R30, R19, R26 ;  /* 0x000000131e1a7210 */ /* 0x000fc6000791e01a */
[----:B------:R-:W-:Y:S01]  /*25b0*/  IMAD.IADD R54, R31, 0x1, R21 ;  /* 0x000000011f367824 */ /* 0x000fe200078e0215 */
[----:B------:R-:W-:Y:S02]  /*25c0*/  IADD3.X R19, PT, PT, RZ, RZ, RZ, P0, P1 ;  /* 0x000000ffff137210 */ /* 0x000fe400007e24ff */
[----:B------:R-:W-:Y:S01]  /*25d0*/  IADD3 R53, P2, P3, R22, R53, R26 ;  /* 0x0000003516357210 */ /* 0x000fe20007b5e01a */
[----:B------:R-:W-:-:S03]  /*25e0*/  IMAD.WIDE.U32 R54, R28, 0x3d1, R54 ;  /* 0x000003d11c367825 */ /* 0x000fc600078e0036 */
[----:B------:R-:W-:Y:S01]  /*25f0*/  IADD3.X R21, PT, PT, RZ, RZ, RZ, P2, P3 ;  /* 0x000000ffff157210 */ /* 0x000fe200017e64ff */
[----:B------:R-:W-:Y:S01]  /*2600*/  IMAD.IADD R23, R55, 0x1, R23 ;  /* 0x0000000137177824 */ /* 0x000fe200078e0217 */
        /* <DEDUP_REMOVED lines=36> */
.L_x_300:
        /* <DEDUP_REMOVED lines=10> */
[----:B0-----:R-:W-:-:S05]  /*28f0*/  IADD3.X R50, P0, PT, R50, ~R27, RZ, P0, !PT ;  /* 0x8000001b32327210 */ /* 0x001fca000071e4ff */
[----:B------:R-:W-:-:S08]  /*2900*/  IMAD.X R34, R34, 0x1, ~R17, P0 ;  /* 0x0000000122227824 */ /* 0x000fd000000e0e11 */
.L_x_301:
[----:B------:R-:W-:Y:S01]  /*2910*/  IMAD.WIDE.U32 R70, R60, R60, RZ ;  /* 0x0000003c3c467225 */ /* 0x000fe200078e00ff */
[----:B------:R-:W-:-:S03]  /*2920*/  MOV R67, RZ ;  /* 0x000000ff00437202 */ /* 0x000fc60000000f00 */
        /* <DEDUP_REMOVED lines=155> */
[----:B------:R-:W-:Y:S01]  /*32e0*/  IMAD.WIDE.U32 R60, R62, 0x3d1, RZ ;  /* 0x000003d13e3c7825 */ /* 0x000fe200078e00ff */
[----:B------:R-:W-:Y:S02]  /*32f0*/  IADD3 R68, P1, PT, R58, R29, RZ ;  /* 0x0000001d3a447210 */ /* 0x000fe40007f3e0ff */
[----:B------:R-:W-:Y:S02]  /*3300*/  IADD3 R64, P0, PT, R65, R59, RZ ;  /* 0x0000003b41407210 */ /* 0x000fe40007f1e0ff */
[----:B------:R-:W-:Y:S02]  /*3310*/  CS2R R58, SRZ ;  /* 0x00000000003a7805 */ /* 0x000fe4000001ff00 */
[----:B------:R-:W-:Y:S01]  /*3320*/  IADD3.X R29, PT, PT, RZ, RZ, RZ, P2, !PT ;  /* 0x000000ffff1d7210 */ /* 0x000fe200017fe4ff */
[----:B------:R-:W-:Y:S01]  /*3330*/  IMAD.X R69, RZ, RZ, RZ, P1 ;  /* 0x000000ffff457224 */ /* 0x000fe200008e06ff */
[----:B------:R-:W-:Y:S01]  /*3340*/  IADD3 R52, PT, PT, R70, R60, RZ ;  /* 0x0000003c46347210 */ /* 0x000fe20007ffe0ff */
[----:B------:R-:W-:-:S02]  /*3350*/  IMAD.X R65, RZ, RZ, RZ, P0 ;  /* 0x000000ffff417224 */ /* 0x000fc400000e06ff */
[----:B------:R-:W-:-:S04]  /*3360*/  IMAD.WIDE.U32 R28, R34, R25, R28 ;  /* 0x00000019221c7225 */ /* 0x000fc800078e001c */
[----:B------:R-:W-:-:S04]  /*3370*/  IMAD.WIDE.U32 R68, R50, R53, R68 ;  /* 0x0000003532447225 */ /* 0x000fc800078e0044 */
[----:B------:R-:W-:Y:S01]  /*3380*/  IMAD.WIDE.U32 R64, R34, R53, R64 ;  /* 0x0000003522407225 */ /* 0x000fe200078e0040 */
[----:B------:R-:W-:-:S03]  /*3390*/  IADD3 R68, P0, PT, R68, R29, RZ ;  /* 0x0000001d44447210 */ /* 0x000fc60007f1e0ff */
[----:B------:R-:W-:Y:S01]  /*33a0*/  IMAD.IADD R58, R61, 0x1, R58 ;  /* 0x000000013d3a7824 */ /* 0x000fe200078e023a */
[----:B------:R-:W-:Y:S01]  /*33b0*/  IADD3 R60, P1, PT, R64, R69, RZ ;  /* 0x00000045403c7210 */ /* 0x000fe20007f3e0ff */
[----:B------:R-:W-:Y:S01]  /*33c0*/  IMAD.X R69, RZ, RZ, RZ, P0 ;  /* 0x000000ffff457224 */ /* 0x000fe200000e06ff */
[----:B------:R-:W-:Y:S01]  /*33d0*/  ISETP.GE.U32.AND P0, PT, R52, R70, PT ;  /* 0x000000463400720c */ /* 0x000fe20003f06070 */
[----:B------:R-:W-:-:S03]  /*33e0*/  IMAD.WIDE.U32 R58, R54, 0x3d1, R58 ;  /* 0x000003d1363a7825 */ /* 0x000fc600078e003a */
[----:B------:R-:W-:Y:S01]  /*33f0*/  SEL R19, RZ, 0x1, P0 ;  /* 0x00000001ff137807 */ /* 0x000fe20000000000 */
[----:B------:R-:W-:Y:S02]  /*3400*/  IMAD.X R61, RZ, RZ, RZ, P1 ;  /* 0x000000ffff3d7224 */ /* 0x000fe400008e06ff */
[----:B------:R-:W-:Y:S01]  /*3410*/  IMAD.WIDE.U32 R24, R34, R24, R68 ;  /* 0x0000001822187225 */ /* 0x000fe200078e0044 */
[----:B------:R-:W-:-:S03]  /*3420*/  IADD3 R19, P1, P2, R58, R66, R19 ;  /* 0x000000423a137210 */ /* 0x000fc60007a3e013 */
[----:B------:R-:W-:Y:S01]  /*3430*/  IMAD.WIDE.U32 R60, R50, R50, R60 ;  /* 0x00000032323c7225 */ /* 0x000fe200078e003c */
[----:B------:R-:W-:-:S03]  /*3440*/  IADD3 R62, P3, PT, R62, R19, RZ ;  /* 0x000000133e3e7210 */ /* 0x000fc60007f7e0ff */
[----:B------:R-:W-:Y:S01]  /*3450*/  HFMA2 R19, -RZ, RZ, 0, 0 ;  /* 0x00000000ff137431 */ /* 0x000fe200000001ff */
[----:B------:R-:W-:Y:S01]  /*3460*/  IADD3.X R23, PT, PT, RZ, RZ, RZ, P1, P2 ;  /* 0x000000ffff177210 */ /* 0x000fe20000fe44ff */
[----:B------:R-:W-:Y:S01]  /*3470*/  IMAD.MOV.U32 R58, RZ, RZ, RZ ;  /* 0x000000ffff3a7224 */ /* 0x000fe200078e00ff */
[----:B------:R-:W-:Y:S01]  /*3480*/  IADD3 R66, P0, PT, R60, R25, RZ ;  /* 0x000000193c427210 */ /* 0x000fe20007f1e0ff */
[----:B------:R-:W-:Y:S01]  /*3490*/  IMAD.X R21, RZ, RZ, RZ, P3 ;  /* 0x000000ffff157224 */ /* 0x000fe200018e06ff */
[----:B------:R-:W-:Y:S01]  /*34a0*/  MOV R25, RZ ;  /* 0x000000ff00197202 */ /* 0x000fe20000000f00 */
[----:B------:R-:W-:Y:S01]  /*34b0*/  IMAD.IADD R58, R59, 0x1, R58 ;  /* 0x000000013b3a7824 */ /* 0x000fe200078e023a */
[----:B------:R-:W-:Y:S01]  /*34c0*/  IADD3.X R67, PT, PT, RZ, RZ, RZ, P0, !PT ;  /* 0x000000ffff437210 */ /* 0x000fe200007fe4ff */
[----:B------:R-:W-:Y:S01]  /*34d0*/  IMAD.MOV.U32 R59, RZ, RZ, RZ ;  /* 0x000000ffff3b7224 */ /* 0x000fe200078e00ff */
[----:B------:R-:W-:Y:S01]  /*34e0*/  IADD3 R60, P0, PT, R65, R61, RZ ;  /* 0x0000003d413c7210 */ /* 0x000fe20007f1e0ff */
[----:B------:R-:W-:-:S02]  /*34f0*/  IMAD.MOV.U32 R55, RZ, RZ, RZ ;  /* 0x000000ffff377224 */ /* 0x000fc400078e00ff */
[----:B------:R-:W-:-:S04]  /*3500*/  IMAD.WIDE.U32 R64, R28, 0x3d1, R58 ;  /* 0x000003d11c407825 */ /* 0x000fc800078e003a */
[----:B------:R-:W-:Y:S01]  /*3510*/  IMAD.X R61, RZ, RZ, RZ, P0 ;  /* 0x000000ffff3d7224 */ /* 0x000fe200000e06ff */
[----:B------:R-:W-:Y:S01]  /*3520*/  IADD3 R23, P1, P2, R64, R23, R56 ;  /* 0x0000001740177210 */ /* 0x000fe20007a3e038 */
[----:B------:R-:W-:-:S04]  /*3530*/  IMAD.WIDE.U32 R66, R34, R53, R66 ;  /* 0x0000003522427225 */ /* 0x000fc800078e0042 */
[----:B------:R-:W-:Y:S01]  /*3540*/  IMAD.WIDE.U32 R58, R34, R50, R60 ;  /* 0x00000032223a7225 */ /* 0x000fe200078e003c */
[----:B------:R-:W-:-:S03]  /*3550*/  MOV R61, RZ ;  /* 0x000000ff003d7202 */ /* 0x000fc60000000f00 */
[----:B------:R-:W-:Y:S01]  /*3560*/  IMAD.IADD R60, R65, 0x1, R19 ;  /* 0x00000001413c7824 */ /* 0x000fe200078e0213 */
[----:B------:R-:W-:Y:S02]  /*3570*/  IADD3 R56, P0, PT, R58, R67, RZ ;  /* 0x000000433a387210 */ /* 0x000fe40007f1e0ff */
[----:B------:R-:W-:Y:S01]  /*3580*/  IADD3.X R19, PT, PT, RZ, RZ, RZ, P1, P2 ;  /* 0x000000ffff137210 */ /* 0x000fe20000fe44ff */
[----:B------:R-:W-:Y:S01]  /*3590*/  IMAD.WIDE.U32 R64, R24, 0x3d1, R60 ;  /* 0x000003d118407825 */ /* 0x000fe200078e003c */
[----:B------:R-:W-:-:S03]  /*35a0*/  IADD3 R61, P2, P3, R54, R21, R23 ;  /* 0x00000015363d7210 */ /* 0x000fc60007b5e017 */
[----:B------:R-:W-:Y:S02]  /*35b0*/  HFMA2 R21, -RZ, RZ, 0, 0 ;  /* 0x00000000ff157431 */ /* 0x000fe400000001ff */
[----:B------:R-:W-:Y:S01]  /*35c0*/  IMAD.X R57, RZ, RZ, RZ, P0 ;  /* 0x000000ffff397224 */ /* 0x000fe200000e06ff */
[----:B------:R-:W-:Y:S01]  /*35d0*/  IADD3 R19, P0, P1, R64, R19, R30 ;  /* 0x0000001340137210 */ /* 0x000fe2000791e01e */
[----:B------:R-:W-:Y:S02]  /*35e0*/  IMAD.IADD R54, R65, 0x1, R55 ;  /* 0x0000000141367824 */ /* 0x000fe400078e0237 */
[----:B------:R-:W-:Y:S01]  /*35f0*/  IMAD.MOV.U32 R55, RZ, RZ, RZ ;  /* 0x000000ffff377224 */ /* 0x000fe200078e00ff */
[----:B------:R-:W-:Y:S01]  /*3600*/  IADD3.X R27, PT, PT, RZ, RZ, RZ, P0, P1 ;  /* 0x000000ffff1b7210 */ /* 0x000fe200007e24ff */
[----:B------:R-:W-:Y:S01]  /*3610*/  IMAD.WIDE.U32 R30, R34, R50, R56 ;  /* 0x00000032221e7225 */ /* 0x000fe200078e0038 */
[----:B------:R-:W-:-:S03]  /*3620*/  IADD3.X R57, PT, PT, RZ, RZ, RZ, P2, P3 ;  /* 0x000000ffff397210 */ /* 0x000fc600017e64ff */
[----:B------:R-:W-:Y:S01]  /*3630*/  IMAD.WIDE.U32 R54, R66, 0x3d1, R54 ;  /* 0x000003d142367825 */ /* 0x000fe200078e0036 */
[----:B------:R-:W-:Y:S02]  /*3640*/  IADD3 R57, P3, P4, R28, R57, R19 ;  /* 0x000000391c397210 */ /* 0x000fe40007c7e013 */
[----:B------:R-:W-:Y:S01]  /*3650*/  IADD3 R58, P0, PT, R59, R31, RZ ;  /* 0x0000001f3b3a7210 */ /* 0x000fe20007f1e0ff */
[----:B------:R-:W-:Y:S01]  /*3660*/  IMAD.MOV.U32 R23, RZ, RZ, RZ ;  /* 0x000000ffff177224 */ /* 0x000fe200078e00ff */
[----:B------:R-:W-:Y:S01]  /*3670*/  IADD3 R27, P1, P2, R54, R27, R26 ;  /* 0x0000001b361b7210 */ /* 0x000fe20007a3e01a */
[----:B------:R-:W-:Y:S01]  /*3680*/  IMAD.IADD R26, R55, 0x1, R21 ;  /* 0x00000001371a7824 */ /* 0x000fe200078e0215 */
[----:B------:R-:W-:Y:S01]  /*3690*/  IADD3.X R55, PT, PT, RZ, RZ, RZ, P3, P4 ;  /* 0x000000ffff377210 */ /* 0x000fe20001fe84ff */
[----:B------:R-:W-:Y:S01]  /*36a0*/  IMAD.X R59, RZ, RZ, RZ, P0 ;  /* 0x000000ffff3b7224 */ /* 0x000fe200000e06ff */
[----:B------:R-:W-:Y:S02]  /*36b0*/  IADD3.X R19, PT, PT, RZ, RZ, RZ, P1, P2 ;  /* 0x000000ffff137210 */ /* 0x000fe40000fe44ff */
[----:B------:R-:W-:Y:S01]  /*36c0*/  IADD3 R55, P3, P4, R24, R55, R27 ;  /* 0x0000003718377210 */ /* 0x000fe20007c7e01b */
[----:B------:R-:W-:-:S02]  /*36d0*/  IMAD.MOV.U32 R27, RZ, RZ, RZ ;  /* 0x000000ffff1b7224 */ /* 0x000fc400078e00ff */
[----:B------:R-:W-:-:S04]  /*36e0*/  IMAD.WIDE.U32 R58, R34, R34, R58 ;  /* 0x00000022223a7225 */ /* 0x000fc800078e003a */
[----:B------:R-:W-:-:S04]  /*36f0*/  IMAD.WIDE.U32 R26, R30, 0x3d1, R26 ;  /* 0x000003d11e1a7825 */ /* 0x000fc800078e001a */
[----:B------:R-:W-:Y:S01]  /*3700*/  IMAD.IADD R24, R27, 0x1, R25 ;  /* 0x000000011b187824 */ /* 0x000fe200078e0219 */
[----:B------:R-:W-:Y:S01]  /*3710*/  IADD3 R22, P0, P1, R26, R19, R22 ;  /* 0x000000131a167210 */ /* 0x000fe2000791e016 */
[----:B------:R-:W-:Y:S01]  /*3720*/  IMAD.MOV.U32 R25, RZ, RZ, RZ ;  /* 0x000000ffff197224 */ /* 0x000fe200078e00ff */
[----:B------:R-:W-:Y:S02]  /*3730*/  IADD3.X R19, PT, PT, RZ, RZ, RZ, P3, P4 ;  /* 0x000000ffff137210 */ /* 0x000fe40001fe84ff */
[----:B------:R-:W-:Y:S01]  /*3740*/  IADD3.X R21, PT, PT, RZ, RZ, RZ, P0, P1 ;  /* 0x000000ffff157210 */ /* 0x000fe200007e24ff */
[----:B------:R-:W-:Y:S01]  /*3750*/  IMAD.WIDE.U32 R24, R58, 0x3d1, R24 ;  /* 0x000003d13a187825 */ /* 0x000fe200078e0018 */
[----:B------:R-:W-:-:S04]  /*3760*/  IADD3 R54, P2, P3, R66, R19, R22 ;  /* 0x0000001342367210 */ /* 0x000fc80007b5e016 */
[----:B------:R-:W-:Y:S02]  /*3770*/  IADD3 R19, PT, PT, R25, R23, RZ ;  /* 0x0000001719137210 */ /* 0x000fe40007ffe0ff */
        /* <DEDUP_REMOVED lines=35> */
.L_x_302:
        /* <DEDUP_REMOVED lines=12> */
.L_x_303:
[----:B------:R-:W-:-:S04]  /*3a70*/  IMAD.WIDE.U32 R64, R51, R51, RZ ;  /* 0x0000003333407225 */ /* 0x000fc800078e00ff */
        /* <DEDUP_REMOVED lines=24> */
[----:B------:R-:W-:Y:S02]  /*3c00*/  MOV R29, RZ ;  /* 0x000000ff001d7202 */ /* 0x000fe40000000f00 */
[----:B------:R-:W-:Y:S01]  /*3c10*/  IADD3 R24, P0, PT, R70, R27, RZ ;  /* 0x0000001b46187210 */ /* 0x000fe20007f1e0ff */
[----:B------:R-:W-:Y:S01]  /*3c20*/  IMAD.X R27, RZ, RZ, RZ, P1 ;  /* 0x000000ffff1b7224 */ /* 0x000fe200008e06ff */
[----:B------:R-:W-:Y:S01]  /*3c30*/  MOV R70, R71 ;  /* 0x0000004700467202 */ /* 0x000fe20000000f00 */
[----:B------:R-:W-:Y:S02]  /*3c40*/  IMAD.MOV.U32 R71, RZ, RZ, RZ ;  /* 0x000000ffff477224 */ /* 0x000fe400078e00ff */
[----:B------:R-:W-:-:S02]  /*3c50*/  IMAD.X R25, RZ, RZ, RZ, P0 ;  /* 0x000000ffff197224 */ /* 0x000fc400000e06ff */
        /* <DEDUP_REMOVED lines=120> */
[C---:B------:R-:W-:Y:S01]  /*43e0*/  IMAD.WIDE.U32 R72, R35.reuse, R38, R72 ;  /* 0x0000002623487225 */ /* 0x040fe200078e0048 */
        /* <DEDUP_REMOVED lines=12> */
[----:B------:R-:W-:Y:S01]  /*44b0*/  HFMA2 R71, -RZ, RZ, 0, 0 ;  /* 0x00000000ff477431 */ /* 0x000fe200000001ff */
[----:B------:R-:W-:Y:S01]  /*44c0*/  IADD3.X R73, PT, PT, RZ, RZ, RZ, P1, !PT ;  /* 0x000000ffff497210 */ /* 0x000fe20000ffe4ff */
[----:B------:R-:W-:-:S04]  /*44d0*/  IMAD.WIDE.U32 R40, R35, R41, R58 ;  /* 0x0000002923287225 */ /* 0x000fc800078e003a */
[----:B------:R-:W-:Y:S02]  /*44e0*/  IMAD.X R75, RZ, RZ, RZ, P0 ;  /* 0x000000ffff4b7224 */ /* 0x000fe400000e06ff */
[----:B------:R-:W-:-:S04]  /*44f0*/  IMAD.WIDE.U32 R72, R36, R37, R72 ;  /* 0x0000002524487225 */ /* 0x000fc800078e0048 */
[----:B------:R-:W-:Y:S01]  /*4500*/  IMAD.WIDE.U32 R58, R68, 0x3d1, RZ ;  /* 0x000003d1443a7825 */ /* 0x000fe200078e00ff */
[----:B------:R-:W-:-:S03]  /*4510*/  IADD3 R76, P0, PT, R72, R41, RZ ;  /* 0x00000029484c7210 */ /* 0x000fc60007f1e0ff */
[----:B------:R-:W-:Y:S01]  /*4520*/  IMAD.WIDE.U32 R74, R35, R37, R74 ;  /* 0x00000025234a7225 */ /* 0x000fe200078e004a */
[----:B------:R-:W-:-:S03]  /*4530*/  IADD3 R58, PT, PT, R64, R58, RZ ;  /* 0x0000003a403a7210 */ /* 0x000fc60007ffe0ff */
[----:B------:R-:W-:Y:S01]  /*4540*/  IMAD.MOV.U32 R70, RZ, RZ, RZ ;  /* 0x000000ffff467224 */ /* 0x000fe200078e00ff */
[----:B------:R-:W-:Y:S01]  /*4550*/  IADD3 R72, P1, PT, R74, R73, RZ ;  /* 0x000000494a487210 */ /* 0x000fe20007f3e0ff */
[----:B------:R-:W-:Y:S01]  /*4560*/  IMAD.X R77, RZ, RZ, RZ, P0 ;  /* 0x000000ffff4d7224 */ /* 0x000fe200000e06ff */
[----:B------:R-:W-:Y:S01]  /*4570*/  ISETP.GE.U32.AND P0, PT, R58, R64, PT ;  /* 0x000000403a00720c */ /* 0x000fe20003f06070 */
[----:B------:R-:W-:Y:S02]  /*4580*/  IMAD.IADD R70, R59, 0x1, R70 ;  /* 0x000000013b467824 */ /* 0x000fe400078e0246 */
[----:B------:R-:W-:Y:S01]  /*4590*/  IMAD.X R73, RZ, RZ, RZ, P1 ;  /* 0x000000ffff497224 */ /* 0x000fe200008e06ff */
[----:B------:R-:W-:Y:S01]  /*45a0*/  SEL R21, RZ, 0x1, P0 ;  /* 0x00000001ff157807 */ /* 0x000fe20000000000 */
[----:B------:R-:W-:-:S04]  /*45b0*/  IMAD.WIDE.U32 R70, R66, 0x3d1, R70 ;  /* 0x000003d142467825 */ /* 0x000fc800078e0046 */
[----:B------:R-:W-:Y:S01]  /*45c0*/  IMAD.WIDE.U32 R38, R35, R38, R76 ;  /* 0x0000002623267225 */ /* 0x000fe200078e004c */
[----:B------:R-:W-:-:S03]  /*45d0*/  IADD3 R21, P2, P3, R70, R30, R21 ;  /* 0x0000001e46157210 */ /* 0x000fc60007b5e015 */
[----:B------:R-:W-:Y:S01]  /*45e0*/  IMAD.WIDE.U32 R72, R36, R36, R72 ;  /* 0x0000002424487225 */ /* 0x000fe200078e0048 */
[----:B------:R-:W-:Y:S02]  /*45f0*/  IADD3.X R23, PT, PT, RZ, RZ, RZ, P2, P3 ;  /* 0x000000ffff177210 */ /* 0x000fe400017e64ff */
[----:B------:R-:W-:Y:S01]  /*4600*/  IADD3 R59, P3, PT, R68, R21, RZ ;  /* 0x00000015443b7210 */ /* 0x000fe20007f7e0ff */
[----:B------:R-:W-:Y:S01]  /*4610*/  IMAD.IADD R64, R71, 0x1, R19 ;  /* 0x0000000147407824 */ /* 0x000fe200078e0213 */
[----:B------:R-:W-:Y:S02]  /*4620*/  IADD3 R72, P1, PT, R72, R39, RZ ;  /* 0x0000002748487210 */ /* 0x000fe40007f3e0ff */
[----:B------:R-:W-:Y:S01]  /*4630*/  IADD3 R74, P0, PT, R75, R73, RZ ;  /* 0x000000494b4a7210 */ /* 0x000fe20007f1e0ff */
[----:B------:R-:W-:-:S03]  /*4640*/  IMAD.WIDE.U32 R64, R40, 0x3d1, R64 ;  /* 0x000003d128407825 */ /* 0x000fc600078e0040 */
[----:B------:R-:W-:Y:S01]  /*4650*/  IADD3.X R75, PT, PT, RZ, RZ, RZ, P0, !PT ;  /* 0x000000ffff4b7210 */ /* 0x000fe200007fe4ff */
[----:B------:R-:W-:Y:S01]  /*4660*/  IMAD.X R73, RZ, RZ, RZ, P1 ;  /* 0x000000ffff497224 */ /* 0x000fe200008e06ff */
[----:B------:R-:W-:Y:S01]  /*4670*/  IADD3 R28, P1, P2, R64, R23, R28 ;  /* 0x00000017401c7210 */ /* 0x000fe20007a3e01c */
[----:B------:R-:W-:Y:S02]  /*4680*/  IMAD.IADD R64, R65, 0x1, R19 ;  /* 0x0000000141407824 */ /* 0x000fe400078e0213 */
[----:B------:R-:W-:Y:S01]  /*4690*/  IMAD.MOV.U32 R65, RZ, RZ, RZ ;  /* 0x000000ffff417224 */ /* 0x000fe200078e00ff */
[----:B------:R-:W-:Y:S01]  /*46a0*/  IADD3.X R21, PT, PT, RZ, RZ, RZ, P1, P2 ;  /* 0x000000ffff157210 */ /* 0x000fe20000fe44ff */
[----:B------:R-:W-:Y:S02]  /*46b0*/  IMAD.X R19, RZ, RZ, RZ, P3 ;  /* 0x000000ffff137224 */ /* 0x000fe400018e06ff */
[----:B------:R-:W-:-:S03]  /*46c0*/  IMAD.WIDE.U32 R64, R38, 0x3d1, R64 ;  /* 0x000003d126407825 */ /* 0x000fc600078e0040 */
[----:B------:R-:W-:Y:S01]  /*46d0*/  IADD3 R60, P3, P4, R66, R19, R28 ;  /* 0x00000013423c7210 */ /* 0x000fe20007c7e01c */
[C---:B------:R-:W-:Y:S01]  /*46e0*/  IMAD.WIDE.U32 R72, R35.reuse, R37, R72 ;  /* 0x0000002523487225 */ /* 0x040fe200078e0048 */
[----:B------:R-:W-:Y:S02]  /*46f0*/  IADD3 R21, P1, P2, R64, R21, R26 ;  /* 0x0000001540157210 */ /* 0x000fe40007a3e01a */
[----:B------:R-:W-:Y:S01]  /*4700*/  IADD3.X R19, PT, PT, RZ, RZ, RZ, P3, P4 ;  /* 0x000000ffff137210 */ /* 0x000fe20001fe84ff */
[----:B------:R-:W-:Y:S01]  /*4710*/  IMAD.WIDE.U32 R74, R35, R36, R74 ;  /* 0x00000024234a7225 */ /* 0x000fe200078e004a */
[----:B------:R-:W-:Y:S02]  /*4720*/  IADD3.X R25, PT, PT, RZ, RZ, RZ, P1, P2 ;  /* 0x000000ffff197210 */ /* 0x000fe40000fe44ff */
[----:B------:R-:W-:Y:S01]  /*4730*/  IADD3 R56, P3, P4, R40, R19, R21 ;  /* 0x0000001328387210 */ /* 0x000fe20007c7e015 */
[----:B------:R-:W-:Y:S02]  /*4740*/  IMAD.IADD R28, R65, 0x1, R29 ;  /* 0x00000001411c7824 */ /* 0x000fe400078e021d */
        /* <DEDUP_REMOVED lines=8> */
[----:B------:R-:W-:-:S03]  /*47d0*/  IADD3 R25, P1, P2, R28, R25, R24 ;  /* 0x000000191c197210 */ /* 0x000fc60007a3e018 */
[----:B------:R-:W-:Y:S01]  /*47e0*/  IMAD.IADD R26, R29, 0x1, R27 ;  /* 0x000000011d1a7824 */ /* 0x000fe200078e021b */
[----:B------:R-:W-:Y:S01]  /*47f0*/  IADD3 R24, P0, PT, R75, R37, RZ ;  /* 0x000000254b187210 */ /* 0x000fe20007f1e0ff */
[----:B------:R-:W-:Y:S01]  /*4800*/  IMAD.MOV.U32 R27, RZ, RZ, RZ ;  /* 0x000000ffff1b7224 */ /* 0x000fe200078e00ff */
[----:B------:R-:W-:Y:S02]  /*4810*/  IADD3.X R21, PT, PT, RZ, RZ, RZ, P1, P2 ;  /* 0x000000ffff157210 */ /* 0x000fe40000fe44ff */
[----:B------:R-:W-:Y:S01]  /*4820*/  IADD3 R53, P1, P2, R38, R53, R25 ;  /* 0x0000003526357210 */ /* 0x000fe20007a3e019 */
[----:B------:R-:W-:Y:S01]  /*4830*/  IMAD.WIDE.U32 R26, R36, 0x3d1, R26 ;  /* 0x000003d1241a7825 */ /* 0x000fe200078e001a */
[----:B------:R-:W-:Y:S02]  /*4840*/  IADD3.X R25, PT, PT, RZ, RZ, RZ, P0, !PT ;  /* 0x000000ffff197210 */ /* 0x000fe400007fe4ff */
[----:B------:R-:W-:Y:S01]  /*4850*/  IADD3 R21, P4, P5, R26, R21, R18 ;  /* 0x000000151a157210 */ /* 0x000fe20007d9e012 */
[----:B------:R-:W-:Y:S01]  /*4860*/  IMAD.IADD R26, R27, 0x1, R19 ;  /* 0x000000011b1a7824 */ /* 0x000fe200078e0213 */
[----:B------:R-:W-:Y:S01]  /*4870*/  IADD3.X R19, PT, PT, RZ, RZ, RZ, P1, P2 ;  /* 0x000000ffff137210 */ /* 0x000fe20000fe44ff */
[----:B------:R-:W-:Y:S01]  /*4880*/  IMAD.WIDE.U32 R24, R35, R35, R24 ;  /* 0x0000002323187225 */ /* 0x000fe200078e0018 */
[----:B------:R-:W-:-:S02]  /*4890*/  IADD3 R18, P0, PT, R52, R52, RZ ;  /* 0x0000003434127210 */ /* 0x000fc40007f1e0ff */
[----:B------:R-:W-:Y:S01]  /*48a0*/  IADD3 R52, P3, P2, R72, R19, R21 ;  /* 0x0000001348347210 */ /* 0x000fe20007a7e015 */
[----:B------:R-:W-:Y:S01]  /*48b0*/  IMAD.MOV.U32 R27, RZ, RZ, RZ ;  /* 0x000000ffff1b7224 */ /* 0x000fe200078e00ff */
[----:B------:R-:W-:Y:S02]  /*48c0*/  IADD3.X R19, P0, PT, R62, R62, RZ, P0, !PT ;  /* 0x0000003e3e137210 */ /* 0x000fe4000071e4ff */
[----:B------:R-:W-:Y:S01]  /*48d0*/  IADD3.X R21, PT, PT, RZ, RZ, RZ, P4, P5 ;  /* 0x000000ffff157210 */ /* 0x000fe200027ea4ff */
[----:B------:R-:W-:Y:S01]  /*48e0*/  IMAD.WIDE.U32 R26, R24, 0x3d1, R26 ;  /* 0x000003d1181a7825 */ /* 0x000fe200078e001a */
[----:B------:R-:W-:Y:S02]  /*48f0*/  IADD3.X R61, P0, PT, R61, R61, RZ, P0, !PT ;  /* 0x0000003d3d3d7210 */ /* 0x000fe4000071e4ff */
[----:B------:R-:W-:Y:S02]  /*4900*/  IADD3.X R51, PT, PT, RZ, RZ, RZ, P3, P2 ;  /* 0x000000ffff337210 */ /* 0x000fe40001fe44ff */
[----:B------:R-:W-:-:S02]  /*4910*/  IADD3 R23, PT, PT, R27, R23, RZ ;  /* 0x000000171b177210 */ /* 0x000fc40007ffe0ff */
[----:B------:R-:W-:Y:S02]  /*4920*/  IADD3 R26, P4, P5, R26, R21, R20 ;  /* 0x000000151a1a7210 */ /* 0x000fe40007d9e014 */
[----:B------:R-:W-:Y:S01]  /*4930*/  IADD3.X R21, P0, PT, R57, R57, RZ, P0, !PT ;  /* 0x0000003939157210 */ /* 0x000fe2000071e4ff */
[----:B------:R-:W-:Y:S01]  /*4940*/  IMAD R23, R25, 0x3d1, R23 ;  /* 0x000003d119177824 */ /* 0x000fe200078e0217 */
[----:B------:R-:W-:Y:S02]  /*4950*/  IADD3 R18, P1, PT, R18, R18, RZ ;  /* 0x0000001212127210 */ /* 0x000fe40007f3e0ff */
[----:B------:R-:W-:Y:S02]  /*4960*/  IADD3.X R27, PT, PT, RZ, RZ, RZ, P4, P5 ;  /* 0x000000ffff1b7210 */ /* 0x000fe400027ea4ff */
[----:B------:R-:W-:Y:S02]  /*4970*/  IADD3.X R55, P0, PT, R55, R55, RZ, P0, !PT ;  /* 0x0000003737377210 */ /* 0x000fe4000071e4ff */
[----:B------:R-:W-:-:S02]  /*4980*/  IADD3 R51, P2, P3, R36, R51, R26 ;  /* 0x0000003324337210 */ /* 0x000fc40007b5e01a */
[----:B------:R-:W-:Y:S02]  /*4990*/  IADD3.X R19, P1, PT, R19, R19, RZ, P1, !PT ;  /* 0x0000001313137210 */ /* 0x000fe40000f3e4ff */
[----:B------:R-:W-:Y:S02]  /*49a0*/  IADD3 R27, PT, PT, R23, R27, R22 ;  /* 0x0000001b171b7210 */ /* 0x000fe40007ffe016 */
[----:B------:R-:W-:Y:S02]  /*49b0*/  IADD3.X R23, P0, PT, R54, R54, RZ, P0, !PT ;  /* 0x0000003636177210 */ /* 0x000fe4000071e4ff */
[----:B------:R-:W-:Y:S02]  /*49c0*/  IADD3.X R26, PT, PT, RZ, RZ, RZ, P2, P3 ;  /* 0x000000ffff1a7210 */ /* 0x000fe400017e64ff */
[----:B------:R-:W-:Y:S02]  /*49d0*/  IADD3.X R20, P1, PT, R61, R61, RZ, P1, !PT ;  /* 0x0000003d3d147210 */ /* 0x000fe40000f3e4ff */
[----:B------:R-:W-:-:S02]  /*49e0*/  IADD3.X R25, P0, PT, R50, R50, RZ, P0, !PT ;  /* 0x0000003232197210 */ /* 0x000fc4000071e4ff */
[----:B------:R-:W-:Y:S02]  /*49f0*/  IADD3 R50, PT, PT, R24, R26, R27 ;  /* 0x0000001a18327210 */ /* 0x000fe40007ffe01b */
[----:B------:R-:W-:Y:S01]  /*4a00*/  IADD3.X R21, P1, PT, R21, R21, RZ, P1, !PT ;  /* 0x0000001515157210 */ /* 0x000fe20000f3e4ff */
[----:B------:R-:W-:Y:S01]  /*4a10*/  IMAD.X R24, R34, 0x1, R34, P0 ;  /* 0x0000000122187824 */ /* 0x000fe200000e0622 */
[----:B------:R-:W-:Y:S02]  /*4a20*/  ISETP.GT.U32.AND P2, PT, R50, R17, PT ;  /* 0x000000113200720c */ /* 0x000fe40003f44070 */
[----:B------:R-:W-:-:S04]  /*4a30*/  IADD3.X R22, P1, PT, R55, R55, RZ, P1, !PT ;  /* 0x0000003737167210 */ /* 0x000fc80000f3e4ff */
[----:B------:R-:W-:-:S04]  /*4a40*/  IADD3.X R23, P1, PT, R23, R23, RZ, P1, !PT ;  /* 0x0000001717177210 */ /* 0x000fc80000f3e4ff */
[----:B------:R-:W-:-:S05]  /*4a50*/  IADD3.X R25, P1, PT, R25, R25, RZ, P1, !PT ;  /* 0x0000001919197210 */ /* 0x000fca0000f3e4ff */
[----:B------:R-:W-:Y:S01]  /*4a60*/  IMAD.X R24, R24, 0x1, R24, P1 ;  /* 0x0000000118187824 */ /* 0x000fe200008e0618 */
[----:B------:R-:W-:Y:S07]  /*4a70*/  @P2 BRA `(.L_x_304) ;  /* 0x0000000000642947 */ /* 0x000fee0003800000 */
        /* <DEDUP_REMOVED lines=25> */
.L_x_304:
        /* <DEDUP_REMOVED lines=12> */
.L_x_305:
[----:B------:R-:W-:-:S04]  /*4cd0*/  IMAD.WIDE.U32 R54, R42, R42, RZ ;  /* 0x0000002a2a367225 */ /* 0x000fc800078e00ff */
        /* <DEDUP_REMOVED lines=135> */
[-C--:B------:R-:W-:Y:S01]  /*5550*/  IMAD.WIDE.U32 R30, R42, R46.reuse, R30 ;  /* 0x0000002e2a1e7225 */ /* 0x080fe200078e001e */
[----:B------:R-:W-:Y:S02]  /*5560*/  IADD3 R64, P1, PT, R70, R63, RZ ;  /* 0x0000003f46407210 */ /* 0x000fe40007f3e0ff */
        /* <DEDUP_REMOVED lines=11> */
[----:B------:R-:W-:Y:S01]  /*5620*/  IADD3 R64, P0, PT, R68, R65, RZ ;  /* 0x0000004144407210 */ /* 0x000fe20007f1e0ff */
[----:B------:R-:W-:Y:S01]  /*5630*/  IMAD.MOV.U32 R27, RZ, RZ, RZ ;  /* 0x000000ffff1b7224 */ /* 0x000fe200078e00ff */
[----:B------:R-:W-:Y:S01]  /*5640*/  IADD3 R42, P2, PT, R70, R67, RZ ;  /* 0x00000043462a7210 */ /* 0x000fe20007f5e0ff */
[----:B------:R-:W-:Y:S02]  /*5650*/  IMAD.X R63, RZ, RZ, RZ, P1 ;  /* 0x000000ffff3f7224 */ /* 0x000fe400008e06ff */
[----:B------:R-:W-:-:S04]  /*5660*/  IMAD.WIDE.U32 R70, R66, 0x3d1, RZ ;  /* 0x000003d142467825 */ /* 0x000fc800078e00ff */
[----:B------:R-:W-:Y:S01]  /*5670*/  IMAD.X R43, RZ, RZ, RZ, P2 ;  /* 0x000000ffff2b7224 */ /* 0x000fe200010e06ff */
[----:B------:R-:W-:Y:S01]  /*5680*/  IADD3 R68, PT, PT, R71, R27, RZ ;  /* 0x0000001b47447210 */ /* 0x000fe20007ffe0ff */
[----:B------:R-:W-:Y:S02]  /*5690*/  IMAD.X R65, RZ, RZ, RZ, P0 ;  /* 0x000000ffff417224 */ /* 0x000fe400000e06ff */
[----:B------:R-:W-:-:S04]  /*56a0*/  IMAD.WIDE.U32 R42, R44, R46, R42 ;  /* 0x0000002e2c2a7225 */ /* 0x000fc800078e002a */
[----:B------:R-:W-:-:S04]  /*56b0*/  IMAD.WIDE.U32 R62, R49, R47, R62 ;  /* 0x0000002f313e7225 */ /* 0x000fc800078e003e */
[----:B------:R-:W-:Y:S02]  /*56c0*/  IMAD.IADD R57, R54, 0x1, R70 ;  /* 0x0000000136397824 */ /* 0x000fe400078e0246 */
[----:B------:R-:W-:Y:S01]  /*56d0*/  IMAD.WIDE.U32 R70, R48, R47, R64 ;  /* 0x0000002f30467225 */ /* 0x000fe200078e0040 */
[----:B------:R-:W-:Y:S02]  /*56e0*/  IADD3 R64, P0, PT, R62, R43, RZ ;  /* 0x0000002b3e407210 */ /* 0x000fe40007f1e0ff */
[----:B------:R-:W-:Y:S02]  /*56f0*/  IADD3 R62, P2, PT, R70, R63, RZ ;  /* 0x0000003f463e7210 */ /* 0x000fe40007f5e0ff */
[----:B------:R-:W-:Y:S02]  /*5700*/  IADD3.X R65, PT, PT, RZ, RZ, RZ, P0, !PT ;  /* 0x000000ffff417210 */ /* 0x000fe400007fe4ff */
[----:B------:R-:W-:Y:S01]  /*5710*/  ISETP.GE.U32.AND P0, PT, R57, R54, PT ;  /* 0x000000363900720c */ /* 0x000fe20003f06070 */
[----:B------:R-:W-:Y:S01]  /*5720*/  IMAD.X R63, RZ, RZ, RZ, P2 ;  /* 0x000000ffff3f7224 */ /* 0x000fe200010e06ff */
[----:B------:R-:W-:Y:S01]  /*5730*/  IADD3 R54, P1, PT, R69, R71, RZ ;  /* 0x0000004745367210 */ /* 0x000fe20007f3e0ff */
[----:B------:R-:W-:Y:S01]  /*5740*/  IMAD.MOV.U32 R69, RZ, RZ, RZ ;  /* 0x000000ffff457224 */ /* 0x000fe200078e00ff */
[----:B------:R-:W-:Y:S01]  /*5750*/  SEL R27, RZ, 0x1, P0 ;  /* 0x00000001ff1b7807 */ /* 0x000fe20000000000 */
[----:B------:R-:W-:-:S04]  /*5760*/  IMAD.WIDE.U32 R44, R45, R46, R64 ;  /* 0x0000002e2d2c7225 */ /* 0x000fc800078e0040 */
[----:B------:R-:W-:-:S04]  /*5770*/  IMAD.WIDE.U32 R68, R42, 0x3d1, R68 ;  /* 0x000003d12a447825 */ /* 0x000fc800078e0044 */
[----:B------:R-:W-:-:S04]  /*5780*/  IMAD.WIDE.U32 R62, R48, R47, R62 ;  /* 0x0000002f303e7225 */ /* 0x000fc800078e003e */
[----:B------:R-:W-:Y:S01]  /*5790*/  IMAD.X R55, RZ, RZ, RZ, P1 ;  /* 0x000000ffff377224 */ /* 0x000fe200008e06ff */
[----:B------:R-:W-:Y:S01]  /*57a0*/  IADD3 R27, P1, P2, R68, R40, R27 ;  /* 0x00000028441b7210 */ /* 0x000fe20007a3e01b */
[----:B------:R-:W-:Y:S01]  /*57b0*/  IMAD.IADD R68, R69, 0x1, R29 ;  /* 0x0000000145447824 */ /* 0x000fe200078e021d */
[----:B------:R-:W-:Y:S01]  /*57c0*/  IADD3 R40, P0, PT, R62, R45, RZ ;  /* 0x0000002d3e287210 */ /* 0x000fe20007f1e0ff */
[----:B------:R-:W-:Y:S01]  /*57d0*/  IMAD.WIDE.U32 R64, R48, R46, R54 ;  /* 0x0000002e30407225 */ /* 0x000fe200078e0036 */
[----:B------:R-:W-:Y:S02]  /*57e0*/  MOV R69, RZ ;  /* 0x000000ff00457202 */ /* 0x000fe40000000f00 */
[----:B------:R-:W-:Y:S01]  /*57f0*/  IADD3.X R31, PT, PT, RZ, RZ, RZ, P1, P2 ;  /* 0x000000ffff1f7210 */ /* 0x000fe20000fe44ff */
[----:B------:R-:W-:Y:S01]  /*5800*/  IMAD.X R41, RZ, RZ, RZ, P0 ;  /* 0x000000ffff297224 */ /* 0x000fe200000e06ff */
[----:B------:R-:W-:Y:S01]  /*5810*/  IADD3 R62, P0, PT, R64, R63, RZ ;  /* 0x0000003f403e7210 */ /* 0x000fe20007f1e0ff */
[----:B------:R-:W-:Y:S01]  /*5820*/  IMAD.WIDE.U32 R68, R44, 0x3d1, R68 ;  /* 0x000003d12c447825 */ /* 0x000fe200078e0044 */
[----:B------:R-:W-:-:S03]  /*5830*/  IADD3 R55, P4, PT, R66, R27, RZ ;  /* 0x0000001b42377210 */ /* 0x000fc60007f9e0ff */
[----:B------:R-:W-:Y:S01]  /*5840*/  IMAD.X R63, RZ, RZ, RZ, P0 ;  /* 0x000000ffff3f7224 */ /* 0x000fe200000e06ff */
[----:B------:R-:W-:Y:S01]  /*5850*/  IADD3 R31, P2, P3, R68, R31, R38 ;  /* 0x0000001f441f7210 */ /* 0x000fe20007b5e026 */
[----:B------:R-:W-:-:S03]  /*5860*/  IMAD.WIDE.U32 R40, R49, R46, R40 ;  /* 0x0000002e31287225 */ /* 0x000fc600078e0028 */
[----:B------:R-:W-:Y:S01]  /*5870*/  IADD3.X R27, PT, PT, RZ, RZ, RZ, P2, P3 ;  /* 0x000000ffff1b7210 */ /* 0x000fe200017e64ff */
[----:B------:R-:W-:-:S04]  /*5880*/  IMAD.WIDE.U32 R62, R47, R47, R62 ;  /* 0x0000002f2f3e7225 */ /* 0x000fc800078e003e */
[----:B------:R-:W-:Y:S01]  /*5890*/  IMAD.IADD R64, R69, 0x1, R29 ;  /* 0x0000000145407824 */ /* 0x000fe200078e021d */
[----:B------:R-:W-:Y:S01]  /*58a0*/  IADD3 R38, P0, PT, R65, R63, RZ ;  /* 0x0000003f41267210 */ /* 0x000fe20007f1e0ff */
[----:B------:R-:W-:Y:S01]  /*58b0*/  IMAD.MOV.U32 R65, RZ, RZ, RZ ;  /* 0x000000ffff417224 */ /* 0x000fe200078e00ff */
[----:B------:R-:W-:Y:S01]  /*58c0*/  IADD3 R62, P1, PT, R62, R41, RZ ;  /* 0x000000293e3e7210 */ /* 0x000fe20007f3e0ff */
[----:B------:R-:W-:Y:S02]  /*58d0*/  IMAD.X R54, RZ, RZ, RZ, P4 ;  /* 0x000000ffff367224 */ /* 0x000fe400020e06ff */
[----:B------:R-:W-:Y:S01]  /*58e0*/  IMAD.WIDE.U32 R64, R40, 0x3d1, R64 ;  /* 0x000003d128407825 */ /* 0x000fe200078e0040 */
[----:B------:R-:W-:Y:S02]  /*58f0*/  IADD3.X R63, PT, PT, RZ, RZ, RZ, P1, !PT ;  /* 0x000000ffff3f7210 */ /* 0x000fe40000ffe4ff */
[----:B------:R-:W-:Y:S01]  /*5900*/  IADD3 R54, P3, P4, R42, R54, R31 ;  /* 0x000000362a367210 */ /* 0x000fe20007c7e01f */
[----:B------:R-:W-:Y:S01]  /*5910*/  IMAD.X R39, RZ, RZ, RZ, P0 ;  /* 0x000000ffff277224 */ /* 0x000fe200000e06ff */
[----:B------:R-:W-:Y:S01]  /*5920*/  IADD3 R36, P1, P2, R64, R27, R36 ;  /* 0x0000001b40247210 */ /* 0x000fe20007a3e024 */
[----:B------:R-:W-:Y:S01]  /*5930*/  IMAD.WIDE.U32 R62, R48, R46, R62 ;  /* 0x0000002e303e7225 */ /* 0x000fe200078e003e */
[----:B------:R-:W-:-:S03]  /*5940*/  IADD3.X R27, PT, PT, RZ, RZ, RZ, P3, P4 ;  /* 0x000000ffff1b7210 */ /* 0x000fc60001fe84ff */
[----:B------:R-:W-:Y:S01]  /*5950*/  IMAD.WIDE.U32 R38, R47, R46, R38 ;  /* 0x0000002e2f267225 */ /* 0x000fe200078e0026 */
[----:B------:R-:W-:Y:S02]  /*5960*/  IADD3 R42, P3, P4, R44, R27, R36 ;  /* 0x0000001b2c2a7210 */ /* 0x000fe40007c7e024 */
[----:B------:R-:W-:Y:S01]  /*5970*/  IADD3.X R27, PT, PT, RZ, RZ, RZ, P1, P2 ;  /* 0x000000ffff1b7210 */ /* 0x000fe20000fe44ff */
[----:B------:R-:W-:Y:S01]  /*5980*/  IMAD.IADD R64, R65, 0x1, R29 ;  /* 0x0000000141407824 */ /* 0x000fe200078e021d */
[----:B------:R-:W-:Y:S01]  /*5990*/  IADD3 R44, P0, PT, R38, R63, RZ ;  /* 0x0000003f262c7210 */ /* 0x000fe20007f1e0ff */
[----:B------:R-:W-:Y:S01]  /*59a0*/  IMAD.MOV.U32 R65, RZ, RZ, RZ ;  /* 0x000000ffff417224 */ /* 0x000fe200078e00ff */
[----:B------:R-:W-:Y:S02]  /*59b0*/  IADD3.X R43, PT, PT, RZ, RZ, RZ, P3, P4 ;  /* 0x000000ffff2b7210 */ /* 0x000fe40001fe84ff */
[----:B------:R-:W-:Y:S01]  /*59c0*/  IADD3.X R45, PT, PT, RZ, RZ, RZ, P0, !PT ;  /* 0x000000ffff2d7210 */ /* 0x000fe200007fe4ff */
[----:B------:R-:W-:-:S03]  /*59d0*/  IMAD.WIDE.U32 R36, R62, 0x3d1, R64 ;  /* 0x000003d13e247825 */ /* 0x000fc600078e0040 */
[----:B------:R-:W-:Y:S01]  /*59e0*/  IADD3 R27, P1, P2, R36, R27, R34 ;  /* 0x0000001b241b7210 */ /* 0x000fe20007a3e022 */
[----:B------:R-:W-:-:S03]  /*59f0*/  IMAD.WIDE.U32 R34, R47, R46, R44 ;  /* 0x0000002e2f227225 */ /* 0x000fc600078e002c */
[----:B------:R-:W-:Y:S01]  /*5a00*/  IADD3 R43, P3, P4, R40, R43, R27 ;  /* 0x0000002b282b7210 */ /* 0x000fe20007c7e01b */
[----:B------:R-:W-:Y:S01]  /*5a10*/  IMAD.IADD R36, R37, 0x1, R29 ;  /* 0x0000000125247824 */ /* 0x000fe200078e021d */
[----:B------:R-:W-:Y:S01]  /*5a20*/  IADD3 R38, P0, PT, R39, R35, RZ ;  /* 0x0000002327267210 */ /* 0x000fe20007f1e0ff */
[----:B------:R-:W-:Y:S01]  /*5a30*/  IMAD.MOV.U32 R37, RZ, RZ, RZ ;  /* 0x000000ffff257224 */ /* 0x000fe200078e00ff */
[----:B------:R-:W-:Y:S01]  /*5a40*/  IADD3.X R29, PT, PT, RZ, RZ, RZ, P1, P2 ;  /* 0x000000ffff1d7210 */ /* 0x000fe20000fe44ff */
[----:B------:R-:W-:Y:S01]  /*5a50*/  IMAD.MOV.U32 R27, RZ, RZ, RZ ;  /* 0x000000ffff1b7224 */ /* 0x000fe200078e00ff */
[----:B------:R-:W-:Y:S01]  /*5a60*/  IADD3.X R39, PT, PT, RZ, RZ, RZ, P0, !PT ;  /* 0x000000ffff277210 */ /* 0x000fe200007fe4ff */
[----:B------:R-:W-:Y:S01]  /*5a70*/  IMAD.WIDE.U32 R36, R34, 0x3d1, R36 ;  /* 0x000003d122247825 */ /* 0x000fe200078e0024 */
[----:B------:R-:W-:-:S03]  /*5a80*/  IADD3 R58, P0, PT, R58, R58, RZ ;  /* 0x0000003a3a3a7210 */ /* 0x000fc60007f1e0ff */
[----:B------:R-:W-:Y:S01]  /*5a90*/  IMAD.WIDE.U32 R46, R46, R46, R38 ;  /* 0x0000002e2e2e7225 */ /* 0x000fe200078e0026 */
[----:B------:R-:W-:Y:S02]  /*5aa0*/  IADD3 R29, P1, P2, R36, R29, R28 ;  /* 0x0000001d241d7210 */ /* 0x000fe40007a3e01c */
[----:B------:R-:W-:Y:S01]  /*5ab0*/  IADD3.X R59, P0, PT, R59, R59, RZ, P0, !PT ;  /* 0x0000003b3b3b7210 */ /* 0x000fe2000071e4ff */
[----:B------:R-:W-:Y:S01]  /*5ac0*/  IMAD.IADD R28, R37, 0x1, R27 ;  /* 0x00000001251c7824 */ /* 0x000fe200078e021b */
[----:B------:R-:W-:Y:S01]  /*5ad0*/  IADD3.X R27, PT, PT, RZ, RZ, RZ, P3, P4 ;  /* 0x000000ffff1b7210 */ /* 0x000fe20001fe84ff */
[----:B------:R-:W-:Y:S01]  /*5ae0*/  IMAD.MOV.U32 R35, RZ, RZ, RZ ;  /* 0x000000ffff237224 */ /* 0x000fe200078e00ff */
[----:B------:R-:W-:Y:S02]  /*5af0*/  IADD3.X R31, PT, PT, RZ, RZ, RZ, P1, P2 ;  /* 0x000000ffff1f7210 */ /* 0x000fe40000fe44ff */
[----:B------:R-:W-:Y:S01]  /*5b00*/  IADD3 R44, P6, P5, R62, R27, R29 ;  /* 0x0000001b3e2c7210 */ /* 0x000fe20007dde01d */
[----:B------:R-:W-:Y:S01]  /*5b10*/  IMAD.MOV.U32 R29, RZ, RZ, RZ ;  /* 0x000000ffff1d7224 */ /* 0x000fe200078e00ff */
[----:B------:R-:W-:-:S02]  /*5b20*/  IADD3 R58, P1, PT, R58, R58, RZ ;  /* 0x0000003a3a3a7210 */ /* 0x000fc40007f3e0ff */
[----:B------:R-:W-:Y:S01]  /*5b30*/  IADD3.X R60, P2, PT, R60, R60, RZ, P0, !PT ;  /* 0x0000003c3c3c7210 */ /* 0x000fe2000075e4ff */
[----:B------:R-:W-:Y:S01]  /*5b40*/  IMAD.WIDE.U32 R28, R46, 0x3d1, R28 ;  /* 0x000003d12e1c7825 */ /* 0x000fe200078e001c */
[----:B------:R-:W-:Y:S02]  /*5b50*/  IADD3.X R27, P0, PT, R59, R59, RZ, P1, !PT ;  /* 0x0000003b3b1b7210 */ /* 0x000fe40000f1e4ff */
[----:B------:R-:W-:Y:S02]  /*5b60*/  IADD3.X R56, P2, PT, R56, R56, RZ, P2, !PT ;  /* 0x0000003838387210 */ /* 0x000fe4000175e4ff */
[----:B------:R-:W-:Y:S02]  /*5b70*/  IADD3 R31, P3, P4, R28, R31, R26 ;  /* 0x0000001f1c1f7210 */ /* 0x000fe40007c7e01a */
[----:B------:R-:W-:Y:S02]  /*5b80*/  IADD3.X R28, P0, PT, R60, R60, RZ, P0, !PT ;  /* 0x0000003c3c1c7210 */ /* 0x000fe4000071e4ff */
[----:B------:R-:W-:-:S02]  /*5b90*/  IADD3 R35, PT, PT, R29, R35, RZ ;  /* 0x000000231d237210 */ /* 0x000fc40007ffe0ff */
[----:B------:R-:W-:Y:S02]  /*5ba0*/  IADD3.X R45, PT, PT, RZ, RZ, RZ, P6, P5 ;  /* 0x000000ffff2d7210 */ /* 0x000fe400037ea4ff */
[----:B------:R-:W-:Y:S02]  /*5bb0*/  IADD3.X R53, P2, PT, R53, R53, RZ, P2, !PT ;  /* 0x0000003535357210 */ /* 0x000fe4000175e4ff */
[----:B------:R-:W-:Y:S02]  /*5bc0*/  IADD3.X R29, P0, PT, R56, R56, RZ, P0, !PT ;  /* 0x00000038381d7210 */ /* 0x000fe4000071e4ff */
[----:B------:R-:W-:Y:S01]  /*5bd0*/  IADD3 R45, P5, P6, R34, R45, R31 ;  /* 0x0000002d222d7210 */ /* 0x000fe20007ebe01f */
[----:B------:R-:W-:Y:S01]  /*5be0*/  IMAD R31, R47, 0x3d1, R35 ;  /* 0x000003d12f1f7824 */ /* 0x000fe200078e0223 */
[----:B------:R-:W-:Y:S02]  /*5bf0*/  IADD3 R26, P1, PT, R58, R58, RZ ;  /* 0x0000003a3a1a7210 */ /* 0x000fe40007f3e0ff */
[----:B------:R-:W-:-:S02]  /*5c00*/  IADD3.X R35, PT, PT, RZ, RZ, RZ, P3, P4 ;  /* 0x000000ffff237210 */ /* 0x000fc40001fe84ff */
[----:B------:R-:W-:Y:S02]  /*5c10*/  IADD3.X R52, P2, PT, R52, R52, RZ, P2, !PT ;  /* 0x0000003434347210 */ /* 0x000fe4000175e4ff */
[----:B------:R-:W-:Y:S02]  /*5c20*/  IADD3.X R53, P3, PT, R53, R53, RZ, P0, !PT ;  /* 0x0000003535357210 */ /* 0x000fe4000077e4ff */
[----:B------:R-:W-:Y:S02]  /*5c30*/  IADD3.X R27, P1, PT, R27, R27, RZ, P1, !PT ;  /* 0x0000001b1b1b7210 */ /* 0x000fe40000f3e4ff */
[----:B------:R-:W-:Y:S02]  /*5c40*/  IADD3 R35, PT, PT, R31, R35, R30 ;  /* 0x000000231f237210 */ /* 0x000fe40007ffe01e */
[----:B------:R-:W-:Y:S02]  /*5c50*/  IADD3.X R51, P0, PT, R51, R51, RZ, P2, !PT ;  /* 0x0000003333337210 */ /* 0x000fe4000171e4ff */
[----:B------:R-:W-:-:S02]  /*5c60*/  IADD3.X R31, P3, PT, R52, R52, RZ, P3, !PT ;  /* 0x00000034341f7210 */ /* 0x000fc40001f7e4ff */
[----:B------:R-:W-:Y:S01]  /*5c70*/  IADD3.X R34, PT, PT, RZ, RZ, RZ, P5, P6 ;  /* 0x000000ffff227210 */ /* 0x000fe20002fec4ff */
[----:B------:R-:W-:Y:S01]  /*5c80*/  IMAD.X R50, R50, 0x1, R50, P0 ;  /* 0x0000000132327824 */ /* 0x000fe200000e0632 */
[----:B------:R-:W-:Y:S02]  /*5c90*/  IADD3.X R28, P1, PT, R28, R28, RZ, P1, !PT ;  /* 0x0000001c1c1c7210 */ /* 0x000fe40000f3e4ff */
[----:B------:R-:W-:Y:S02]  /*5ca0*/  IADD3.X R40, P3, PT, R51, R51, RZ, P3, !PT ;  /* 0x0000003333287210 */ /* 0x000fe40001f7e4ff */
[----:B------:R-:W-:Y:S02]  /*5cb0*/  IADD3 R51, PT, PT, R46, R34, R35 ;  /* 0x000000222e337210 */ /* 0x000fe40007ffe023 */
[----:B------:R-:W-:Y:S01]  /*5cc0*/  IADD3.X R29, P1, PT, R29, R29, RZ, P1, !PT ;  /* 0x0000001d1d1d7210 */ /* 0x000fe20000f3e4ff */
[----:B------:R-:W-:Y:S01]  /*5cd0*/  IMAD.X R41, R50, 0x1, R50, P3 ;  /* 0x0000000132297824 */ /* 0x000fe200018e0632 */
[----:B------:R-:W-:-:S02]  /*5ce0*/  ISETP.GT.U32.AND P0, PT, R51, R17, PT ;  /* 0x000000113300720c */ /* 0x000fc40003f04070 */
        /* <DEDUP_REMOVED lines=30> */
.L_x_306:
        /* <DEDUP_REMOVED lines=12> */
.L_x_307:
[-C--:B------:R-:W-:Y:S01]  /*5f90*/  IADD3 R34, P0, PT, R57, R57.reuse, RZ ;  /* 0x0000003939227210 */ /* 0x080fe20007f1e0ff */
[----:B------:R-:W-:Y:S01]  /*5fa0*/  IMAD.MOV.U32 R71, RZ, RZ, RZ ;  /* 0x000000ffff477224 */ /* 0x000fe200078e00ff */
[----:B------:R-:W-:Y:S02]  /*5fb0*/  CS2R R58, SRZ ;  /* 0x00000000003a7805 */ /* 0x000fe4000001ff00 */
[----:B------:R-:W-:Y:S02]  /*5fc0*/  IADD3 R57, P1, PT, R34, R57, RZ ;  /* 0x0000003922397210 */ /* 0x000fe40007f3e0ff */
[----:B------:R-:W-:-:S03]  /*5fd0*/  IADD3.X R34, P0, PT, R55, R55, RZ, P0, !PT ;  /* 0x0000003737227210 */ /* 0x000fc6000071e4ff */
[----:B------:R-:W-:Y:S01]  /*5fe0*/  IMAD.WIDE.U32 R60, R57, R57, RZ ;  /* 0x00000039393c7225 */ /* 0x000fe200078e00ff */
[----:B------:R-:W-:Y:S02]  /*5ff0*/  IADD3.X R55, P1, PT, R34, R55, RZ, P1, !PT ;  /* 0x0000003722377210 */ /* 0x000fe40000f3e4ff */
[----:B------:R-:W-:Y:S01]  /*6000*/  IADD3.X R35, P0, PT, R54, R54, RZ, P0, !PT ;  /* 0x0000003636237210 */ /* 0x000fe2000071e4ff */
[----:B------:R-:W-:-:S03]  /*6010*/  IMAD.MOV.U32 R70, RZ, RZ, R61 ;  /* 0x000000ffff467224 */ /* 0x000fc600078e003d */
[----:B------:R-:W-:Y:S01]  /*6020*/  IADD3.X R54, P1, PT, R35, R54, RZ, P1, !PT ;  /* 0x0000003623367210 */ /* 0x000fe20000f3e4ff */
[----:B------:R-:W-:Y:S02]  /*6030*/  HFMA2 R35, -RZ, RZ, 0, 0 ;  /* 0x00000000ff237431 */ /* 0x000fe400000001ff */
[----:B------:R-:W-:Y:S01]  /*6040*/  IMAD.WIDE.U32 R70, R57, R55, R70 ;  /* 0x0000003739467225 */ /* 0x000fe200078e0046 */
[----:B------:R-:W-:-:S03]  /*6050*/  IADD3.X R37, P0, PT, R42, R42, RZ, P0, !PT ;  /* 0x0000002a2a257210 */ /* 0x000fc6000071e4ff */
[----:B------:R-:W-:Y:S01]  /*6060*/  IMAD.MOV.U32 R34, RZ, RZ, R71 ;  /* 0x000000ffff227224 */ /* 0x000fe200078e0047 */
[----:B------:R-:W-:Y:S01]  /*6070*/  IADD3.X R52, P1, PT, R37, R42, RZ, P1, !PT ;  /* 0x0000002a25347210 */ /* 0x000fe20000f3e4ff */
[----:B------:R-:W-:Y:S01]  /*6080*/  IMAD.MOV.U32 R71, RZ, RZ, RZ ;  /* 0x000000ffff477224 */ /* 0x000fe200078e00ff */
[----:B------:R-:W-:Y:S01]  /*6090*/  MOV R37, RZ ;  /* 0x000000ff00257202 */ /* 0x000fe20000000f00 */
[----:B------:R-:W-:Y:S01]  /*60a0*/  IMAD.WIDE.U32 R34, R57, R54, R34 ;  /* 0x0000003639227225 */ /* 0x000fe200078e0022 */
[----:B------:R-:W-:-:S03]  /*60b0*/  IADD3.X R56, P0, PT, R43, R43, RZ, P0, !PT ;  /* 0x0000002b2b387210 */ /* 0x000fc6000071e4ff */
[----:B------:R-:W-:Y:S01]  /*60c0*/  IMAD.WIDE.U32 R70, R57, R55, R70 ;  /* 0x0000003739467225 */ /* 0x000fe200078e0046 */
[----:B------:R-:W-:Y:S02]  /*60d0*/  IADD3.X R56, P1, PT, R56, R43, RZ, P1, !PT ;  /* 0x0000002b38387210 */ /* 0x000fe40000f3e4ff */
[-C--:B------:R-:W-:Y:S01]  /*60e0*/  IADD3.X R39, P0, PT, R44, R44.reuse, RZ, P0, !PT ;  /* 0x0000002c2c277210 */ /* 0x080fe2000071e4ff */
[----:B------:R-:W-:Y:S01]  /*60f0*/  IMAD.MOV.U32 R36, RZ, RZ, R35 ;  /* 0x000000ffff247224 */ /* 0x000fe200078e0023 */
[----:B------:R-:W-:Y:S01]  /*6100*/  IADD3 R68, P2, PT, R34, R71, RZ ;  /* 0x0000004722447210 */ /* 0x000fe20007f5e0ff */
[----:B------:R-:W-:Y:S01]  /*6110*/  IMAD.MOV.U32 R43, RZ, RZ, RZ ;  /* 0x000000ffff2b7224 */ /* 0x000fe200078e00ff */
[----:B------:R-:W-:Y:S01]  /*6120*/  IADD3.X R50, P1, PT, R39, R44, RZ, P1, !PT ;  /* 0x0000002c27327210 */ /* 0x000fe20000f3e4ff */
[----:B------:R-:W-:Y:S01]  /*6130*/  IMAD.WIDE.U32 R36, R57, R52, R36 ;  /* 0x0000003439247225 */ /* 0x000fe200078e0024 */
[----:B------:R-:W-:-:S03]  /*6140*/  IADD3.X R38, P0, PT, R45, R45, RZ, P0, !PT ;  /* 0x0000002d2d267210 */ /* 0x000fc6000071e4ff */
[----:B------:R-:W-:Y:S01]  /*6150*/  IMAD.X R69, RZ, RZ, RZ, P2 ;  /* 0x000000ffff457224 */ /* 0x000fe200010e06ff */
[----:B------:R-:W-:Y:S01]  /*6160*/  IADD3.X R53, P1, PT, R38, R45, RZ, P1, !PT ;  /* 0x0000002d26357210 */ /* 0x000fe20000f3e4ff */
[----:B------:R-:W-:-:S03]  /*6170*/  IMAD.WIDE.U32 R68, R55, R55, R68 ;  /* 0x0000003737447225 */ /* 0x000fc600078e0044 */
[----:B------:R-:W-:Y:S02]  /*6180*/  IADD3.X R51, PT, PT, R51, R51, R51, P1, P0 ;  /* 0x0000003333337210 */ /* 0x000fe40000fe0433 */
        /* <DEDUP_REMOVED lines=69> */
[----:B------:R-:W-:Y:S02]  /*65e0*/  IMAD.X R39, RZ, RZ, RZ, P2 ;  /* 0x000000ffff277224 */ /* 0x000fe400010e06ff */
[----:B------:R-:W-:-:S04]  /*65f0*/  IMAD.WIDE.U32 R36, R52, R56, R36 ;  /* 0x0000003834247225 */ /* 0x000fc800078e0024 */
[----:B------:R-:W-:Y:S01]  /*6600*/  IMAD.WIDE.U32 R38, R54, R56, R38 ;  /* 0x0000003836267225 */ /* 0x000fe200078e0026 */
[----:B------:R-:W-:Y:S02]  /*6610*/  IADD3 R62, P1, PT, R44, R37, RZ ;  /* 0x000000252c3e7210 */ /* 0x000fe40007f3e0ff */
[----:B------:R-:W-:Y:S01]  /*6620*/  IADD3 R44, P0, PT, R43, R45, RZ ;  /* 0x0000002d2b2c7210 */ /* 0x000fe20007f1e0ff */
        /* <DEDUP_REMOVED lines=28> */
[----:B------:R-:W-:-:S04]  /*67f0*/  IMAD.WIDE.U32 R42, R52, R50, R42 ;  /* 0x00000032342a7225 */ /* 0x000fc800078e002a */
[----:B------:R-:W-:-:S04]  /*6800*/  IMAD.WIDE.U32 R36, R55, R53, R36 ;  /* 0x0000003537247225 */ /* 0x000fc800078e0024 */
        /* <DEDUP_REMOVED lines=19> */
[----:B------:R-:W-:Y:S01]  /*6940*/  IMAD.WIDE.U32 R48, R55, R51, R48 ;  /* 0x0000003337307225 */ /* 0x000fe200078e0030 */
[----:B------:R-:W-:Y:S02]  /*6950*/  IADD3 R44, P2, PT, R44, R43, RZ ;  /* 0x0000002b2c2c7210 */ /* 0x000fe40007f5e0ff */
[----:B------:R-:W-:Y:S01]  /*6960*/  IADD3 R62, P1, PT, R63, R45, RZ ;  /* 0x0000002d3f3e7210 */ /* 0x000fe20007f3e0ff */
[----:B------:R-:W-:Y:S01]  /*6970*/  IMAD.WIDE.U32 R66, R52, R53, R66 ;  /* 0x0000003534427225 */ /* 0x000fe200078e0042 */
[----:B------:R-:W-:-:S03]  /*6980*/  IADD3.X R45, PT, PT, RZ, RZ, RZ, P2, !PT ;  /* 0x000000ffff2d7210 */ /* 0x000fc600017fe4ff */
[----:B------:R-:W-:-:S04]  /*6990*/  IMAD.WIDE.U32 R42, R48, 0x3d1, RZ ;  /* 0x000003d1302a7825 */ /* 0x000fc800078e00ff */
[----:B------:R-:W-:Y:S02]  /*69a0*/  IMAD.IADD R42, R60, 0x1, R42 ;  /* 0x000000013c2a7824 */ /* 0x000fe400078e022a */
[----:B------:R-:W-:Y:S02]  /*69b0*/  IMAD.X R63, RZ, RZ, RZ, P1 ;  /* 0x000000ffff3f7224 */ /* 0x000fe400008e06ff */
[----:B------:R-:W-:Y:S01]  /*69c0*/  IMAD.WIDE.U32 R72, R50, R50, R44 ;  /* 0x0000003232487225 */ /* 0x000fe200078e002c */
[----:B------:R-:W-:Y:S02]  /*69d0*/  ISETP.GE.U32.AND P0, PT, R42, R60, PT ;  /* 0x0000003c2a00720c */ /* 0x000fe40003f06070 */
[----:B------:R-:W-:Y:S01]  /*69e0*/  IADD3 R60, P1, PT, R66, R49, RZ ;  /* 0x00000031423c7210 */ /* 0x000fe20007f3e0ff */
[----:B------:R-:W-:Y:S01]  /*69f0*/  IMAD.WIDE.U32 R62, R56, R51, R62 ;  /* 0x00000033383e7225 */ /* 0x000fe200078e003e */
[----:B------:R-:W-:-:S03]  /*6a00*/  IADD3 R66, P3, PT, R72, R67, RZ ;  /* 0x0000004348427210 */ /* 0x000fc60007f7e0ff */
[----:B------:R-:W-:Y:S02]  /*6a10*/  IMAD.X R61, RZ, RZ, RZ, P1 ;  /* 0x000000ffff3d7224 */ /* 0x000fe400008e06ff */
[----:B------:R-:W-:Y:S02]  /*6a20*/  IMAD.X R67, RZ, RZ, RZ, P3 ;  /* 0x000000ffff437224 */ /* 0x000fe400018e06ff */
[----:B------:R-:W-:Y:S01]  /*6a30*/  IMAD.WIDE.U32 R44, R54, R51, R60 ;  /* 0x00000033362c7225 */ /* 0x000fe200078e003c */
[----:B------:R-:W-:-:S03]  /*6a40*/  IADD3 R60, P2, PT, R62, R73, RZ ;  /* 0x000000493e3c7210 */ /* 0x000fc60007f5e0ff */
[----:B------:R-:W-:Y:S01]  /*6a50*/  IMAD.IADD R58, R43, 0x1, R58 ;  /* 0x000000012b3a7824 */ /* 0x000fe200078e023a */
[----:B------:R-:W-:Y:S01]  /*6a60*/  SEL R43, RZ, 0x1, P0 ;  /* 0x00000001ff2b7807 */ /* 0x000fe20000000000 */
[----:B------:R-:W-:Y:S02]  /*6a70*/  IMAD.X R61, RZ, RZ, RZ, P2 ;  /* 0x000000ffff3d7224 */ /* 0x000fe400010e06ff */
[----:B------:R-:W-:-:S04]  /*6a80*/  IMAD.WIDE.U32 R66, R56, R53, R66 ;  /* 0x0000003538427225 */ /* 0x000fc800078e0042 */
[----:B------:R-:W-:Y:S01]  /*6a90*/  IMAD.WIDE.U32 R60, R50, R53, R60 ;  /* 0x00000035323c7225 */ /* 0x000fe200078e003c */
[----:B------:R-:W-:-:S03]  /*6aa0*/  IADD3 R66, P4, PT, R66, R45, RZ ;  /* 0x0000002d42427210 */ /* 0x000fc60007f9e0ff */
[----:B------:R-:W-:Y:S01]  /*6ab0*/  IMAD.WIDE.U32 R58, R44, 0x3d1, R58 ;  /* 0x000003d12c3a7825 */ /* 0x000fe200078e003a */
[----:B------:R-:W-:Y:S02]  /*6ac0*/  IADD3 R62, P2, PT, R63, R61, RZ ;  /* 0x0000003d3f3e7210 */ /* 0x000fe40007f5e0ff */
[----:B------:R-:W-:Y:S02]  /*6ad0*/  IADD3 R60, P3, PT, R60, R67, RZ ;  /* 0x000000433c3c7210 */ /* 0x000fe40007f7e0ff */
[----:B------:R-:W-:Y:S01]  /*6ae0*/  IADD3 R43, P1, P0, R58, R70, R43 ;  /* 0x000000463a2b7210 */ /* 0x000fe2000783e02b */
[----:B------:R-:W-:Y:S01]  /*6af0*/  HFMA2 R58, -RZ, RZ, 0, 0 ;  /* 0x00000000ff3a7431 */ /* 0x000fe200000001ff */
[----:B------:R-:W-:Y:S01]  /*6b00*/  IADD3.X R67, PT, PT, RZ, RZ, RZ, P4, !PT ;  /* 0x000000ffff437210 */ /* 0x000fe200027fe4ff */
[----:B------:R-:W-:Y:S01]  /*6b10*/  IMAD.X R63, RZ, RZ, RZ, P2 ;  /* 0x000000ffff3f7224 */ /* 0x000fe200010e06ff */
[----:B------:R-:W-:Y:S01]  /*6b20*/  IADD3 R43, P2, PT, R48, R43, RZ ;  /* 0x0000002b302b7210 */ /* 0x000fe20007f5e0ff */
[----:B------:R-:W-:Y:S01]  /*6b30*/  IMAD.X R61, RZ, RZ, RZ, P3 ;  /* 0x000000ffff3d7224 */ /* 0x000fe200018e06ff */
[----:B------:R-:W-:Y:S01]  /*6b40*/  IADD3.X R35, PT, PT, RZ, RZ, RZ, P1, P0 ;  /* 0x000000ffff237210 */ /* 0x000fe20000fe04ff */
[----:B------:R-:W-:-:S04]  /*6b50*/  IMAD.WIDE.U32 R62, R50, R51, R62 ;  /* 0x00000033323e7225 */ /* 0x000fc800078e003e */
[----:B------:R-:W-:-:S04]  /*6b60*/  IMAD.WIDE.U32 R60, R50, R53, R60 ;  /* 0x00000035323c7225 */ /* 0x000fc800078e003c */
[----:B------:R-:W-:Y:S01]  /*6b70*/  IMAD.WIDE.U32 R66, R52, R51, R66 ;  /* 0x0000003334427225 */ /* 0x000fe200078e0042 */
[----:B------:R-:W-:-:S03]  /*6b80*/  IADD3 R48, P3, PT, R62, R61, RZ ;  /* 0x0000003d3e307210 */ /* 0x000fc60007f7e0ff */
[----:B------:R-:W-:Y:S01]  /*6b90*/  IMAD.IADD R58, R59, 0x1, R58 ;  /* 0x000000013b3a7824 */ /* 0x000fe200078e023a */
[----:B------:R-:W-:Y:S01]  /*6ba0*/  IADD3 R60, P4, PT, R60, R67, RZ ;  /* 0x000000433c3c7210 */ /* 0x000fe20007f9e0ff */
[----:B------:R-:W-:Y:S02]  /*6bb0*/  IMAD.MOV.U32 R59, RZ, RZ, RZ ;  /* 0x000000ffff3b7224 */ /* 0x000fe400078e00ff */
[----:B------:R-:W-:Y:S02]  /*6bc0*/  IMAD.X R49, RZ, RZ, RZ, P3 ;  /* 0x000000ffff317224 */ /* 0x000fe400018e06ff */
[----:B------:R-:W-:-:S04]  /*6bd0*/  IMAD.WIDE.U32 R58, R66, 0x3d1, R58 ;  /* 0x000003d1423a7825 */ /* 0x000fc800078e003a */
[----:B------:R-:W-:Y:S01]  /*6be0*/  IMAD.X R61, RZ, RZ, RZ, P4 ;  /* 0x000000ffff3d7224 */ /* 0x000fe200020e06ff */
[----:B------:R-:W-:Y:S01]  /*6bf0*/  IADD3 R35, P0, P1, R58, R35, R68 ;  /* 0x000000233a237210 */ /* 0x000fe2000791e044 */
[----:B------:R-:W-:Y:S01]  /*6c00*/  IMAD.WIDE.U32 R48, R53, R53, R48 ;  /* 0x0000003535307225 */ /* 0x000fe200078e0030 */
[----:B------:R-:W-:Y:S02]  /*6c10*/  MOV R58, RZ ;  /* 0x000000ff003a7202 */ /* 0x000fe40000000f00 */
[----:B------:R-:W-:Y:S01]  /*6c20*/  IADD3.X R45, PT, PT, RZ, RZ, RZ, P0, P1 ;  /* 0x000000ffff2d7210 */ /* 0x000fe200007e24ff */
[----:B------:R-:W-:Y:S01]  /*6c30*/  IMAD.WIDE.U32 R60, R56, R51, R60 ;  /* 0x00000033383c7225 */ /* 0x000fe200078e003c */
[----:B------:R-:W-:-:S03]  /*6c40*/  IADD3 R62, P4, PT, R63, R49, RZ ;  /* 0x000000313f3e7210 */ /* 0x000fc60007f9e0ff */
[----:B------:R-:W-:Y:S01]  /*6c50*/  IMAD.IADD R58, R59, 0x1, R58 ;  /* 0x000000013b3a7824 */ /* 0x000fe200078e023a */
[----:B------:R-:W-:Y:S01]  /*6c60*/  IADD3 R48, P5, PT, R48, R61, RZ ;  /* 0x0000003d30307210 */ /* 0x000fe20007fbe0ff */
[----:B------:R-:W-:Y:S02]  /*6c70*/  IMAD.MOV.U32 R59, RZ, RZ, RZ ;  /* 0x000000ffff3b7224 */ /* 0x000fe400078e00ff */
[----:B------:R-:W-:Y:S02]  /*6c80*/  HFMA2 R61, -RZ, RZ, 0, 0 ;  /* 0x00000000ff3d7431 */ /* 0x000fe400000001ff */
[----:B------:R-:W-:Y:S01]  /*6c90*/  IMAD.X R37, RZ, RZ, RZ, P2 ;  /* 0x000000ffff257224 */ /* 0x000fe200010e06ff */
[----:B------:R-:W-:Y:S01]  /*6ca0*/  IADD3.X R49, PT, PT, RZ, RZ, RZ, P5, !PT ;  /* 0x000000ffff317210 */ /* 0x000fe20002ffe4ff */
[----:B------:R-:W-:Y:S02]  /*6cb0*/  IMAD.X R63, RZ, RZ, RZ, P4 ;  /* 0x000000ffff3f7224 */ /* 0x000fe400020e06ff */
        /* <DEDUP_REMOVED lines=8> */
[----:B------:R-:W-:Y:S01]  /*6d40*/  IMAD.MOV.U32 R58, RZ, RZ, RZ ;  /* 0x000000ffff3a7224 */ /* 0x000fe200078e00ff */
[----:B------:R-:W-:Y:S01]  /*6d50*/  IADD3 R34, P2, PT, R62, R49, RZ ;  /* 0x000000313e227210 */ /* 0x000fe20007f5e0ff */
[----:B------:R-:W-:Y:S01]  /*6d60*/  IMAD.MOV.U32 R37, RZ, RZ, RZ ;  /* 0x000000ffff257224 */ /* 0x000fe200078e00ff */
[----:B------:R-:W-:Y:S01]  /*6d70*/  IADD3.X R49, PT, PT, RZ, RZ, RZ, P0, P1 ;  /* 0x000000ffff317210 */ /* 0x000fe200007e24ff */
[----:B------:R-:W-:Y:S01]  /*6d80*/  IMAD.IADD R58, R59, 0x1, R58 ;  /* 0x000000013b3a7824 */ /* 0x000fe200078e023a */
[----:B------:R-:W-:Y:S01]  /*6d90*/  IADD3.X R35, PT, PT, RZ, RZ, RZ, P2, !PT ;  /* 0x000000ffff237210 */ /* 0x000fe200017fe4ff */
[----:B------:R-:W-:-:S02]  /*6da0*/  IMAD.MOV.U32 R59, RZ, RZ, RZ ;  /* 0x000000ffff3b7224 */ /* 0x000fc400078e00ff */
[----:B------:R-:W-:-:S04]  /*6db0*/  IMAD.WIDE.U32 R58, R48, 0x3d1, R58 ;  /* 0x000003d1303a7825 */ /* 0x000fc800078e003a */
[----:B------:R-:W-:Y:S01]  /*6dc0*/  IMAD.WIDE.U32 R34, R53, R51, R34 ;  /* 0x0000003335227225 */ /* 0x000fe200078e0022 */
[----:B------:R-:W-:-:S03]  /*6dd0*/  IADD3 R39, P3, P4, R58, R39, R64 ;  /* 0x000000273a277210 */ /* 0x000fc60007c7e040 */
[----:B------:R-:W-:Y:S01]  /*6de0*/  IMAD.IADD R62, R59, 0x1, R37 ;  /* 0x000000013b3e7824 */ /* 0x000fe200078e0225 */
[----:B------:R-:W-:Y:S01]  /*6df0*/  IADD3 R58, P2, PT, R63, R35, RZ ;  /* 0x000000233f3a7210 */ /* 0x000fe20007f5e0ff */
[----:B------:R-:W-:Y:S01]  /*6e00*/  IMAD.MOV.U32 R63, RZ, RZ, RZ ;  /* 0x000000ffff3f7224 */ /* 0x000fe200078e00ff */
[----:B------:R-:W-:Y:S01]  /*6e10*/  IADD3.X R35, PT, PT, RZ, RZ, RZ, P3, P4 ;  /* 0x000000ffff237210 */ /* 0x000fe20001fe84ff */
[----:B------:R-:W-:-:S04]  /*6e20*/  IMAD.WIDE.U32 R62, R34, 0x3d1, R62 ;  /* 0x000003d1223e7825 */ /* 0x000fc800078e003e */
[----:B------:R-:W-:Y:S01]  /*6e30*/  IMAD.X R59, RZ, RZ, RZ, P2 ;  /* 0x000000ffff3b7224 */ /* 0x000fe200010e06ff */
[----:B------:R-:W-:Y:S01]  /*6e40*/  IADD3 R49, P2, P5, R60, R49, R39 ;  /* 0x000000313c317210 */ /* 0x000fe20007d5e027 */
        /* <DEDUP_REMOVED lines=45> */
.L_x_308:
        /* <DEDUP_REMOVED lines=12> */
.L_x_309:
[----:B------:R-:W-:-:S04]  /*71e0*/  IADD3 R65, P0, PT, R18, R18, RZ ;  /* 0x0000001212417210 */ /* 0x000fc80007f1e0ff */
        /* <DEDUP_REMOVED lines=34> */
.L_x_310:
        /* <DEDUP_REMOVED lines=9> */
.L_x_311:
[----:B------:R-:W0:Y:S08]  /*74a0*/  LDC.64 R34, c[0x3][RZ] ;  /* 0x00c00000ff227b82 */ /* 0x000e300000000a00 */
[----:B------:R-:W1:Y:S08]  /*74b0*/  LDC.64 R36, c[0x3][0x8] ;  /* 0x00c00200ff247b82 */ /* 0x000e700000000a00 */
[----:B------:R-:W2:Y:S01]  /*74c0*/  LDC.64 R38, c[0x3][0x10] ;  /* 0x00c00400ff267b82 */ /* 0x000ea20000000a00 */
[----:B0-----:R-:W-:-:S07]  /*74d0*/  IADD3 R42, P0, PT, R42, R34, RZ ;  /* 0x000000222a2a7210 */ /* 0x001fce0007f1e0ff */
[----:B------:R-:W0:Y:S01]  /*74e0*/  LDC R34, c[0x3][0x18] ;  /* 0x00c00600ff227b82 */ /* 0x000e220000000800 */
[----:B------:R-:W-:Y:S02]  /*74f0*/  IADD3.X R35, P0, PT, R43, R35, RZ, P0, !PT ;  /* 0x000000232b237210 */ /* 0x000fe4000071e4ff */
[----:B------:R-:W-:Y:S02]  /*7500*/  IADD3 R42, P1, PT, -R65, R42, RZ ;  /* 0x0000002a412a7210 */ /* 0x000fe40007f3e1ff */
[----:B-1----:R-:W-:Y:S02]  /*7510*/  IADD3.X R36, P0, PT, R44, R36, RZ, P0, !PT ;  /* 0x000000242c247210 */ /* 0x002fe4000071e4ff */
[----:B------:R-:W-:Y:S02]  /*7520*/  IADD3.X R43, P1, PT, ~R64, R35, RZ, P1, !PT ;  /* 0x00000023402b7210 */ /* 0x000fe40000f3e5ff */
[----:B------:R-:W-:Y:S02]  /*7530*/  IADD3.X R37, P0, PT, R45, R37, RZ, P0, !PT ;  /* 0x000000252d257210 */ /* 0x000fe4000071e4ff */
[----:B------:R-:W-:-:S02]  /*7540*/  IADD3.X R44, P1, PT, ~R63, R36, RZ, P1, !PT ;  /* 0x000000243f2c7210 */ /* 0x000fc40000f3e5ff */
[----:B--2---:R-:W-:Y:S02]  /*7550*/  IADD3.X R49, P0, PT, R49, R38, RZ, P0, !PT ;  /* 0x0000002631317210 */ /* 0x004fe4000071e4ff */
[----:B------:R-:W-:Y:S02]  /*7560*/  IADD3.X R45, P1, PT, ~R62, R37, RZ, P1, !PT ;  /* 0x000000253e2d7210 */ /* 0x000fe40000f3e5ff */
[----:B------:R-:W-:Y:S02]  /*7570*/  IADD3.X R48, P0, PT, R48, R39, RZ, P0, !PT ;  /* 0x0000002730307210 */ /* 0x000fe4000071e4ff */
[----:B------:R-:W-:-:S04]  /*7580*/  IADD3.X R49, P1, PT, ~R60, R49, RZ, P1, !PT ;  /* 0x000000313c317210 */ /* 0x000fc80000f3e5ff */
[----:B------:R-:W-:Y:S02]  /*7590*/  IADD3.X R48, P1, PT, ~R61, R48, RZ, P1, !PT ;  /* 0x000000303d307210 */ /* 0x000fe40000f3e5ff */
[----:B0-----:R-:W-:-:S04]  /*75a0*/  IADD3.X R47, P0, PT, R47, R34, RZ, P0, !PT ;  /* 0x000000222f2f7210 */ /* 0x001fc8000071e4ff */
[----:B------:R-:W-:-:S04]  /*75b0*/  IADD3.X R47, P1, PT, ~R58, R47, RZ, P1, !PT ;  /* 0x0000002f3a2f7210 */ /* 0x000fc80000f3e5ff */
[----:B------:R-:W-:-:S09]  /*75c0*/  IADD3.X R46, PT, PT, ~R59, R17, R46, P1, P0 ;  /* 0x000000113b2e7210 */ /* 0x000fd20000fe052e */
.L_x_312:
        /* <DEDUP_REMOVED lines=27> */
.L_x_313:
        /* <DEDUP_REMOVED lines=9> */
.L_x_314:
        /* <DEDUP_REMOVED lines=14> */
[----:B------:R-:W-:Y:S02]  /*78f0*/  IADD3.X R60, P1, PT, ~R49, R38, RZ, P1, !PT ;  /* 0x00000026313c7210 */ /* 0x000fe40000f3e5ff */
[----:B0-----:R-:W-:Y:S02]  /*7900*/  IADD3.X R62, P0, PT, R25, R62, RZ, P0, !PT ;  /* 0x0000003e193e7210 */ /* 0x001fe4000071e4ff */
[----:B------:R-:W-:-:S04]  /*7910*/  IADD3.X R61, P1, PT, ~R48, R39, RZ, P1, !PT ;  /* 0x00000027303d7210 */ /* 0x000fc80000f3e5ff */
[----:B------:R-:W-:-:S04]  /*7920*/  IADD3.X R62, P1, PT, ~R47, R62, RZ, P1, !PT ;  /* 0x0000003e2f3e7210 */ /* 0x000fc80000f3e5ff */
[----:B------:R-:W-:-:S09]  /*7930*/  IADD3.X R63, PT, PT, ~R46, R17, R24, P1, P0 ;  /* 0x000000112e3f7210 */ /* 0x000fd20000fe0518 */
.L_x_315:
[----:B------:R-:W-:Y:S02]  /*7940*/  HFMA2 R37, -RZ, RZ, 0, 0 ;  /* 0x00000000ff257431 */ /* 0x000fe400000001ff */
[----:B------:R-:W-:-:S04]  /*7950*/  IMAD.WIDE.U32 R38, R57, R59, RZ ;  /* 0x0000003b39267225 */ /* 0x000fc800078e00ff */
        /* <DEDUP_REMOVED lines=40> */
[----:B------:R-:W-:Y:S01]  /*7be0*/  IMAD.MOV.U32 R25, RZ, RZ, RZ ;  /* 0x000000ffff197224 */ /* 0x000fe200078e00ff */
[----:B------:R-:W-:Y:S01]  /*7bf0*/  IADD3 R20, P1, PT, R20, R23, RZ ;  /* 0x0000001714147210 */ /* 0x000fe20007f3e0ff */
[----:B------:R-:W-:Y:S01]  /*7c00*/  IMAD.MOV.U32 R70, RZ, RZ, R71 ;  /* 0x000000ffff467224 */ /* 0x000fe200078e0047 */
[----:B------:R-:W-:Y:S01]  /*7c10*/  IADD3.X R65, PT, PT, RZ, RZ, RZ, P0, !PT ;  /* 0x000000ffff417210 */ /* 0x000fe200007fe4ff */
[----:B------:R-:W-:-:S04]  /*7c20*/  IMAD.WIDE.U32 R24, R57, R58, R24 ;  /* 0x0000003a39187225 */ /* 0x000fc800078e0018 */
[----:B------:R-:W-:Y:S01]  /*7c30*/  IMAD.X R21, RZ, RZ, RZ, P1 ;  /* 0x000000ffff157224 */ /* 0x000fe200008e06ff */
[----:B------:R-:W-:Y:S01]  /*7c40*/  IADD3 R22, P2, PT, R22, R25, RZ ;  /* 0x0000001916167210 */ /* 0x000fe20007f5e0ff */
[----:B------:R-:W-:Y:S02]  /*7c50*/  IMAD.MOV.U32 R71, RZ, RZ, RZ ;  /* 0x000000ffff477224 */ /* 0x000fe400078e00ff */
[----:B------:R-:W-:Y:S01]  /*7c60*/  IMAD.WIDE.U32 R64, R50, R19, R64 ;  /* 0x0000001332407225 */ /* 0x000fe200078e0040 */
[----:B------:R-:W-:-:S03]  /*7c70*/  IADD3.X R23, PT, PT, RZ, RZ, RZ, P2, !PT ;  /* 0x000000ffff177210 */ /* 0x000fc600017fe4ff */
        /* <DEDUP_REMOVED lines=18> */
[----:B------:R-:W-:Y:S01]  /*7da0*/  IMAD.X R69, RZ, RZ, RZ, P1 ;  /* 0x000000ffff457224 */ /* 0x000fe200008e06ff */
[----:B------:R-:W-:Y:S01]  /*7db0*/  IADD3 R20, P1, PT, R20, R23, RZ ;  /* 0x0000001714147210 */ /* 0x000fe20007f3e0ff */
[----:B------:R-:W-:-:S03]  /*7dc0*/  IMAD.WIDE.U32 R70, R51, R19, R70 ;  /* 0x0000001333467225 */ /* 0x000fc600078e0046 */
[----:B------:R-:W-:Y:S01]  /*7dd0*/  IADD3.X R21, PT, PT, RZ, RZ, RZ, P1, !PT ;  /* 0x000000ffff157210 */ /* 0x000fe20000ffe4ff */
[----:B------:R-:W-:-:S04]  /*7de0*/  IMAD.WIDE.U32 R68, R50, R18, R68 ;  /* 0x0000001232447225 */ /* 0x000fc800078e0044 */
[----:B------:R-:W-:Y:S01]  /*7df0*/  IMAD.X R65, RZ, RZ, RZ, P0 ;  /* 0x000000ffff417224 */ /* 0x000fe200000e06ff */
[----:B------:R-:W-:Y:S01]  /*7e00*/  IADD3 R66, P0, PT, R70, R69, RZ ;  /* 0x0000004546427210 */ /* 0x000fe20007f1e0ff */
[----:B------:R-:W-:-:S04]  /*7e10*/  IMAD.WIDE.U32 R20, R55, R60, R20 ;  /* 0x0000003c37147225 */ /* 0x000fc800078e0014 */
[----:B------:R-:W-:-:S04]  /*7e20*/  IMAD.WIDE.U32 R64, R52, R58, R64 ;  /* 0x0000003a34407225 */ /* 0x000fc800078e0040 */
[----:B------:R-:W-:Y:S01]  /*7e30*/  IMAD.X R67, RZ, RZ, RZ, P0 ;  /* 0x000000ffff437224 */ /* 0x000fe200000e06ff */
[----:B------:R-:W-:Y:S01]  /*7e40*/  IADD3 R68, P0, PT, R68, R65, RZ ;  /* 0x0000004144447210 */ /* 0x000fe20007f1e0ff */
[----:B------:R-:W-:Y:S01]  /*7e50*/  IMAD.MOV.U32 R59, RZ, RZ, RZ ;  /* 0x000000ffff3b7224 */ /* 0x000fe200078e00ff */
[----:B------:R-:W-:Y:S01]  /*7e60*/  IADD3 R64, P1, PT, R64, R21, RZ ;  /* 0x0000001540407210 */ /* 0x000fe20007f3e0ff */
[----:B------:R-:W-:Y:S01]  /*7e70*/  IMAD.WIDE.U32 R66, R53, R18, R66 ;  /* 0x0000001235427225 */ /* 0x000fe200078e0042 */
[----:B------:R-:W-:-:S03]  /*7e80*/  MOV R21, RZ ;  /* 0x000000ff00157202 */ /* 0x000fc60000000f00 */
[----:B------:R-:W-:Y:S01]  /*7e90*/  IMAD.X R69, RZ, RZ, RZ, P0 ;  /* 0x000000ffff457224 */ /* 0x000fe200000e06ff */
[----:B------:R-:W-:Y:S01]  /*7ea0*/  IADD3 R70, P0, PT, R71, R67, RZ ;  /* 0x0000004347467210 */ /* 0x000fe20007f1e0ff */
        /* <DEDUP_REMOVED lines=16> */
[----:B------:R-:W-:Y:S02]  /*7fb0*/  IADD3 R64, P0, PT, R70, R67, RZ ;  /* 0x0000004346407210 */ /* 0x000fe40007f1e0ff */
[----:B------:R-:W-:Y:S01]  /*7fc0*/  IADD3 R72, P2, PT, R68, R19, RZ ;  /* 0x0000001344487210 */ /* 0x000fe20007f5e0ff */
[----:B------:R-:W-:Y:S01]  /*7fd0*/  IMAD.X R67, RZ, RZ, RZ, P1 ;  /* 0x000000ffff437224 */ /* 0x000fe200008e06ff */
[----:B------:R-:W-:Y:S01]  /*7fe0*/  IADD3.X R65, PT, PT, RZ, RZ, RZ, P0, !PT ;  /* 0x000000ffff417210 */ /* 0x000fe200007fe4ff */
        /* <DEDUP_REMOVED lines=11> */
[----:B------:R-:W-:Y:S01]  /*80a0*/  IADD3 R68, P0, PT, R71, R65, RZ ;  /* 0x0000004147447210 */ /* 0x000fe20007f1e0ff */
[----:B------:R-:W-:Y:S02]  /*80b0*/  IMAD.X R73, RZ, RZ, RZ, P3 ;  /* 0x000000ffff497224 */ /* 0x000fe400018e06ff */
[----:B------:R-:W-:-:S04]  /*80c0*/  IMAD.WIDE.U32 R66, R52, R61, R66 ;  /* 0x0000003d34427225 */ /* 0x000fc800078e0042 */
[----:B------:R-:W-:-:S04]  /*80d0*/  IMAD.WIDE.U32 R72, R55, R62, R72 ;  /* 0x0000003e37487225 */ /* 0x000fc800078e0048 */
[----:B------:R-:W-:Y:S01]  /*80e0*/  IMAD.X R69, RZ, RZ, RZ, P0 ;  /* 0x000000ffff457224 */ /* 0x000fe200000e06ff */
[----:B------:R-:W-:Y:S01]  /*80f0*/  IADD3 R70, P0, PT, R66, R73, RZ ;  /* 0x0000004942467210 */ /* 0x000fe20007f1e0ff */
[----:B------:R-:W-:Y:S02]  /*8100*/  IMAD.X R65, RZ, RZ, RZ, P1 ;  /* 0x000000ffff417224 */ /* 0x000fe400008e06ff */
[----:B------:R-:W-:Y:S01]  /*8110*/  IMAD.WIDE.U32 R68, R51, R58, R68 ;  /* 0x0000003a33447225 */ /* 0x000fe200078e0044 */
[----:B------:R-:W-:-:S03]  /*8120*/  MOV R58, R72 ;  /* 0x00000048003a7202 */ /* 0x000fc60000000f00 */
[----:B------:R-:W-:Y:S02]  /*8130*/  IMAD.X R71, RZ, RZ, RZ, P0 ;  /* 0x000000ffff477224 */ /* 0x000fe400000e06ff */
[----:B------:R-:W-:-:S04]  /*8140*/  IMAD.WIDE.U32 R72, R50, R60, R64 ;  /* 0x0000003c32487225 */ /* 0x000fc800078e0040 */
[----:B------:R-:W-:Y:S01]  /*8150*/  IMAD.WIDE.U32 R58, R57, R63, R58 ;  /* 0x0000003f393a7225 */ /* 0x000fe200078e003a */
        /* <DEDUP_REMOVED lines=11> */
[----:B------:R-:W-:Y:S02]  /*8210*/  IADD3 R68, P1, PT, R69, R67, RZ ;  /* 0x0000004345447210 */ /* 0x000fe40007f3e0ff */
[----:B------:R-:W-:Y:S01]  /*8220*/  IADD3 R66, P2, PT, R66, R73, RZ ;  /* 0x0000004942427210 */ /* 0x000fe20007f5e0ff */
[----:B------:R-:W-:Y:S02]  /*8230*/  IMAD.X R65, RZ, RZ, RZ, P0 ;  /* 0x000000ffff417224 */ /* 0x000fe400000e06ff */
[----:B------:R-:W-:-:S04]  /*8240*/  IMAD.WIDE.U32 R74, R70, 0x3d1, RZ ;  /* 0x000003d1464a7825 */ /* 0x000fc800078e00ff */
[----:B------:R-:W-:Y:S01]  /*8250*/  IMAD.IADD R25, R38, 0x1, R74 ;  /* 0x0000000126197824 */ /* 0x000fe200078e024a */
[----:B------:R-:W-:Y:S01]  /*8260*/  IADD3 R72, PT, PT, R75, R19, RZ ;  /* 0x000000134b487210 */ /* 0x000fe20007ffe0ff */
[----:B------:R-:W-:-:S03]  /*8270*/  IMAD.WIDE.U32 R64, R52, R62, R64 ;  /* 0x0000003e34407225 */ /* 0x000fc600078e0040 */
[----:B------:R-:W-:Y:S01]  /*8280*/  ISETP.GE.U32.AND P0, PT, R25, R38, PT ;  /* 0x000000261900720c */ /* 0x000fe20003f06070 */
[----:B------:R-:W-:Y:S01]  /*8290*/  IMAD.X R69, RZ, RZ, RZ, P1 ;  /* 0x000000ffff457224 */ /* 0x000fe200008e06ff */
[----:B------:R-:W-:Y:S01]  /*82a0*/  IADD3 R38, P1, PT, R64, R71, RZ ;  /* 0x0000004740267210 */ /* 0x000fe20007f3e0ff */
[----:B------:R-:W-:Y:S01]  /*82b0*/  IMAD.X R67, RZ, RZ, RZ, P2 ;  /* 0x000000ffff437224 */ /* 0x000fe200010e06ff */
[----:B------:R-:W-:Y:S01]  /*82c0*/  SEL R19, RZ, 0x1, P0 ;  /* 0x00000001ff137807 */ /* 0x000fe20000000000 */
[----:B------:R-:W-:Y:S01]  /*82d0*/  IMAD.WIDE.U32 R68, R51, R60, R68 ;  /* 0x0000003c33447225 */ /* 0x000fe200078e0044 */
[----:B------:R-:W-:-:S03]  /*82e0*/  IADD3.X R39, PT, PT, RZ, RZ, RZ, P1, !PT ;  /* 0x000000ffff277210 */ /* 0x000fc60000ffe4ff */
[----:B------:R-:W-:-:S04]  /*82f0*/  IMAD.WIDE.U32 R66, R50, R61, R66 ;  /* 0x0000003d32427225 */ /* 0x000fc800078e0042 */
[----:B------:R-:W-:Y:S01]  /*8300*/  IMAD.WIDE.U32 R38, R54, R63, R38 ;  /* 0x0000003f36267225 */ /* 0x000fe200078e0026 */
[----:B------:R-:W-:Y:S02]  /*8310*/  IADD3 R64, P3, PT, R66, R65, RZ ;  /* 0x0000004142407210 */ /* 0x000fe40007f7e0ff */
[----:B------:R-:W-:Y:S01]  /*8320*/  IADD3 R54, P2, PT, R68, R67, RZ ;  /* 0x0000004344367210 */ /* 0x000fe20007f5e0ff */
[----:B------:R-:W-:Y:S01]  /*8330*/  IMAD.MOV.U32 R73, RZ, RZ, RZ ;  /* 0x000000ffff497224 */ /* 0x000fe200078e00ff */
[----:B------:R-:W-:Y:S01]  /*8340*/  IADD3.X R65, PT, PT, RZ, RZ, RZ, P3, !PT ;  /* 0x000000ffff417210 */ /* 0x000fe20001ffe4ff */
[----:B------:R-:W-:Y:S02]  /*8350*/  IMAD.MOV.U32 R57, RZ, RZ, RZ ;  /* 0x000000ffff397224 */ /* 0x000fe400078e00ff */
[----:B------:R-:W-:Y:S02]  /*8360*/  IMAD.X R55, RZ, RZ, RZ, P2 ;  /* 0x000000ffff377224 */ /* 0x000fe400010e06ff */
[----:B------:R-:W-:-:S04]  /*8370*/  IMAD.WIDE.U32 R64, R56, R62, R64 ;  /* 0x0000003e38407225 */ /* 0x000fc800078e0040 */
[----:B------:R-:W-:-:S04]  /*8380*/  IMAD.WIDE.U32 R54, R53, R61, R54 ;  /* 0x0000003d35367225 */ /* 0x000fc800078e0036 */
[----:B------:R-:W-:Y:S01]  /*8390*/  IMAD.WIDE.U32 R72, R38, 0x3d1, R72 ;  /* 0x000003d126487825 */ /* 0x000fe200078e0048 */
[----:B------:R-:W-:Y:S02]  /*83a0*/  IADD3 R68, P2, PT, R69, R55, RZ ;  /* 0x0000003745447210 */ /* 0x000fe40007f5e0ff */
[----:B------:R-:W-:Y:S02]  /*83b0*/  IADD3 R54, P3, PT, R54, R65, RZ ;  /* 0x0000004136367210 */ /* 0x000fe40007f7e0ff */
[----:B------:R-:W-:Y:S01]  /*83c0*/  IADD3 R19, P1, P0, R72, R36, R19 ;  /* 0x0000002448137210 */ /* 0x000fe2000783e013 */
[----:B------:R-:W-:Y:S01]  /*83d0*/  IMAD.X R69, RZ, RZ, RZ, P2 ;  /* 0x000000ffff457224 */ /* 0x000fe200010e06ff */
[----:B------:R-:W-:Y:S01]  /*83e0*/  IADD3 R64, P2, PT, R64, R39, RZ ;  /* 0x0000002740407210 */ /* 0x000fe20007f5e0ff */
[----:B------:R-:W-:Y:S01]  /*83f0*/  IMAD.X R55, RZ, RZ, RZ, P3 ;  /* 0x000000ffff377224 */ /* 0x000fe200018e06ff */
[----:B------:R-:W-:Y:S01]  /*8400*/  IADD3 R70, P3, PT, R70, R19, RZ ;  /* 0x0000001346467210 */ /* 0x000fe20007f7e0ff */
[----:B------:R-:W-:Y:S01]  /*8410*/  IMAD.WIDE.U32 R68, R51, R61, R68 ;  /* 0x0000003d33447225 */ /* 0x000fe200078e0044 */
[----:B------:R-:W-:-:S03]  /*8420*/  IADD3.X R19, PT, PT, RZ, RZ, RZ, P1, P0 ;  /* 0x000000ffff137210 */ /* 0x000fc60000fe04ff */
[----:B------:R-:W-:-:S04]  /*8430*/  IMAD.WIDE.U32 R54, R50, R62, R54 ;  /* 0x0000003e32367225 */ /* 0x000fc800078e0036 */
[----:B------:R-:W-:Y:S01]  /*8440*/  IMAD.X R65, RZ, RZ, RZ, P2 ;  /* 0x000000ffff417224 */ /* 0x000fe200010e06ff */
[----:B------:R-:W-:Y:S01]  /*8450*/  IADD3 R36, P2, PT, R68, R55, RZ ;  /* 0x0000003744247210 */ /* 0x000fe20007f5e0ff */
[----:B------:R-:W-:Y:S02]  /*8460*/  IMAD.MOV.U32 R72, RZ, RZ, RZ ;  /* 0x000000ffff487224 */ /* 0x000fe400078e00ff */
[----:B------:R-:W-:Y:S01]  /*8470*/  IMAD.WIDE.U32 R64, R52, R63, R64 ;  /* 0x0000003f34407225 */ /* 0x000fe200078e0040 */
[----:B------:R-:W-:Y:S02]  /*8480*/  IADD3.X R37, PT, PT, RZ, RZ, RZ, P2, !PT ;  /* 0x000000ffff257210 */ /* 0x000fe400017fe4ff */
[----:B------:R-:W-:Y:S01]  /*8490*/  IADD3 R72, PT, PT, R73, R72, RZ ;  /* 0x0000004849487210 */ /* 0x000fe20007ffe0ff */
[----:B------:R-:W-:Y:S01]  /*84a0*/  IMAD.MOV.U32 R73, RZ, RZ, RZ ;  /* 0x000000ffff497224 */ /* 0x000fe200078e00ff */
[----:B------:R-:W-:Y:S01]  /*84b0*/  IADD3 R54, P2, PT, R54, R65, RZ ;  /* 0x0000004136367210 */ /* 0x000fe20007f5e0ff */
[----:B------:R-:W-:-:S04]  /*84c0*/  IMAD.WIDE.U32 R36, R53, R62, R36 ;  /* 0x0000003e35247225 */ /* 0x000fc800078e0024 */
[----:B------:R-:W-:Y:S01]  /*84d0*/  IMAD.X R55, RZ, RZ, RZ, P2 ;  /* 0x000000ffff377224 */ /* 0x000fe200010e06ff */
[----:B------:R-:W-:Y:S01]  /*84e0*/  IADD3 R68, P2, PT, R69, R37, RZ ;  /* 0x0000002545447210 */ /* 0x000fe20007f5e0ff */
[----:B------:R-:W-:-:S04]  /*84f0*/  IMAD.WIDE.U32 R72, R64, 0x3d1, R72 ;  /* 0x000003d140487825 */ /* 0x000fc800078e0048 */
[----:B------:R-:W-:Y:S01]  /*8500*/  IMAD.WIDE.U32 R54, R56, R63, R54 ;  /* 0x0000003f38367225 */ /* 0x000fe200078e0036 */
[----:B------:R-:W-:-:S03]  /*8510*/  IADD3 R56, PT, PT, R73, R57, RZ ;  /* 0x0000003949387210 */ /* 0x000fc60007ffe0ff */
[----:B------:R-:W-:Y:S01]  /*8520*/  IMAD.X R69, RZ, RZ, RZ, P2 ;  /* 0x000000ffff457224 */ /* 0x000fe200010e06ff */
[----:B------:R-:W-:Y:S01]  /*8530*/  IADD3 R36, P2, PT, R36, R55, RZ ;  /* 0x0000003724247210 */ /* 0x000fe20007f5e0ff */
[----:B------:R-:W-:Y:S02]  /*8540*/  IMAD.MOV.U32 R57, RZ, RZ, RZ ;  /* 0x000000ffff397224 */ /* 0x000fe400078e00ff */
[----:B------:R-:W-:-:S04]  /*8550*/  IMAD.WIDE.U32 R68, R51, R62, R68 ;  /* 0x0000003e33447225 */ /* 0x000fc800078e0044 */
[----:B------:R-:W-:Y:S01]  /*8560*/  IMAD.X R37, RZ, RZ, RZ, P2 ;  /* 0x000000ffff257224 */ /* 0x000fe200010e06ff */
[----:B------:R-:W-:Y:S01]  /*8570*/  IADD3 R72, P1, P2, R72, R19, R34 ;  /* 0x0000001348487210 */ /* 0x000fe20007a3e022 */
[----:B------:R-:W-:Y:S02]  /*8580*/  IMAD.MOV.U32 R19, RZ, RZ, RZ ;  /* 0x000000ffff137224 */ /* 0x000fe400078e00ff */
[----:B------:R-:W-:Y:S01]  /*8590*/  IMAD.WIDE.U32 R36, R50, R63, R36 ;  /* 0x0000003f32247225 */ /* 0x000fe200078e0024 */
[----:B------:R-:W-:-:S03]  /*85a0*/  IADD3.X R23, PT, PT, RZ, RZ, RZ, P1, P2 ;  /* 0x000000ffff177210 */ /* 0x000fc60000fe44ff */
[----:B------:R-:W-:Y:S01]  /*85b0*/  IMAD.X R21, RZ, RZ, RZ, P3 ;  /* 0x000000ffff157224 */ /* 0x000fe200018e06ff */
[----:B------:R-:W-:Y:S01]  /*85c0*/  IADD3 R34, P0, PT, R68, R37, RZ ;  /* 0x0000002544227210 */ /* 0x000fe20007f1e0ff */
[----:B------:R-:W-:-:S03]  /*85d0*/  IMAD.WIDE.U32 R56, R54, 0x3d1, R56 ;  /* 0x000003d136387825 */ /* 0x000fc600078e0038 */
[----:B------:R-:W-:Y:S01]  /*85e0*/  IADD3.X R35, PT, PT, RZ, RZ, RZ, P0, !PT ;  /* 0x000000ffff237210 */ /* 0x000fe200007fe4ff */
[----:B------:R-:W-:Y:S01]  /*85f0*/  IMAD.IADD R52, R57, 0x1, R19 ;  /* 0x0000000139347824 */ /* 0x000fe200078e0213 */
[----:B------:R-:W-:Y:S01]  /*8600*/  IADD3 R38, P2, P3, R38, R21, R72 ;  /* 0x0000001526267210 */ /* 0x000fe20007b5e048 */
[----:B------:R-:W-:Y:S01]  /*8610*/  IMAD.MOV.U32 R37, RZ, RZ, RZ ;  /* 0x000000ffff257224 */ /* 0x000fe200078e00ff */
[----:B------:R-:W-:Y:S01]  /*8620*/  IADD3 R23, P0, P1, R56, R23, R24 ;  /* 0x0000001738177210 */ /* 0x000fe2000791e018 */
[----:B------:R-:W-:Y:S01]  /*8630*/  IMAD.WIDE.U32 R34, R53, R63, R34 ;  /* 0x0000003f35227225 */ /* 0x000fe200078e0022 */
[----:B------:R-:W-:Y:S02]  /*8640*/  IADD3.X R19, PT, PT, RZ, RZ, RZ, P2, P3 ;  /* 0x000000ffff137210 */ /* 0x000fe400017e64ff */
[----:B------:R-:W-:Y:S01]  /*8650*/  IADD3.X R21, PT, PT, RZ, RZ, RZ, P0, P1 ;  /* 0x000000ffff157210 */ /* 0x000fe200007e24ff */
[----:B------:R-:W-:Y:S01]  /*8660*/  IMAD.MOV.U32 R53, RZ, RZ, RZ ;  /* 0x000000ffff357224 */ /* 0x000fe200078e00ff */
[----:B------:R-:W-:Y:S01]  /*8670*/  IADD3 R64, P3, P4, R64, R19, R23 ;  /* 0x0000001340407210 */ /* 0x000fe20007c7e017 */
[----:B------:R-:W-:Y:S01]  /*8680*/  IMAD.MOV.U32 R23, RZ, RZ, RZ ;  /* 0x000000ffff177224 */ /* 0x000fe200078e00ff */
[----:B------:R-:W-:Y:S01]  /*8690*/  IADD3 R68, P0, PT, R69, R35, RZ ;  /* 0x0000002345447210 */ /* 0x000fe20007f1e0ff */
[----:B------:R-:W-:Y:S01]  /*86a0*/  IMAD.WIDE.U32 R52, R36, 0x3d1, R52 ;  /* 0x000003d124347825 */ /* 0x000fe200078e0034 */
[----:B------:R-:W-:-:S03]  /*86b0*/  IADD3.X R19, PT, PT, RZ, RZ, RZ, P3, P4 ;  /* 0x000000ffff137210 */ /* 0x000fc60001fe84ff */
[----:B------:R-:W-:Y:S01]  /*86c0*/  IMAD.X R69, RZ, RZ, RZ, P0 ;  /* 0x000000ffff457224 */ /* 0x000fe200000e06ff */
[----:B------:R-:W-:Y:S01]  /*86d0*/  IADD3 R22, P1, P2, R52, R21, R22 ;  /* 0x0000001534167210 */ /* 0x000fe20007a3e016 */
[----:B------:R-:W-:Y:S01]  /*86e0*/  IMAD.MOV.U32 R35, RZ, RZ, RZ ;  /* 0x000000ffff237224 */ /* 0x000fe200078e00ff */
[----:B------:R-:W-:Y:S01]  /*86f0*/  IADD3 R52, PT, PT, R53, R37, RZ ;  /* 0x0000002535347210 */ /* 0x000fe20007ffe0ff */
[----:B------:R-:W-:Y:S01]  /*8700*/  IMAD.MOV.U32 R53, RZ, RZ, RZ ;  /* 0x000000ffff357224 */ /* 0x000fe200078e00ff */
[----:B------:R-:W-:Y:S01]  /*8710*/  IADD3 R54, P3, P4, R54, R19, R22 ;  /* 0x0000001336367210 */ /* 0x000fe20007c7e016 */
[----:B------:R-:W-:Y:S01]  /*8720*/  IMAD.WIDE.U32 R68, R51, R63, R68 ;  /* 0x0000003f33447225 */ /* 0x000fe200078e0044 */
[----:B------:R-:W-:-:S03]  /*8730*/  IADD3.X R19, PT, PT, RZ, RZ, RZ, P1, P2 ;  /* 0x000000ffff137210 */ /* 0x000fc60000fe44ff */
[----:B------:R-:W-:-:S05]  /*8740*/  IMAD.WIDE.U32 R52, R34, 0x3d1, R52 ;  /* 0x000003d122347825 */ /* 0x000fca00078e0034 */
[----:B------:R-:W-:Y:S01]  /*8750*/  IADD3 R22, PT, PT, R53, R23, RZ ;  /* 0x0000001735167210 */ /* 0x000fe20007ffe0ff */
[----:B------:R-:W-:Y:S01]  /*8760*/  IMAD.MOV.U32 R23, RZ, RZ, RZ ;  /* 0x000000ffff177224 */ /* 0x000fe200078e00ff */
[----:B------:R-:W-:Y:S02]  /*8770*/  IADD3 R20, P0, P1, R52, R19, R20 ;  /* 0x0000001334147210 */ /* 0x000fe4000791e014 */
[----:B------:R-:W-:Y:S01]  /*8780*/  IADD3.X R19, PT, PT, RZ, RZ, RZ, P3, P4 ;  /* 0x000000ffff137210 */ /* 0x000fe20001fe84ff */
[----:B------:R-:W-:Y:S01]  /*8790*/  IMAD.WIDE.U32 R22, R68, 0x3d1, R22 ;  /* 0x000003d144167825 */ /* 0x000fe200078e0016 */
[----:B------:R-:W-:Y:S02]  /*87a0*/  IADD3.X R21, PT, PT, RZ, RZ, RZ, P0, P1 ;  /* 0x000000ffff157210 */ /* 0x000fe400007e24ff */
[----:B------:R-:W-:Y:S01]  /*87b0*/  IADD3 R36, P2, P3, R36, R19, R20 ;  /* 0x0000001324247210 */ /* 0x000fe20007b5e014 */
[----:B------:R-:W-:Y:S01]  /*87c0*/  IMAD.IADD R19, R23, 0x1, R35 ;  /* 0x0000000117137824 */ /* 0x000fe200078e0223 */
        /* <DEDUP_REMOVED lines=35> */
.L_x_316:
        /* <DEDUP_REMOVED lines=12> */
.L_x_317:
        /* <DEDUP_REMOVED lines=27> */
.L_x_318:
        /* <DEDUP_REMOVED lines=9> */
.L_x_319:
        /* <DEDUP_REMOVED lines=19> */
.L_x_320:
[----:B------:R-:W-:-:S04]  /*8e30*/  IMAD.WIDE.U32 R18, R16, R0, RZ ;  /* 0x0000000010127225 */ /* 0x000fc800078e00ff */
        /* <DEDUP_REMOVED lines=101> */
[----:B------:R-:W-:Y:S02]  /*9490*/  IADD3 R38, P1, PT, R38, R41, RZ ;  /* 0x0000002926267210 */ /* 0x000fe40007f3e0ff */
[----:B------:R-:W-:Y:S01]  /*94a0*/  IADD3 R40, P2, PT, R40, R3, RZ ;  /* 0x0000000328287210 */ /* 0x000fe20007f5e0ff */
[----:B------:R-:W-:Y:S01]  /*94b0*/  IMAD.MOV.U32 R3, RZ, RZ, RZ ;  /* 0x000000ffff037224 */ /* 0x000fe200078e00ff */
[----:B------:R-:W-:Y:S01]  /*94c0*/  IADD3.X R35, PT, PT, RZ, RZ, RZ, P0, !PT ;  /* 0x000000ffff237210 */ /* 0x000fe200007fe4ff */
[----:B------:R-:W-:Y:S02]  /*94d0*/  IMAD.X R39, RZ, RZ, RZ, P1 ;  /* 0x000000ffff277224 */ /* 0x000fe400008e06ff */
        /* <DEDUP_REMOVED lines=26> */
[----:B------:R-:W-:Y:S02]  /*9680*/  IMAD.MOV.U32 R41, RZ, RZ, RZ ;  /* 0x000000ffff297224 */ /* 0x000fe400078e00ff */
        /* <DEDUP_REMOVED lines=16> */
[----:B------:R-:W-:Y:S01]  /*9790*/  HFMA2 R9, -RZ, RZ, 0, 0 ;  /* 0x00000000ff097431 */ /* 0x000fe200000001ff */
        /* <DEDUP_REMOVED lines=9> */
[----:B------:R-:W-:Y:S01]  /*9830*/  IMAD.X R31, RZ, RZ, RZ, P0 ;  /* 0x000000ffff1f7224 */ /* 0x000fe200000e06ff */
[----:B------:R-:W-:Y:S02]  /*9840*/  IADD3 R36, P2, PT, R36, R35, RZ ;  /* 0x0000002324247210 */ /* 0x000fe40007f5e0ff */
[----:B------:R-:W-:Y:S01]  /*9850*/  IADD3.X R5, PT, PT, RZ, RZ, RZ, P1, !PT ;  /* 0x000000ffff057210 */ /* 0x000fe20000ffe4ff */
[----:B------:R-:W-:-:S04]  /*9860*/  IMAD.WIDE.U32 R30, R6, R15, R30 ;  /* 0x0000000f061e7225 */ /* 0x000fc800078e001e */
[----:B------:R-:W-:Y:S02]  /*9870*/  IMAD.X R37, RZ, RZ, RZ, P2 ;  /* 0x000000ffff257224 */ /* 0x000fe400010e06ff */
[----:B------:R-:W-:-:S04]  /*9880*/  IMAD.WIDE.U32 R56, R7, R13, R4 ;  /* 0x0000000d07387225 */ /* 0x000fc800078e0004 */
[----:B------:R-:W-:Y:S01]  /*9890*/  IMAD.WIDE.U32 R36, R8, R11, R36 ;  /* 0x0000000b08247225 */ /* 0x000fe200078e0024 */
[----:B------:R-:W-:-:S03]  /*98a0*/  IADD3 R4, P0, PT, R30, R57, RZ ;  /* 0x000000391e047210 */ /* 0x000fc60007f1e0ff */
[----:B------:R-:W-:Y:S01]  /*98b0*/  IMAD.WIDE.U32 R10, R38, 0x3d1, RZ ;  /* 0x000003d1260a7825 */ /* 0x000fe200078e00ff */
[----:B------:R-:W-:-:S03]  /*98c0*/  IADD3 R56, P1, PT, R56, R37, RZ ;  /* 0x0000002538387210 */ /* 0x000fc60007f3e0ff */
[----:B------:R-:W-:Y:S01]  /*98d0*/  IMAD.X R5, RZ, RZ, RZ, P0 ;  /* 0x000000ffff057224 */ /* 0x000fe200000e06ff */
[----:B------:R-:W-:Y:S01]  /*98e0*/  IADD3 R16, PT, PT, R18, R10, RZ ;  /* 0x0000000a12107210 */ /* 0x000fe20007ffe0ff */
[----:B------:R-:W-:Y:S02]  /*98f0*/  IMAD.IADD R10, R11, 0x1, R3 ;  /* 0x000000010b0a7824 */ /* 0x000fe400078e0203 */
[----:B------:R-:W-:Y:S01]  /*9900*/  IMAD.X R57, RZ, RZ, RZ, P1 ;  /* 0x000000ffff397224 */ /* 0x000fe200008e06ff */
[----:B------:R-:W-:Y:S01]  /*9910*/  ISETP.GE.U32.AND P0, PT, R16, R18, PT ;  /* 0x000000121000720c */ /* 0x000fe20003f06070 */
[----:B------:R-:W-:Y:S02]  /*9920*/  IMAD.MOV.U32 R11, RZ, RZ, RZ ;  /* 0x000000ffff0b7224 */ /* 0x000fe400078e00ff */
[----:B------:R-:W-:Y:S01]  /*9930*/  IMAD.WIDE.U32 R4, R7, R14, R4 ;  /* 0x0000000e07047225 */ /* 0x000fe200078e0004 */
[----:B------:R-:W-:-:S03]  /*9940*/  SEL R25, RZ, 0x1, P0 ;  /* 0x00000001ff197807 */ /* 0x000fc60000000000 */
[----:B------:R-:W-:Y:S01]  /*9950*/  IMAD.WIDE.U32 R56, R8, R12, R56 ;  /* 0x0000000c08387225 */ /* 0x000fe200078e0038 */
[----:B------:R-:W-:-:S03]  /*9960*/  IADD3 R30, P1, PT, R31, R5, RZ ;  /* 0x000000051f1e7210 */ /* 0x000fc60007f3e0ff */
[----:B------:R-:W-:Y:S01]  /*9970*/  IMAD.WIDE.U32 R10, R34, 0x3d1, R10 ;  /* 0x000003d1220a7825 */ /* 0x000fe200078e000a */
[----:B------:R-:W-:Y:S02]  /*9980*/  IADD3 R4, P0, PT, R4, R57, RZ ;  /* 0x0000003904047210 */ /* 0x000fe40007f1e0ff */
[----:B------:R-:W-:Y:S02]  /*9990*/  IADD3.X R31, PT, PT, RZ, RZ, RZ, P1, !PT ;  /* 0x000000ffff1f7210 */ /* 0x000fe40000ffe4ff */
[----:B------:R-:W-:Y:S01]  /*99a0*/  IADD3 R25, P2, P3, R10, R24, R25 ;  /* 0x000000180a197210 */ /* 0x000fe20007b5e019 */
[----:B------:R-:W-:Y:S02]  /*99b0*/  IMAD.IADD R10, R11, 0x1, R3 ;  /* 0x000000010b0a7824 */ /* 0x000fe400078e0203 */
[----:B------:R-:W-:Y:S01]  /*99c0*/  IMAD.MOV.U32 R11, RZ, RZ, RZ ;  /* 0x000000ffff0b7224 */ /* 0x000fe200078e00ff */
[----:B------:R-:W-:Y:S01]  /*99d0*/  IADD3.X R3, PT, PT, RZ, RZ, RZ, P2, P3 ;  /* 0x000000ffff037210 */ /* 0x000fe200017e64ff */
[----:B------:R-:W-:Y:S01]  /*99e0*/  IMAD.X R5, RZ, RZ, RZ, P0 ;  /* 0x000000ffff057224 */ /* 0x000fe200000e06ff */
[----:B------:R-:W-:Y:S01]  /*99f0*/  IADD3 R38, P4, PT, R38, R25, RZ ;  /* 0x0000001926267210 */ /* 0x000fe20007f9e0ff */
[----:B------:R-:W-:-:S04]  /*9a00*/  IMAD.WIDE.U32 R10, R36, 0x3d1, R10 ;  /* 0x000003d1240a7825 */ /* 0x000fc800078e000a */
[----:B------:R-:W-:Y:S01]  /*9a10*/  IMAD.WIDE.U32 R30, R7, R15, R30 ;  /* 0x0000000f071e7225 */ /* 0x000fe200078e001e */
[----:B------:R-:W-:-:S03]  /*9a20*/  IADD3 R20, P1, P2, R10, R3, R20 ;  /* 0x000000030a147210 */ /* 0x000fc60007a3e014 */
[----:B------:R-:W-:Y:S01]  /*9a30*/  IMAD.WIDE.U32 R6, R8, R13, R4 ;  /* 0x0000000d08067225 */ /* 0x000fe200078e0004 */
[----:B------:R-:W-:Y:S02]  /*9a40*/  MOV R5, RZ ;  /* 0x000000ff00057202 */ /* 0x000fe40000000f00 */
[----:B------:R-:W-:Y:S01]  /*9a50*/  IADD3.X R3, PT, PT, RZ, RZ, RZ, P1, P2 ;  /* 0x000000ffff037210 */ /* 0x000fe20000fe44ff */
[----:B------:R-:W-:Y:S01]  /*9a60*/  IMAD.IADD R4, R11, 0x1, R9 ;  /* 0x000000010b047824 */ /* 0x000fe200078e0209 */
[----:B------:R-:W-:Y:S01]  /*9a70*/  IADD3 R10, P0, PT, R30, R7, RZ ;  /* 0x000000071e0a7210 */ /* 0x000fe20007f1e0ff */
[----:B------:R-:W-:Y:S02]  /*9a80*/  IMAD.MOV.U32 R13, RZ, RZ, RZ ;  /* 0x000000ffff0d7224 */ /* 0x000fe400078e00ff */
[----:B------:R-:W-:Y:S02]  /*9a90*/  HFMA2 R7, -RZ, RZ, 0, 0 ;  /* 0x00000000ff077431 */ /* 0x000fe400000001ff */
[----:B------:R-:W-:-:S04]  /*9aa0*/  IMAD.WIDE.U32 R4, R56, 0x3d1, R4 ;  /* 0x000003d138047825 */ /* 0x000fc800078e0004 */
[----:B------:R-:W-:Y:S02]  /*9ab0*/  IMAD.X R35, RZ, RZ, RZ, P4 ;  /* 0x000000ffff237224 */ /* 0x000fe400020e06ff */
[----:B------:R-:W-:Y:S02]  /*9ac0*/  IMAD.IADD R12, R5, 0x1, R13 ;  /* 0x00000001050c7824 */ /* 0x000fe400078e020d */
[----:B------:R-:W-:Y:S01]  /*9ad0*/  IMAD.X R11, RZ, RZ, RZ, P0 ;  /* 0x000000ffff0b7224 */ /* 0x000fe200000e06ff */
[----:B------:R-:W-:Y:S01]  /*9ae0*/  IADD3 R35, P2, P3, R34, R35, R20 ;  /* 0x0000002322237210 */ /* 0x000fe20007b5e014 */
[----:B------:R-:W-:Y:S01]  /*9af0*/  IMAD.MOV.U32 R13, RZ, RZ, RZ ;  /* 0x000000ffff0d7224 */ /* 0x000fe200078e00ff */
[----:B------:R-:W-:Y:S01]  /*9b00*/  IADD3 R4, P0, P1, R4, R3, R22 ;  /* 0x0000000304047210 */ /* 0x000fe2000791e016 */
[----:B------:R-:W-:Y:S01]  /*9b10*/  IMAD.WIDE.U32 R10, R8, R14, R10 ;  /* 0x0000000e080a7225 */ /* 0x000fe200078e000a */
[----:B------:R-:W-:Y:S02]  /*9b20*/  IADD3.X R3, PT, PT, RZ, RZ, RZ, P2, P3 ;  /* 0x000000ffff037210 */ /* 0x000fe400017e64ff */
[----:B------:R-:W-:Y:S01]  /*9b30*/  IADD3.X R5, PT, PT, RZ, RZ, RZ, P0, P1 ;  /* 0x000000ffff057210 */ /* 0x000fe200007e24ff */
[----:B------:R-:W-:Y:S01]  /*9b40*/  IMAD.WIDE.U32 R12, R6, 0x3d1, R12 ;  /* 0x000003d1060c7825 */ /* 0x000fe200078e000c */
[----:B------:R-:W-:-:S02]  /*9b50*/  IADD3 R36, P3, P4, R36, R3, R4 ;  /* 0x0000000324247210 */ /* 0x000fc40007c7e004 */
[----:B------:R-:W-:Y:S01]  /*9b60*/  IADD3 R4, P0, PT, R31, R11, RZ ;  /* 0x0000000b1f047210 */ /* 0x000fe20007f1e0ff */
[----:B------:R-:W-:Y:S01]  /*9b70*/  IMAD.MOV.U32 R11, RZ, RZ, RZ ;  /* 0x000000ffff0b7224 */ /* 0x000fe200078e00ff */
[----:B------:R-:W-:Y:S01]  /*9b80*/  IADD3 R26, P1, P2, R12, R5, R26 ;  /* 0x000000050c1a7210 */ /* 0x000fe20007a3e01a */
[----:B------:R-:W-:Y:S01]  /*9b90*/  IMAD.IADD R12, R13, 0x1, R7 ;  /* 0x000000010d0c7824 */ /* 0x000fe200078e0207 */
[----:B------:R-:W-:Y:S01]  /*9ba0*/  IADD3.X R57, PT, PT, RZ, RZ, RZ, P3, P4 ;  /* 0x000000ffff397210 */ /* 0x000fe20001fe84ff */
[----:B------:R-:W-:Y:S01]  /*9bb0*/  IMAD.MOV.U32 R13, RZ, RZ, RZ ;  /* 0x000000ffff0d7224 */ /* 0x000fe200078e00ff */
[----:B------:R-:W-:Y:S01]  /*9bc0*/  IADD3.X R3, PT, PT, RZ, RZ, RZ, P1, P2 ;  /* 0x000000ffff037210 */ /* 0x000fe20000fe44ff */
[----:B------:R-:W-:Y:S01]  /*9bd0*/  IMAD.X R5, RZ, RZ, RZ, P0 ;  /* 0x000000ffff057224 */ /* 0x000fe200000e06ff */
[----:B------:R-:W-:Y:S01]  /*9be0*/  IADD3 R57, P3, P4, R56, R57, R26 ;  /* 0x0000003938397210 */ /* 0x000fe20007c7e01a */
[----:B------:R-:W-:-:S04]  /*9bf0*/  IMAD.WIDE.U32 R12, R10, 0x3d1, R12 ;  /* 0x000003d10a0c7825 */ /* 0x000fc800078e000c */
[----:B------:R-:W-:Y:S01]  /*9c00*/  IMAD.WIDE.U32 R4, R8, R15, R4 ;  /* 0x0000000f08047225 */ /* 0x000fe200078e0004 */
[----:B------:R-:W-:Y:S02]  /*9c10*/  IADD3 R8, PT, PT, R13, R9, RZ ;  /* 0x000000090d087210 */ /* 0x000fe40007ffe0ff */
[----:B------:R-:W-:Y:S01]  /*9c20*/  IADD3 R12, P0, P1, R12, R3, R28 ;  /* 0x000000030c0c7210 */ /* 0x000fe2000791e01c */
[----:B------:R-:W-:Y:S01]  /*9c30*/  IMAD.MOV.U32 R9, RZ, RZ, RZ ;  /* 0x000000ffff097224 */ /* 0x000fe200078e00ff */
[----:B------:R-:W-:Y:S02]  /*9c40*/  IADD3.X R3, PT, PT, RZ, RZ, RZ, P3, P4 ;  /* 0x000000ffff037210 */ /* 0x000fe40001fe84ff */
        /* <DEDUP_REMOVED lines=39> */
.L_x_321:
        /* <DEDUP_REMOVED lines=12> */
.L_x_322:
[----:B------:R-:W-:Y:S01]  /*9f80*/  IADD3 R16, P0, PT, R16, R16, RZ ;  /* 0x0000001010107210 */ /* 0x000fe20007f1e0ff */
[----:B------:R-:W-:Y:S01]  /*9f90*/  IMAD.MOV.U32 R8, RZ, RZ, R55 ;  /* 0x000000ffff087224 */ /* 0x000fe200078e0037 */
[----:B------:R-:W-:Y:S01]  /*9fa0*/  PRMT R17, RZ, 0x7610, R17 ;  /* 0x00007610ff117816 */ /* 0x000fe20000000011 */
[----:B------:R-:W-:Y:S01]  /*9fb0*/  IMAD.MOV.U32 R7, RZ, RZ, R53 ;  /* 0x000000ffff077224 */ /* 0x000fe200078e0035 */
[----:B------:R-:W-:Y:S01]  /*9fc0*/  IADD3.X R9, P0, PT, R38, R38, RZ, P0, !PT ;  /* 0x0000002626097210 */ /* 0x000fe2000071e4ff */
[----:B------:R-:W-:Y:S01]  /*9fd0*/  IMAD.MOV.U32 R4, RZ, RZ, R64 ;  /* 0x000000ffff047224 */ /* 0x000fe200078e0040 */
[----:B------:R-:W-:Y:S01]  /*9fe0*/  MOV R5, R54 ;  /* 0x0000003600057202 */ /* 0x000fe20000000f00 */
[----:B------:R-:W-:Y:S01]  /*9ff0*/  IMAD.MOV.U32 R3, RZ, RZ, R51 ;  /* 0x000000ffff037224 */ /* 0x000fe200078e0033 */
[----:B------:R-:W-:Y:S01]  /*a000*/  IADD3.X R10, P0, PT, R35, R35, RZ, P0, !PT ;  /* 0x00000023230a7210 */ /* 0x000fe2000071e4ff */
[----:B------:R-:W-:Y:S01]  /*a010*/  IMAD.MOV.U32 R2, RZ, RZ, R70 ;  /* 0x000000ffff027224 */ /* 0x000fe200078e0046 */
[----:B------:R-:W-:-:S02]  /*a020*/  MOV R0, R50 ;  /* 0x0000003200007202 */ /* 0x000fc40000000f00 */
[----:B------:R-:W-:-:S04]  /*a030*/  IADD3.X R11, P0, PT, R36, R36, RZ, P0, !PT ;  /* 0x00000024240b7210 */ /* 0x000fc8000071e4ff */
[----:B------:R-:W-:-:S04]  /*a040*/  IADD3.X R12, P0, PT, R57, R57, RZ, P0, !PT ;  /* 0x00000039390c7210 */ /* 0x000fc8000071e4ff */
[----:B------:R-:W-:Y:S01]  /*a050*/  IADD3.X R13, P0, PT, R6, R6, RZ, P0, !PT ;  /* 0x00000006060d7210 */ /* 0x000fe2000071e4ff */
[----:B------:R-:W-:-:S03]  /*a060*/  IMAD.MOV.U32 R6, RZ, RZ, R52 ;  /* 0x000000ffff067224 */ /* 0x000fc600078e0034 */
[----:B------:R-:W-:-:S05]  /*a070*/  IADD3.X R14, P0, PT, R14, R14, RZ, P0, !PT ;  /* 0x0000000e0e0e7210 */ /* 0x000fca000071e4ff */
[----:B------:R-:W-:-:S08]  /*a080*/  IMAD.X R15, R18, 0x1, R18, P0 ;  /* 0x00000001120f7824 */ /* 0x000fd000000e0612 */
.L_x_297:
[----:B------:R1:W-:Y:S01]  /*a090*/  STG.E desc[UR6][R32.64+-0x40], R50 ;  /* 0xffffc03220007986 */ /* 0x0003e2000c101906 */
[----:B------:R-:W-:Y:S01]  /*a0a0*/  UIADD3 UR4, UPT, UPT, UR4, 0x1, URZ ;  /* 0x0000000104047890 */ /* 0x000fe2000fffe0ff */
[----:B------:R-:W-:Y:S02]  /*a0b0*/  IADD3 R18, P0, PT, R32, 0x64, RZ ;  /* 0x0000006420127810 */ /* 0x000fe40007f1e0ff */
[----:B------:R1:W-:Y:S01]  /*a0c0*/  STG.E desc[UR6][R32.64+-0x3c], R70 ;  /* 0xffffc44620007986 */ /* 0x0003e2000c101906 */
[----:B------:R-:W-:Y:S02]  /*a0d0*/  UISETP.NE.AND UP0, UPT, UR4, 0xff, UPT ;  /* 0x000000ff0400788c */ /* 0x000fe4000bf05270 */
[----:B------:R-:W-:Y:S01]  /*a0e0*/  IMAD.X R19, RZ, RZ, R33, P0 ;  /* 0x000000ffff137224 */ /* 0x000fe200000e0621 */
[----:B------:R1:W-:Y:S04]  /*a0f0*/  STG.E desc[UR6][R32.64+-0x38], R51 ;  /* 0xffffc83320007986 */ /* 0x0003e8000c101906 */
        /* <DEDUP_REMOVED lines=21> */
[----:B------:R1:W-:Y:S01]  /*a250*/  STG.E.U8 desc[UR6][R32.64], R17 ;  /* 0x0000001120007986 */ /* 0x0003e2000c101106 */
[----:B------:R-:W-:Y:S05]  /*a260*/  BRA.U UP0, `(.L_x_323) ;  /* 0xffffff6100ac7547 */ /* 0x000fea000b83ffff */
[----:B------:R-:W-:Y:S05]  /*a270*/  EXIT ;  /* 0x000000000000794d */ /* 0x000fea0003800000 */
.L_x_324:
        /* <DEDUP_REMOVED lines=16> */
.L_x_485:


//--------------------- .text.generate_trap_table_kernel_bigint --------------------------
	.section	.text.generate_trap_table_kernel_bigint,"ax",@progbits
	.align	128
        .global         generate_trap_table_kernel_bigint
        .type           generate_trap_table_kernel_bigint,@function
        .size           generate_trap_table_kernel_bigint,(.L_x_483 - generate_trap_table_kernel_bigint)
        .other          generate_trap_table_kernel_bigint,@"STO_CUDA_ENTRY STV_DEFAULT"
generate_trap_table_kernel_bigint:
.text.generate_trap_table_kernel_bigint:
[----:B------:R-:W0:Y:S01]  /*0000*/  LDC R1, c[0x0][0x37c] ;  /* 0x0000df00ff017b82 */ /* 0x000e220000000800 */
[----:B------:R-:W1:Y:S07]  /*0010*/  S2R R3, SR_TID.X ;  /* 0x0000000000037919 */ /* 0x000e6e0000002100 */
[----:B------:R-:W1:Y:S01]  /*0020*/  S2UR UR4, SR_CTAID.X ;  /* 0x00000000000479c3 */ /* 0x000e620000002500 */
[----:B------:R-:W2:Y:S01]  /*0030*/  LDCU UR5, c[0x0][0x390] ;  /* 0x00007200ff0577ac */ /* 0x000ea20008000800 */
[----:B0-----:R-:W-:-:S06]  /*0040*/  VIADD R1, R1, 0xffffffc0 ;  /* 0xffffffc001017836 */ /* 0x001fcc0000000000 */
[----:B------:R-:W1:Y:S02]  /*0050*/  LDC R2, c[0x0][0x360] ;  /* 0x0000d800ff027b82 */ /* 0x000e640000000800 */
[----:B-1----:R-:W-:-:S05]  /*0060*/  IMAD R2, R2, UR4, R3 ;  /* 0x0000000402027c24 */ /* 0x002fca000f8e0203 */
[----:B--2---:R-:W-:-:S13]  /*0070*/  ISETP.GE.U32.AND P0, PT, R2, UR5, PT ;  /* 0x0000000502007c0c */ /* 0x004fda000bf06070 */
[----:B------:R-:W-:Y:S05]  /*0080*/  @P0 EXIT ;  /* 0x000000000000094d */ /* 0x000fea0003800000 */
[----:B------:R-:W-:Y:S01]  /*0090*/  STL.64 [R1+0x28], RZ ;  /* 0x000028ff01007387 */ /* 0x000fe20000100a00 */
[----:B------:R-:W-:Y:S02]  /*00a0*/  VIADD R2, R2, 0x1 ;  /* 0x0000000102027836 */ /* 0x000fe40000000000 */
[----:B------:R-:W-:Y:S02]  /*00b0*/  HFMA2 R4, -RZ, RZ, 0, 5.9604644775390625e-08 ;  /* 0x00000001ff047431 */ /* 0x000fe400000001ff */
[----:B------:R-:W-:Y:S01]  /*00c0*/  IMAD.MOV.U32 R3, RZ, RZ, RZ ;  /* 0x000000ffff037224 */ /* 0x000fe200078e00ff */
[----:B------:R-:W-:Y:S01]  /*00d0*/  STL.64 [R1+0x30], RZ ;  /* 0x000030ff01007387 */ /* 0x000fe20000100a00 */
[----:B------:R-:W-:Y:S01]  /*00e0*/  IMAD.MOV.U32 R115, RZ, RZ, R1 ;  /* 0x000000ffff737224 */ /* 0x000fe200078e0001 */
[----:B------:R-:W0:Y:S01]  /*00f0*/  LDCU.64 UR6, c[0x0][0x358] ;  /* 0x00006b00ff0677ac */ /* 0x000e220008000a00 */
[----:B------:R-:W-:Y:S01]  /*0100*/  VIADD R0, R1, 0x20 ;  /* 0x0000002001007836 */ /* 0x000fe20000000000 */
[----:B------:R-:W-:Y:S01]  /*0110*/  STL.64 [R1+0x38], RZ ;  /* 0x000038ff01007387 */ /* 0x000fe20000100a00 */
[----:B------:R-:W1:Y:S03]  /*0120*/  LDCU UR5, c[0x3][0x18] ;  /* 0x00c00300ff0577ac */ /* 0x000e660008000800 */
[----:B------:R2:W-:Y:S01]  /*0130*/  STL.64 [R1+0x20], R2 ;  /* 0x0000200201007387 */ /* 0x0005e20000100a00 */
[----:B------:R-:W3:Y:S01]  /*0140*/  LDCU UR16, c[0x3][0x14] ;  /* 0x00c00280ff1077ac */ /* 0x000ee20008000800 */
[----:B------:R-:W4:Y:S01]  /*0150*/  LDCU UR17, c[0x3][0x10] ;  /* 0x00c00200ff1177ac */ /* 0x000f220008000800 */
[----:B------:R-:W0:Y:S01]  /*0160*/  LDCU UR18, c[0x3][0xc] ;  /* 0x00c00180ff1277ac */ /* 0x000e220008000800 */
[----:B--2---:R-:W-:Y:S01]  /*0170*/  IMAD.MOV.U32 R2, RZ, RZ, RZ ;  /* 0x000000ffff027224 */ /* 0x004fe200078e00ff */
[----:B------:R-:W2:Y:S01]  /*0180*/  LDCU UR19, c[0x3][0x8] ;  /* 0x00c00100ff1377ac */ /* 0x000ea20008000800 */
[----:B------:R-:W0:Y:S01]  /*0190*/  LDCU UR20, c[0x3][URZ] ;  /* 0x00c00000ff1477ac */ /* 0x000e220008000800 */
[----:B------:R-:W0:Y:S01]  /*01a0*/  LDCU.64 UR12, c[0x3][0x10] ;  /* 0x00c00200ff0c77ac */ /* 0x000e220008000a00 */
[----:B------:R-:W0:Y:S01]  /*01b0*/  LDCU.64 UR14, c[0x3][URZ] ;  /* 0x00c00000ff0e77ac */ /* 0x000e220008000a00 */
[----:B-1----:R-:W0:Y:S02]  /*01c0*/  LDCU.128 UR8, c[0x3][URZ] ;  /* 0x00c00000ff0877ac */ /* 0x002e240008000c00 */
.L_x_454:
[----:B------:R-:W-:-:S04]  /*01d0*/  SHF.R.U32.HI R3, RZ, 0x5, R2 ;  /* 0x00000005ff037819 */ /* 0x000fc80000011602 */
[----:B------:R-:W-:-:S06]  /*01e0*/  LEA R3, R3, R0, 0x2 ;  /* 0x0000000003037211 */ /* 0x000fcc00078e10ff */
[----:B-----5:R-:W5:Y:S01]  /*01f0*/  LDL R3, [R3] ;  /* 0x0000000003037983 */ /* 0x020f620000100800 */
[----:B------:R-:W-:Y:S01]  /*0200*/  BSSY.RECONVERGENT B0, `(.L_x_325) ;  /* 0x0001d9d000007945 */ /* 0x000fe20003800200 */
[----:B-----5:R-:W-:-:S04]  /*0210*/  SHF.R.W.U32.HI R5, RZ, R2, R3 ;  /* 0x00000002ff057219 */ /* 0x020fc80000011e03 */
[----:B------:R-:W-:-:S04]  /*0220*/  LOP3.LUT R5, R5, 0x1, RZ, 0xc0, !PT ;  /* 0x0000000105057812 */ /* 0x000fc800078ec0ff */
[----:B------:R-:W-:-:S13]  /*0230*/  ISETP.NE.U32.AND P0, PT, R5, 0x1, PT ;  /* 0x000000010500780c */ /* 0x000fda0003f05070 */
[----:B-1----:R-:W-:Y:S05]  /*0240*/  @P0 BRA `(.L_x_326) ;  /* 0x000001d800600947 */ /* 0x002fea0003800000 */
[----:B------:R-:W1:Y:S01]  /*0250*/  LDC.64 R6, c[0x4][RZ] ;  /* 0x01000000ff067b82 */ /* 0x000e620000000a00 */
[----:B------:R-:W-:Y:S01]  /*0260*/  LOP3.LUT P0, RZ, R4, 0xff, RZ, 0xc0, !PT ;  /* 0x000000ff04ff7812 */ /* 0x000fe2000780c0ff */
[----:B------:R-:W-:Y:S01]  /*0270*/  IMAD.MOV.U32 R3, RZ, RZ, R32 ;  /* 0x000000ffff037224 */ /* 0x000fe200078e0020 */
[----:B------:R-:W-:Y:S01]  /*0280*/  MOV R38, R37 ;  /* 0x0000002500267202 */ /* 0x000fe20000000f00 */
[----:B------:R-:W-:Y:S01]  /*0290*/  IMAD.MOV.U32 R34, RZ, RZ, R33 ;  /* 0x000000ffff227224 */ /* 0x000fe200078e0021 */
[----:B------:R-:W-:Y:S01]  /*02a0*/  MOV R46, R45 ;  /* 0x0000002d002e7202 */ /* 0x000fe20000000f00 */
[----:B------:R-:W-:Y:S02]  /*02b0*/  IMAD.MOV.U32 R35, RZ, RZ, R36 ;  /* 0x000000ffff237224 */ /* 0x000fe400078e0024 */
[----:B------:R-:W-:Y:S02]  /*02c0*/  IMAD.MOV.U32 R39, RZ, RZ, R40 ;  /* 0x000000ffff277224 */ /* 0x000fe400078e0028 */
[----:B------:R-:W-:-:S02]  /*02d0*/  IMAD.MOV.U32 R42, RZ, RZ, R41 ;  /* 0x000000ffff2a7224 */ /* 0x000fc400078e0029 */
[----:B------:R-:W-:Y:S02]  /*02e0*/  IMAD.MOV.U32 R43, RZ, RZ, R44 ;  /* 0x000000ffff2b7224 */ /* 0x000fe400078e002c */
[----:B-1----:R-:W-:Y:S01]  /*02f0*/  IMAD.WIDE.U32 R6, R2, 0x64, R6 ;  /* 0x0000006402067825 */ /* 0x002fe200078e0006 */
[----:B------:R-:W-:Y:S06]  /*0300*/  @!P0 BRA `(.L_x_327) ;  /* 0x0000000000688947 */ /* 0x000fec0003800000 */
[----:B0-----:R1:W5:Y:S04]  /*0310*/  LDG.E R47, desc[UR6][R6.64] ;  /* 0x00000006062f7981 */ /* 0x001368000c1e1900 */
        /* <DEDUP_REMOVED lines=25> */
.L_x_327:
[----:B0-----:R-:W5:Y:S02]  /*04b0*/  LDG.E.U8 R4, desc[UR6][R6.64+0x60] ;  /* 0x0000600606047981 */ /* 0x001f64000c1e1100 */
[----:B-----5:R-:W-:Y:S02]  /*04c0*/  ISETP.NE.AND P0, PT, R4, RZ, PT ;  /* 0x000000ff0400720c */ /* 0x020fe40003f05270 */
[----:B------:R-:W-:-:S11]  /*04d0*/  PRMT R4, RZ, 0x7610, R4 ;  /* 0x00007610ff047816 */ /* 0x000fd60000000004 */
[----:B------:R-:W-:Y:S05]  /*04e0*/  @P0 BRA `(.L_x_326) ;  /* 0x000001d400b80947 */ /* 0x000fea0003800000 */
[----:B------:R-:W-:-:S04]  /*04f0*/  IMAD.WIDE.U32 R4, R55, R55, RZ ;  /* 0x0000003737047225 */ /* 0x000fc800078e00ff */
[----:B------:R-:W-:Y:S01]  /*0500*/  HFMA2 R11, -RZ, RZ, 0, 0 ;  /* 0x00000000ff0b7431 */ /* 0x000fe200000001ff */
[----:B------:R-:W-:Y:S01]  /*0510*/  UMOV UR4, URZ ;  /* 0x000000ff00047c82 */ /* 0x000fe20008000000 */
[----:B------:R-:W-:Y:S02]  /*0520*/  HFMA2 R65, -RZ, RZ, 0, 0 ;  /* 0x00000000ff417431 */ /* 0x000fe400000001ff */
[----:B------:R-:W-:Y:S01]  /*0530*/  IMAD.MOV.U32 R8, RZ, RZ, R5 ;  /* 0x000000ffff087224 */ /* 0x000fe200078e0005 */
[----:B------:R-:W-:Y:S01]  /*0540*/  BSSY.RECONVERGENT B1, `(.L_x_328) ;  /* 0x0000115000017945 */ /* 0x000fe20003800200 */
[----:B------:R-:W-:Y:S02]  /*0550*/  IMAD.MOV.U32 R9, RZ, RZ, RZ ;  /* 0x000000ffff097224 */ /* 0x000fe400078e00ff */
[----:B------:R-:W-:Y:S02]  /*0560*/  IMAD.MOV.U32 R13, RZ, RZ, RZ ;  /* 0x000000ffff0d7224 */ /* 0x000fe400078e00ff */
[----:B------:R-:W-:-:S04]  /*0570*/  IMAD.WIDE.U32 R8, R55, R56, R8 ;  /* 0x0000003837087225 */ /* 0x000fc800078e0008 */
[----:B------:R-:W-:Y:S02]  /*0580*/  IMAD.MOV.U32 R10, RZ, RZ, R9 ;  /* 0x000000ffff0a7224 */ /* 0x000fe400078e0009 */
[----:B------:R-:W-:Y:S02]  /*0590*/  IMAD.MOV.U32 R9, RZ, RZ, RZ ;  /* 0x000000ffff097224 */ /* 0x000fe400078e00ff */
[----:B------:R-:W-:-:S04]  /*05a0*/  IMAD.WIDE.U32 R10, R55, R57, R10 ;  /* 0x00000039370a7225 */ /* 0x000fc800078e000a */
[----:B------:R-:W-:-:S04]  /*05b0*/  IMAD.WIDE.U32 R8, R55, R56, R8 ;  /* 0x0000003837087225 */ /* 0x000fc800078e0008 */
[----:B------:R-:W-:Y:S01]  /*05c0*/  IMAD.MOV.U32 R27, RZ, RZ, RZ ;  /* 0x000000ffff1b7224 */ /* 0x000fe200078e00ff */
[----:B------:R-:W-:Y:S01]  /*05d0*/  IADD3 R14, P0, PT, R10, R9, RZ ;  /* 0x000000090a0e7210 */ /* 0x000fe20007f1e0ff */
[----:B------:R-:W-:Y:S01]  /*05e0*/  IMAD.MOV.U32 R10, RZ, RZ, R11 ;  /* 0x000000ffff0a7224 */ /* 0x000fe200078e000b */
[----:B------:R-:W-:Y:S01]  /*05f0*/  MOV R11, RZ ;  /* 0x000000ff000b7202 */ /* 0x000fe20000000f00 */
[----:B------:R-:W-:Y:S02]  /*0600*/  IMAD.MOV.U32 R29, RZ, RZ, RZ ;  /* 0x000000ffff1d7224 */ /* 0x000fe400078e00ff */
[----:B------:R-:W-:Y:S02]  /*0610*/  IMAD.X R15, RZ, RZ, RZ, P0 ;  /* 0x000000ffff0f7224 */ /* 0x000fe400000e06ff */
[----:B------:R-:W-:-:S04]  /*0620*/  IMAD.WIDE.U32 R10, R55, R58, R10 ;  /* 0x0000003a370a7225 */ /* 0x000fc800078e000a */
[----:B------:R-:W-:-:S04]  /*0630*/  IMAD.WIDE.U32 R14, R56, R56, R14 ;  /* 0x00000038380e7225 */ /* 0x000fc800078e000e */
[----:B------:R-:W-:Y:S01]  /*0640*/  IMAD.MOV.U32 R12, RZ, RZ, R11 ;  /* 0x000000ffff0c7224 */ /* 0x000fe200078e000b */
[----:B------:R-:W-:Y:S01]  /*0650*/  IADD3 R16, P0, PT, R10, R15, RZ ;  /* 0x0000000f0a107210 */ /* 0x000fe20007f1e0ff */
[----:B------:R-:W-:Y:S01]  /*0660*/  IMAD.MOV.U32 R11, RZ, RZ, RZ ;  /* 0x000000ffff0b7224 */ /* 0x000fe200078e00ff */
[----:B------:R-:W-:Y:S01]  /*0670*/  MOV R10, R14 ;  /* 0x0000000e000a7202 */ /* 0x000fe20000000f00 */
[----:B------:R-:W-:-:S04]  /*0680*/  IMAD.WIDE.U32 R12, R55, R59, R12 ;  /* 0x0000003b370c7225 */ /* 0x000fc800078e000c */
[----:B------:R-:W-:Y:S02]  /*0690*/  IMAD.X R17, RZ, RZ, RZ, P0 ;  /* 0x000000ffff117224 */ /* 0x000fe400000e06ff */
[----:B------:R-:W-:-:S04]  /*06a0*/  IMAD.WIDE.U32 R10, R55, R57, R10 ;  /* 0x00000039370a7225 */ /* 0x000fc800078e000a */
[----:B------:R-:W-:-:S04]  /*06b0*/  IMAD.WIDE.U32 R14, R56, R57, R16 ;  /* 0x00000039380e7225 */ /* 0x000fc800078e0010 */
[----:B------:R-:W-:Y:S01]  /*06c0*/  IMAD.MOV.U32 R31, RZ, RZ, RZ ;  /* 0x000000ffff1f7224 */ /* 0x000fe200078e00ff */
[----:B------:R-:W-:Y:S02]  /*06d0*/  IADD3 R16, P0, PT, R12, R15, RZ ;  /* 0x0000000f0c107210 */ /* 0x000fe40007f1e0ff */
[----:B------:R-:W-:Y:S02]  /*06e0*/  IADD3 R18, P1, PT, R14, R11, RZ ;  /* 0x0000000b0e127210 */ /* 0x000fe40007f3e0ff */
[----:B------:R-:W-:Y:S01]  /*06f0*/  MOV R12, R13 ;  /* 0x0000000d000c7202 */ /* 0x000fe20000000f00 */
[----:B------:R-:W-:Y:S02]  /*0700*/  IMAD.X R17, RZ, RZ, RZ, P0 ;  /* 0x000000ffff117224 */ /* 0x000fe400000e06ff */
[----:B------:R-:W-:Y:S02]  /*0710*/  IMAD.MOV.U32 R13, RZ, RZ, RZ ;  /* 0x000000ffff0d7224 */ /* 0x000fe400078e00ff */
[----:B------:R-:W-:-:S02]  /*0720*/  IMAD.X R19, RZ, RZ, RZ, P1 ;  /* 0x000000ffff137224 */ /* 0x000fc400008e06ff */
        /* <DEDUP_REMOVED lines=8> */
[----:B------:R-:W-:Y:S02]  /*07b0*/  IMAD.MOV.U32 R12, RZ, RZ, R16 ;  /* 0x000000ffff0c7224 */ /* 0x000fe400078e0010 */
[----:B------:R-:W-:Y:S02]  /*07c0*/  IMAD.X R21, RZ, RZ, RZ, P1 ;  /* 0x000000ffff157224 */ /* 0x000fe400008e06ff */
[----:B------:R-:W-:-:S04]  /*07d0*/  IMAD.WIDE.U32 R14, R55, R61, R14 ;  /* 0x0000003d370e7225 */ /* 0x000fc800078e000e */
[----:B------:R-:W-:Y:S02]  /*07e0*/  IMAD.MOV.U32 R13, RZ, RZ, RZ ;  /* 0x000000ffff0d7224 */ /* 0x000fe400078e00ff */
[----:B------:R-:W-:-:S04]  /*07f0*/  IMAD.WIDE.U32 R16, R56, R59, R18 ;  /* 0x0000003b38107225 */ /* 0x000fc800078e0012 */
[----:B------:R-:W-:Y:S01]  /*0800*/  IMAD.WIDE.U32 R18, R57, R57, R20 ;  /* 0x0000003939127225 */ /* 0x000fe200078e0014 */
[----:B------:R-:W-:-:S03]  /*0810*/  IADD3 R20, P0, PT, R14, R17, RZ ;  /* 0x000000110e147210 */ /* 0x000fc60007f1e0ff */
[----:B------:R-:W-:Y:S02]  /*0820*/  HFMA2 R17, -RZ, RZ, 0, 0 ;  /* 0x00000000ff117431 */ /* 0x000fe400000001ff */
[C---:B------:R-:W-:Y:S01]  /*0830*/  IMAD.WIDE.U32 R12, R55.reuse, R58, R12 ;  /* 0x0000003a370c7225 */ /* 0x040fe200078e000c */
        /* <DEDUP_REMOVED lines=62> */
[----:B------:R-:W-:-:S04]  /*0c20*/  IMAD.WIDE.U32 R22, R58, R61, R26 ;  /* 0x0000003d3a167225 */ /* 0x000fc800078e001a */
[----:B------:R-:W-:Y:S01]  /*0c30*/  IMAD.X R29, RZ, RZ, RZ, P2 ;  /* 0x000000ffff1d7224 */ /* 0x000fe200010e06ff */
[----:B------:R-:W-:Y:S01]  /*0c40*/  IADD3 R20, P0, PT, R21, R23, RZ ;  /* 0x0000001715147210 */ /* 0x000fe20007f1e0ff */
[----:B------:R-:W-:-:S03]  /*0c50*/  IMAD.WIDE.U32 R24, R59, R59, R18 ;  /* 0x0000003b3b187225 */ /* 0x000fc600078e0012 */
[----:B------:R-:W-:Y:S01]  /*0c60*/  IADD3.X R21, PT, PT, RZ, RZ, RZ, P0, !PT ;  /* 0x000000ffff157210 */ /* 0x000fe200007fe4ff */
        /* <DEDUP_REMOVED lines=69> */
[----:B------:R-:W-:-:S03]  /*10c0*/  IADD3 R24, P0, PT, R25, R9, RZ ;  /* 0x0000000919187210 */ /* 0x000fc60007f1e0ff */
[----:B------:R-:W-:Y:S01]  /*10d0*/  IMAD.MOV.U32 R29, RZ, RZ, RZ ;  /* 0x000000ffff1d7224 */ /* 0x000fe200078e00ff */
[----:B------:R-:W-:Y:S01]  /*10e0*/  IADD3 R68, P1, PT, R8, R5, RZ ;  /* 0x0000000508447210 */ /* 0x000fe20007f3e0ff */
[----:B------:R-:W-:Y:S01]  /*10f0*/  IMAD.X R25, RZ, RZ, RZ, P0 ;  /* 0x000000ffff197224 */ /* 0x000fe200000e06ff */
[----:B------:R-:W-:Y:S01]  /*1100*/  IADD3.X R5, PT, PT, RZ, RZ, RZ, P2, P3 ;  /* 0x000000ffff057210 */ /* 0x000fe200017e64ff */
[----:B------:R-:W-:Y:S01]  /*1110*/  IMAD.WIDE.U32 R26, R66, 0x3d1, R28 ;  /* 0x000003d1421a7825 */ /* 0x000fe200078e001c */
[----:B------:R-:W-:-:S03]  /*1120*/  IADD3.X R69, PT, PT, RZ, RZ, RZ, P1, !PT ;  /* 0x000000ffff457210 */ /* 0x000fc60000ffe4ff */
[----:B------:R-:W-:Y:S01]  /*1130*/  VIADD R8, R27, UR4 ;  /* 0x000000041b087c36 */ /* 0x000fe20008000000 */
[----:B------:R-:W-:Y:S01]  /*1140*/  IADD3 R26, P0, P1, R26, R5, R10 ;  /* 0x000000051a1a7210 */ /* 0x000fe2000791e00a */
[----:B------:R-:W-:Y:S02]  /*1150*/  IMAD.MOV.U32 R9, RZ, RZ, RZ ;  /* 0x000000ffff097224 */ /* 0x000fe400078e00ff */
[----:B------:R-:W-:Y:S01]  /*1160*/  IMAD.WIDE.U32 R10, R61, R62, R24 ;  /* 0x0000003e3d0a7225 */ /* 0x000fe200078e0018 */
[----:B------:R-:W-:-:S03]  /*1170*/  IADD3.X R5, PT, PT, RZ, RZ, RZ, P0, P1 ;  /* 0x000000ffff057210 */ /* 0x000fc600007e24ff */
[----:B------:R-:W-:-:S04]  /*1180*/  IMAD.WIDE.U32 R68, R60, R62, R68 ;  /* 0x0000003e3c447225 */ /* 0x000fc800078e0044 */
[----:B------:R-:W-:Y:S01]  /*1190*/  IMAD.WIDE.U32 R24, R4, 0x3d1, R8 ;  /* 0x000003d104187825 */ /* 0x000fe200078e0008 */
[----:B------:R-:W-:Y:S02]  /*11a0*/  IADD3 R8, P0, PT, R10, R69, RZ ;  /* 0x000000450a087210 */ /* 0x000fe40007f1e0ff */
[----:B------:R-:W0:Y:S01]  /*11b0*/  LDC R69, c[0x3][0x1c] ;  /* 0x00c00700ff457b82 */ /* 0x000e220000000800 */
[----:B------:R-:W-:Y:S01]  /*11c0*/  IMAD.X R65, RZ, RZ, RZ, P4 ;  /* 0x000000ffff417224 */ /* 0x000fe200020e06ff */
[----:B------:R-:W-:Y:S01]  /*11d0*/  IADD3.X R9, PT, PT, RZ, RZ, RZ, P0, !PT ;  /* 0x000000ffff097210 */ /* 0x000fe200007fe4ff */
[----:B------:R-:W-:Y:S01]  /*11e0*/  IMAD.MOV.U32 R23, RZ, RZ, RZ ;  /* 0x000000ffff177224 */ /* 0x000fe200078e00ff */
[----:B------:R-:W-:Y:S02]  /*11f0*/  IADD3 R24, P1, P2, R24, R5, R12 ;  /* 0x0000000518187210 */ /* 0x000fe40007a3e00c */
[----:B------:R-:W-:Y:S01]  /*1200*/  IADD3 R65, P3, P4, R22, R65, R26 ;  /* 0x0000004116417210 */ /* 0x000fe20007c7e01a */
[----:B------:R-:W-:Y:S01]  /*1210*/  VIADD R22, R25, UR4 ;  /* 0x0000000419167c36 */ /* 0x000fe20008000000 */
[----:B------:R-:W-:Y:S01]  /*1220*/  IADD3.X R15, PT, PT, RZ, RZ, RZ, P1, P2 ;  /* 0x000000ffff0f7210 */ /* 0x000fe20000fe44ff */
[----:B------:R-:W-:Y:S01]  /*1230*/  IMAD.WIDE.U32 R8, R61, R62, R8 ;  /* 0x0000003e3d087225 */ /* 0x000fe200078e0008 */
[----:B------:R-:W-:-:S03]  /*1240*/  IADD3.X R5, PT, PT, RZ, RZ, RZ, P3, P4 ;  /* 0x000000ffff057210 */ /* 0x000fc60001fe84ff */
[----:B------:R-:W-:Y:S01]  /*1250*/  IMAD.WIDE.U32 R12, R68, 0x3d1, R22 ;  /* 0x000003d1440c7825 */ /* 0x000fe200078e0016 */
[----:B------:R-:W-:Y:S02]  /*1260*/  IADD3 R70, P0, PT, R11, R9, RZ ;  /* 0x000000090b467210 */ /* 0x000fe40007f1e0ff */
[----:B------:R-:W-:Y:S01]  /*1270*/  IADD3 R66, P3, P4, R66, R5, R24 ;  /* 0x0000000542427210 */ /* 0x000fe20007c7e018 */
[----:B------:R-:W-:Y:S01]  /*1280*/  VIADD R10, R13, UR4 ;  /* 0x000000040d0a7c36 */ /* 0x000fe20008000000 */
[----:B------:R-:W-:Y:S01]  /*1290*/  IADD3 R12, P1, P2, R12, R15, R14 ;  /* 0x0000000f0c0c7210 */ /* 0x000fe20007a3e00e */
[----:B------:R-:W-:Y:S01]  /*12a0*/  IMAD.MOV.U32 R11, RZ, RZ, RZ ;  /* 0x000000ffff0b7224 */ /* 0x000fe200078e00ff */
[----:B------:R-:W-:Y:S02]  /*12b0*/  IADD3.X R71, PT, PT, RZ, RZ, RZ, P0, !PT ;  /* 0x000000ffff477210 */ /* 0x000fe400007fe4ff */
[----:B------:R-:W-:Y:S01]  /*12c0*/  IADD3.X R67, PT, PT, RZ, RZ, RZ, P3, P4 ;  /* 0x000000ffff437210 */ /* 0x000fe20001fe84ff */
[----:B------:R-:W-:Y:S01]  /*12d0*/  IMAD.WIDE.U32 R10, R8, 0x3d1, R10 ;  /* 0x000003d1080a7825 */ /* 0x000fe200078e000a */
[----:B------:R-:W-:-:S02]  /*12e0*/  IADD3.X R5, PT, PT, RZ, RZ, RZ, P1, P2 ;  /* 0x000000ffff057210 */ /* 0x000fc40000fe44ff */
[----:B------:R-:W-:Y:S01]  /*12f0*/  IADD3 R67, P3, P4, R4, R67, R12 ;  /* 0x0000004304437210 */ /* 0x000fe20007c7e00c */
[----:B------:R-:W-:Y:S01]  /*1300*/  IMAD.WIDE.U32 R70, R62, R62, R70 ;  /* 0x0000003e3e467225 */ /* 0x000fe200078e0046 */
[----:B------:R-:W-:Y:S02]  /*1310*/  IADD3 R10, P0, P1, R10, R5, R16 ;  /* 0x000000050a0a7210 */ /* 0x000fe4000791e010 */
[----:B------:R-:W-:Y:S01]  /*1320*/  IADD3.X R9, PT, PT, RZ, RZ, RZ, P3, P4 ;  /* 0x000000ffff097210 */ /* 0x000fe20001fe84ff */
[----:B------:R-:W-:Y:S01]  /*1330*/  VIADD R4, R11, UR4 ;  /* 0x000000040b047c36 */ /* 0x000fe20008000000 */
        /* <DEDUP_REMOVED lines=45> */
.L_x_329:
        /* <DEDUP_REMOVED lines=8> */
.L_x_330:
[----:B--234-:R-:W-:Y:S05]  /*1690*/  BSYNC.RECONVERGENT B1 ;  /* 0x0000000000017941 */ /* 0x01cfea0003800200 */
.L_x_328:
        /* <DEDUP_REMOVED lines=10> */
[----:B------:R-:W-:Y:S01]  /*1740*/  IMAD.MOV.U32 R29, RZ, RZ, RZ ;  /* 0x000000ffff1d7224 */ /* 0x000fe200078e00ff */
[----:B------:R-:W-:Y:S01]  /*1750*/  MOV R21, RZ ;  /* 0x000000ff00157202 */ /* 0x000fe20000000f00 */
[----:B------:R-:W-:Y:S02]  /*1760*/  IMAD.MOV.U32 R27, RZ, RZ, RZ ;  /* 0x000000ffff1b7224 */ /* 0x000fe400078e00ff */
[----:B------:R-:W-:Y:S02]  /*1770*/  IMAD.MOV.U32 R17, RZ, RZ, RZ ;  /* 0x000000ffff117224 */ /* 0x000fe400078e00ff */
[----:B------:R-:W-:Y:S02]  /*1780*/  IMAD.MOV.U32 R15, RZ, RZ, RZ ;  /* 0x000000ffff0f7224 */ /* 0x000fe400078e00ff */
[----:B--2---:R-:W-:-:S04]  /*1790*/  IMAD.WIDE.U32 R30, R72, R72, RZ ;  /* 0x00000048481e7225 */ /* 0x004fc800078e00ff */
[----:B------:R-:W-:-:S04]  /*17a0*/  IMAD.MOV.U32 R4, RZ, RZ, R31 ;  /* 0x000000ffff047224 */ /* 0x000fc800078e001f */
[----:B---3--:R-:W-:-:S04]  /*17b0*/  IMAD.WIDE.U32 R4, R72, R73, R4 ;  /* 0x0000004948047225 */ /* 0x008fc800078e0004 */
[----:B------:R-:W-:Y:S02]  /*17c0*/  IMAD.MOV.U32 R8, RZ, RZ, R5 ;  /* 0x000000ffff087224 */ /* 0x000fe400078e0005 */
[----:B------:R-:W-:Y:S02]  /*17d0*/  IMAD.MOV.U32 R28, RZ, RZ, R4 ;  /* 0x000000ffff1c7224 */ /* 0x000fe400078e0004 */
[----:B----4-:R-:W-:-:S04]  /*17e0*/  IMAD.WIDE.U32 R4, R72, R74, R8 ;  /* 0x0000004a48047225 */ /* 0x010fc800078e0008 */
[----:B------:R-:W-:-:S05]  /*17f0*/  IMAD.WIDE.U32 R28, R72, R73, R28 ;  /* 0x00000049481c7225 */ /* 0x000fca00078e001c */
[----:B------:R-:W-:Y:S02]  /*1800*/  IADD3 R8, P0, PT, R4, R29, RZ ;  /* 0x0000001d04087210 */ /* 0x000fe40007f1e0ff */
[----:B------:R-:W-:Y:S01]  /*1810*/  MOV R4, R5 ;  /* 0x0000000500047202 */ /* 0x000fe20000000f00 */
[----:B------:R-:W-:Y:S02]  /*1820*/  IMAD.MOV.U32 R5, RZ, RZ, RZ ;  /* 0x000000ffff057224 */ /* 0x000fe400078e00ff */
[----:B------:R-:W-:Y:S02]  /*1830*/  IMAD.X R9, RZ, RZ, RZ, P0 ;  /* 0x000000ffff097224 */ /* 0x000fe400000e06ff */
[----:B-----5:R-:W-:-:S04]  /*1840*/  IMAD.WIDE.U32 R4, R72, R75, R4 ;  /* 0x0000004b48047225 */ /* 0x020fc800078e0004 */
        /* <DEDUP_REMOVED lines=28> */
[----:B------:R-:W-:Y:S02]  /*1a10*/  IADD3 R12, P2, PT, R12, R21, RZ ;  /* 0x000000150c0c7210 */ /* 0x000fe40007f5e0ff */
[----:B------:R-:W-:Y:S01]  /*1a20*/  MOV R21, RZ ;  /* 0x000000ff00157202 */ /* 0x000fe20000000f00 */
[----:B------:R-:W-:Y:S01]  /*1a30*/  IMAD.WIDE.U32 R24, R72, R78, R4 ;  /* 0x0000004e48187225 */ /* 0x000fe200078e0004 */
        /* <DEDUP_REMOVED lines=36> */
[----:B------:R-:W-:Y:S01]  /*1c80*/  IMAD.MOV.U32 R11, RZ, RZ, RZ ;  /* 0x000000ffff0b7224 */ /* 0x000fe200078e00ff */
[----:B------:R-:W-:Y:S02]  /*1c90*/  IADD3 R22, P0, PT, R24, R5, RZ ;  /* 0x0000000518167210 */ /* 0x000fe40007f1e0ff */
        /* <DEDUP_REMOVED lines=80> */
[----:B------:R-:W-:Y:S01]  /*21a0*/  IMAD.IADD R14, R81, 0x1, R15 ;  /* 0x00000001510e7824 */ /* 0x000fe200078e020f */
[----:B------:R-:W-:Y:S01]  /*21b0*/  IADD3 R18, P2, PT, R18, R83, RZ ;  /* 0x0000005312127210 */ /* 0x000fe20007f5e0ff */
[----:B------:R-:W-:Y:S02]  /*21c0*/  HFMA2 R15, -RZ, RZ, 0, 0 ;  /* 0x00000000ff0f7431 */ /* 0x000fe400000001ff */
        /* <DEDUP_REMOVED lines=12> */
[----:B------:R-:W-:Y:S01]  /*2290*/  IADD3 R29, P2, P3, R14, R28, R29 ;  /* 0x0000001c0e1d7210 */ /* 0x000fe20007b5e01d */
[----:B------:R-:W-:Y:S02]  /*22a0*/  IMAD.MOV.U32 R14, RZ, RZ, RZ ;  /* 0x000000ffff0e7224 */ /* 0x000fe400078e00ff */
[----:B------:R-:W-:Y:S01]  /*22b0*/  IMAD.X R13, RZ, RZ, RZ, P0 ;  /* 0x000000ffff0d7224 */ /* 0x000fe200000e06ff */
[----:B------:R-:W-:Y:S01]  /*22c0*/  IADD3.X R5, PT, PT, RZ, RZ, RZ, P2, P3 ;  /* 0x000000ffff057210 */ /* 0x000fe200017e64ff */
[----:B------:R-:W-:Y:S01]  /*22d0*/  IMAD.WIDE.U32 R84, R76, R79, R84 ;  /* 0x0000004f4c547225 */ /* 0x000fe200078e0054 */
[----:B------:R-:W-:Y:S02]  /*22e0*/  IADD3 R14, PT, PT, R15, R14, RZ ;  /* 0x0000000e0f0e7210 */ /* 0x000fe40007ffe0ff */
[----:B------:R-:W-:Y:S01]  /*22f0*/  IADD3 R81, P4, PT, R22, R29, RZ ;  /* 0x0000001d16517210 */ /* 0x000fe20007f9e0ff */
[----:B------:R-:W-:-:S04]  /*2300*/  IMAD.WIDE.U32 R12, R78, R78, R12 ;  /* 0x0000004e4e0c7225 */ /* 0x000fc800078e000c */
[----:B------:R-:W-:Y:S01]  /*2310*/  IMAD.MOV.U32 R15, RZ, RZ, RZ ;  /* 0x000000ffff0f7224 */ /* 0x000fe200078e00ff */
[----:B------:R-:W-:Y:S01]  /*2320*/  IADD3 R24, P0, PT, R25, R13, RZ ;  /* 0x0000000d19187210 */ /* 0x000fe20007f1e0ff */
[----:B------:R-:W-:Y:S01]  /*2330*/  IMAD.MOV.U32 R23, RZ, RZ, RZ ;  /* 0x000000ffff177224 */ /* 0x000fe200078e00ff */
[----:B------:R-:W-:Y:S01]  /*2340*/  IADD3 R12, P1, PT, R12, R85, RZ ;  /* 0x000000550c0c7210 */ /* 0x000fe20007f3e0ff */
[----:B------:R-:W-:Y:S01]  /*2350*/  IMAD.WIDE.U32 R14, R18, 0x3d1, R14 ;  /* 0x000003d1120e7825 */ /* 0x000fe200078e000e */
[----:B------:R-:W-:-:S03]  /*2360*/  IADD3.X R25, PT, PT, RZ, RZ, RZ, P0, !PT ;  /* 0x000000ffff197210 */ /* 0x000fc600007fe4ff */
[----:B------:R-:W-:Y:S02]  /*2370*/  IMAD.IADD R22, R15, 0x1, R23 ;  /* 0x000000010f167824 */ /* 0x000fe400078e0217 */
[----:B------:R-:W-:Y:S01]  /*2380*/  IMAD.X R13, RZ, RZ, RZ, P1 ;  /* 0x000000ffff0d7224 */ /* 0x000fe200008e06ff */
[----:B------:R-:W-:Y:S01]  /*2390*/  IADD3 R26, P0, P1, R14, R5, R26 ;  /* 0x000000050e1a7210 */ /* 0x000fe2000791e01a */
[----:B------:R-:W-:Y:S02]  /*23a0*/  IMAD.MOV.U32 R23, RZ, RZ, RZ ;  /* 0x000000ffff177224 */ /* 0x000fe400078e00ff */
        /* <DEDUP_REMOVED lines=9> */
[----:B------:R-:W-:Y:S02]  /*2440*/  IMAD.IADD R20, R23, 0x1, R21 ;  /* 0x0000000117147824 */ /* 0x000fe400078e0215 */
[----:B------:R-:W-:Y:S02]  /*2450*/  HFMA2 R21, -RZ, RZ, 0, 0 ;  /* 0x00000000ff157431 */ /* 0x000fe400000001ff */
[----:B------:R-:W-:Y:S01]  /*2460*/  IMAD.X R87, RZ, RZ, RZ, P0 ;  /* 0x000000ffff577224 */ /* 0x000fe200000e06ff */
[----:B------:R-:W-:-:S02]  /*2470*/  IADD3.X R9, PT, PT, RZ, RZ, RZ, P1, P2 ;  /* 0x000000ffff097210 */ /* 0x000fc40000fe44ff */
[----:B------:R-:W-:Y:S01]  /*2480*/  IADD3 R83, P3, P4, R18, R83, R5 ;  /* 0x0000005312537210 */ /* 0x000fe20007c7e005 */
[----:B------:R-:W-:-:S03]  /*2490*/  IMAD.WIDE.U32 R86, R78, R79, R86 ;  /* 0x0000004f4e567225 */ /* 0x000fc600078e0056 */
[----:B------:R-:W-:Y:S01]  /*24a0*/  IADD3.X R5, PT, PT, RZ, RZ, RZ, P3, P4 ;  /* 0x000000ffff057210 */ /* 0x000fe20001fe84ff */
[----:B------:R-:W-:Y:S01]  /*24b0*/  IMAD.WIDE.U32 R20, R12, 0x3d1, R20 ;  /* 0x000003d10c147825 */ /* 0x000fe200078e0014 */
[----:B------:R-:W-:-:S03]  /*24c0*/  IADD3 R88, P0, PT, R15, R87, RZ ;  /* 0x000000570f587210 */ /* 0x000fc60007f1e0ff */
[----:B------:R-:W-:Y:S01]  /*24d0*/  IMAD.IADD R14, R21, 0x1, R11 ;  /* 0x00000001150e7824 */ /* 0x000fe200078e020b */
[----:B------:R-:W-:Y:S01]  /*24e0*/  IADD3 R16, P1, P2, R20, R9, R16 ;  /* 0x0000000914107210 */ /* 0x000fe20007a3e010 */
        /* <DEDUP_REMOVED lines=8> */
[----:B------:R-:W-:Y:S01]  /*2570*/  IMAD.IADD R16, R15, 0x1, R17 ;  /* 0x000000010f107824 */ /* 0x000fe200078e0211 */
[----:B------:R-:W-:Y:S01]  /*2580*/  IADD3.X R5, PT, PT, RZ, RZ, RZ, P0, P1 ;  /* 0x000000ffff057210 */ /* 0x000fe200007e24ff */
[----:B------:R-:W-:Y:S01]  /*2590*/  IMAD.MOV.U32 R17, RZ, RZ, RZ ;  /* 0x000000ffff117224 */ /* 0x000fe200078e00ff */
        /* <DEDUP_REMOVED lines=38> */
.L_x_331:
        /* <DEDUP_REMOVED lines=8> */
.L_x_332:
[----:B------:R-:W-:Y:S01]  /*2880*/  IMAD.WIDE.U32 R10, R80, R47, RZ ;  /* 0x0000002f500a7225 */ /* 0x000fe200078e00ff */
        /* <DEDUP_REMOVED lines=265> */
.L_x_334:
        /* <DEDUP_REMOVED lines=8> */
.L_x_335:
[----:B------:R-:W-:Y:S05]  /*39a0*/  BSYNC.RECONVERGENT B1 ;  /* 0x0000000000017941 */ /* 0x000fea0003800200 */
.L_x_333:
        /* <DEDUP_REMOVED lines=188> */
[----:B------:R-:W-:Y:S02]  /*4570*/  VIADD R22, R23, UR4 ;  /* 0x0000000417167c36 */ /* 0x000fe40008000000 */
[----:B------:R-:W-:Y:S02]  /*4580*/  HFMA2 R23, -RZ, RZ, 0, 0 ;  /* 0x00000000ff177431 */ /* 0x000fe400000001ff */
[----:B------:R-:W-:Y:S01]  /*4590*/  IMAD.WIDE.U32 R12, R31, R67, R12 ;  /* 0x000000431f0c7225 */ /* 0x000fe200078e000c */
[----:B------:R-:W-:Y:S02]  /*45a0*/  IADD3 R14, P0, PT, R15, R25, RZ ;  /* 0x000000190f0e7210 */ /* 0x000fe40007f1e0ff */
[----:B------:R-:W-:Y:S02]  /*45b0*/  IADD3.X R5, PT, PT, RZ, RZ, RZ, P2, P3 ;  /* 0x000000ffff057210 */ /* 0x000fe400017e64ff */
[----:B------:R-:W-:Y:S01]  /*45c0*/  IADD3 R24, P1, PT, R24, R13, RZ ;  /* 0x0000000d18187210 */ /* 0x000fe20007f3e0ff */
[----:B------:R-:W-:Y:S01]  /*45d0*/  IMAD.X R15, RZ, RZ, RZ, P0 ;  /* 0x000000ffff0f7224 */ /* 0x000fe200000e06ff */
[----:B------:R-:W-:Y:S01]  /*45e0*/  IADD3 R100, P4, PT, R100, R21, RZ ;  /* 0x0000001564647210 */ /* 0x000fe20007f9e0ff */
[----:B------:R-:W-:-:S02]  /*45f0*/  IMAD.MOV.U32 R21, RZ, RZ, RZ ;  /* 0x000000ffff157224 */ /* 0x000fc400078e00ff */
[----:B------:R-:W-:-:S04]  /*4600*/  IMAD.WIDE.U32 R22, R102, 0x3d1, R22 ;  /* 0x000003d166167825 */ /* 0x000fc800078e0016 */
[----:B------:R-:W-:Y:S01]  /*4610*/  IMAD.X R25, RZ, RZ, RZ, P1 ;  /* 0x000000ffff197224 */ /* 0x000fe200008e06ff */
[----:B------:R-:W-:Y:S01]  /*4620*/  IADD3 R22, P0, P1, R22, R5, R28 ;  /* 0x0000000516167210 */ /* 0x000fe2000791e01c */
[----:B------:R-:W-:Y:S02]  /*4630*/  VIADD R20, R23, UR4 ;  /* 0x0000000417147c36 */ /* 0x000fe40008000000 */
[----:B------:R-:W-:Y:S01]  /*4640*/  IMAD.WIDE.U32 R14, R95, R70, R14 ;  /* 0x000000465f0e7225 */ /* 0x000fe200078e000e */
[----:B------:R-:W-:Y:S02]  /*4650*/  IADD3.X R95, PT, PT, RZ, RZ, RZ, P4, !PT ;  /* 0x000000ffff5f7210 */ /* 0x000fe400027fe4ff */
[----:B------:R-:W-:Y:S01]  /*4660*/  IADD3.X R9, PT, PT, RZ, RZ, RZ, P0, P1 ;  /* 0x000000ffff097210 */ /* 0x000fe200007e24ff */
[----:B------:R-:W-:Y:S01]  /*4670*/  IMAD.WIDE.U32 R24, R31, R68, R24 ;  /* 0x000000441f187225 */ /* 0x000fe200078e0018 */
[----:B------:R-:W-:-:S03]  /*4680*/  IADD3 R95, P3, P4, R26, R95, R22 ;  /* 0x0000005f1a5f7210 */ /* 0x000fc60007c7e016 */
[----:B------:R-:W-:Y:S01]  /*4690*/  IMAD.WIDE.U32 R20, R12, 0x3d1, R20 ;  /* 0x000003d10c147825 */ /* 0x000fe200078e0014 */
[----:B------:R-:W-:Y:S02]  /*46a0*/  IADD3 R22, P0, PT, R14, R25, RZ ;  /* 0x000000190e167210 */ /* 0x000fe40007f1e0ff */
[----:B------:R-:W-:Y:S01]  /*46b0*/  IADD3.X R5, PT, PT, RZ, RZ, RZ, P3, P4 ;  /* 0x000000ffff057210 */ /* 0x000fe20001fe84ff */
[----:B------:R-:W-:Y:S01]  /*46c0*/  IMAD.MOV.U32 R13, RZ, RZ, RZ ;  /* 0x000000ffff0d7224 */ /* 0x000fe200078e00ff */
[----:B------:R-:W-:Y:S01]  /*46d0*/  IADD3 R9, P1, P2, R20, R9, R18 ;  /* 0x0000000914097210 */ /* 0x000fe20007a3e012 */
[----:B------:R-:W-:Y:S01]  /*46e0*/  VIADD R20, R21, UR4 ;  /* 0x0000000415147c36 */ /* 0x000fe20008000000 */
[----:B------:R-:W-:Y:S01]  /*46f0*/  MOV R21, RZ ;  /* 0x000000ff00157202 */ /* 0x000fe20000000f00 */
[----:B------:R-:W-:Y:S01]  /*4700*/  IMAD.X R23, RZ, RZ, RZ, P0 ;  /* 0x000000ffff177224 */ /* 0x000fe200000e06ff */
[----:B------:R-:W-:Y:S02]  /*4710*/  IADD3.X R11, PT, PT, RZ, RZ, RZ, P1, P2 ;  /* 0x000000ffff0b7210 */ /* 0x000fe40000fe44ff */
[----:B------:R-:W-:Y:S01]  /*4720*/  IADD3 R102, P3, P4, R102, R5, R9 ;  /* 0x0000000566667210 */ /* 0x000fe20007c7e009 */
[----:B------:R-:W-:-:S03]  /*4730*/  IMAD.WIDE.U32 R20, R24, 0x3d1, R20 ;  /* 0x000003d118147825 */ /* 0x000fc600078e0014 */
[----:B------:R-:W-:Y:S01]  /*4740*/  IADD3.X R97, PT, PT, RZ, RZ, RZ, P3, P4 ;  /* 0x000000ffff617210 */ /* 0x000fe20001fe84ff */
[----:B------:R-:W-:Y:S01]  /*4750*/  IMAD.WIDE.U32 R18, R31, R71, R22 ;  /* 0x000000471f127225 */ /* 0x000fe200078e0016 */
[----:B------:R-:W-:-:S03]  /*4760*/  IADD3 R16, P1, P2, R20, R11, R16 ;  /* 0x0000000b14107210 */ /* 0x000fc60007a3e010 */
[----:B------:R-:W-:Y:S01]  /*4770*/  VIADD R20, R21, UR4 ;  /* 0x0000000415147c36 */ /* 0x000fe20008000000 */
[----:B------:R-:W-:Y:S01]  /*4780*/  IADD3 R14, P0, PT, R15, R19, RZ ;  /* 0x000000130f0e7210 */ /* 0x000fe20007f1e0ff */
[----:B------:R-:W-:Y:S01]  /*4790*/  IMAD.MOV.U32 R21, RZ, RZ, RZ ;  /* 0x000000ffff157224 */ /* 0x000fe200078e00ff */
[----:B------:R-:W-:Y:S02]  /*47a0*/  IADD3.X R5, PT, PT, RZ, RZ, RZ, P1, P2 ;  /* 0x000000ffff057210 */ /* 0x000fe40000fe44ff */
[----:B------:R-:W-:Y:S01]  /*47b0*/  IADD3 R97, P3, P4, R12, R97, R16 ;  /* 0x000000610c617210 */ /* 0x000fe20007c7e010 */
        /* <DEDUP_REMOVED lines=50> */
.L_x_337:
        /* <DEDUP_REMOVED lines=8> */
.L_x_338:
[----:B------:R-:W-:Y:S05]  /*4b60*/  BSYNC.RECONVERGENT B1 ;  /* 0x0000000000017941 */ /* 0x000fea0003800200 */
.L_x_336:
        /* <DEDUP_REMOVED lines=167> */
[----:B------:R-:W-:-:S04]  /*55e0*/  IMAD.WIDE.U32 R20, R41, R79, R20 ;  /* 0x0000004f29147225 */ /* 0x000fc800078e0014 */
[----:B------:R-:W-:-:S04]  /*55f0*/  IMAD.WIDE.U32 R18, R44, R77, R18 ;  /* 0x0000004d2c127225 */ /* 0x000fc800078e0012 */
[----:B------:R-:W-:Y:S01]  /*5600*/  IMAD.WIDE.U32 R24, R45, R75, R24 ;  /* 0x0000004b2d187225 */ /* 0x000fe200078e0018 */
[----:B------:R-:W-:-:S03]  /*5610*/  IADD3 R12, P1, PT, R20, R19, RZ ;  /* 0x00000013140c7210 */ /* 0x000fc60007f3e0ff */
[----:B------:R-:W-:Y:S01]  /*5620*/  VIADD R16, R17, UR4 ;  /* 0x0000000411107c36 */ /* 0x000fe20008000000 */
[----:B------:R-:W-:Y:S01]  /*5630*/  IADD3 R18, P2, PT, R18, R25, RZ ;  /* 0x0000001912127210 */ /* 0x000fe20007f5e0ff */
[----:B------:R-:W-:Y:S01]  /*5640*/  IMAD.MOV.U32 R17, RZ, RZ, RZ ;  /* 0x000000ffff117224 */ /* 0x000fe200078e00ff */
[----:B------:R-:W-:Y:S01]  /*5650*/  SEL R25, RZ, 0x1, P0 ;  /* 0x00000001ff197807 */ /* 0x000fe20000000000 */
        /* <DEDUP_REMOVED lines=26> */
[----:B------:R-:W-:Y:S01]  /*5800*/  IMAD.MOV.U32 R17, RZ, RZ, RZ ;  /* 0x000000ffff117224 */ /* 0x000fe200078e00ff */
[----:B------:R-:W-:Y:S01]  /*5810*/  IADD3 R16, PT, PT, R27, UR4, RZ ;  /* 0x000000041b107c10 */ /* 0x000fe2000fffe0ff */
[----:B------:R-:W-:Y:S01]  /*5820*/  IMAD.MOV.U32 R19, RZ, RZ, RZ ;  /* 0x000000ffff137224 */ /* 0x000fe200078e00ff */
        /* <DEDUP_REMOVED lines=63> */
.L_x_340:
        /* <DEDUP_REMOVED lines=8> */
.L_x_341:
[----:B------:R-:W-:Y:S05]  /*5ca0*/  BSYNC.RECONVERGENT B1 ;  /* 0x0000000000017941 */ /* 0x000fea0003800200 */
.L_x_339:
        /* <DEDUP_REMOVED lines=192> */
[----:B------:R-:W-:Y:S01]  /*68b0*/  IMAD.X R21, RZ, RZ, RZ, P1 ;  /* 0x000000ffff157224 */ /* 0x000fe200008e06ff */
[----:B------:R-:W-:Y:S01]  /*68c0*/  IADD3.X R5, PT, PT, RZ, RZ, RZ, P3, !PT ;  /* 0x000000ffff057210 */ /* 0x000fe20001ffe4ff */
[----:B------:R-:W-:Y:S01]  /*68d0*/  VIADD R18, R19, UR4 ;  /* 0x0000000413127c36 */ /* 0x000fe20008000000 */
[----:B------:R-:W-:Y:S01]  /*68e0*/  IADD3.X R9, PT, PT, RZ, RZ, RZ, P0, P2 ;  /* 0x000000ffff097210 */ /* 0x000fe200007e44ff */
[----:B------:R-:W-:Y:S01]  /*68f0*/  IMAD.MOV.U32 R19, RZ, RZ, RZ ;  /* 0x000000ffff137224 */ /* 0x000fe200078e00ff */
[----:B------:R-:W-:Y:S01]  /*6900*/  IADD3 R106, P3, P4, R106, R5, R22 ;  /* 0x000000056a6a7210 */ /* 0x000fe20007c7e016 */
[----:B------:R-:W-:-:S03]  /*6910*/  IMAD.WIDE.U32 R24, R111, R88, R24 ;  /* 0x000000586f187225 */ /* 0x000fc600078e0018 */
[----:B------:R-:W-:Y:S01]  /*6920*/  IADD3.X R107, PT, PT, RZ, RZ, RZ, P3, P4 ;  /* 0x000000ffff6b7210 */ /* 0x000fe20001fe84ff */
[----:B------:R-:W-:-:S04]  /*6930*/  IMAD.WIDE.U32 R20, R31, R85, R20 ;  /* 0x000000551f147225 */ /* 0x000fc800078e0014 */
        /* <DEDUP_REMOVED lines=66> */
.L_x_343:
        /* <DEDUP_REMOVED lines=8> */
.L_x_344:
[----:B------:R-:W-:Y:S05]  /*6de0*/  BSYNC.RECONVERGENT B1 ;  /* 0x0000000000017941 */ /* 0x000fea0003800200 */
.L_x_342:
        /* <DEDUP_REMOVED lines=16> */
[----:B------:R-:W-:Y:S02]  /*6ef0*/  HFMA2 R29, -RZ, RZ, 0, 0 ;  /* 0x00000000ff1d7431 */ /* 0x000fe400000001ff */
[----:B------:R-:W-:-:S04]  /*6f00*/  IMAD.WIDE.U32 R14, R5, R57, R14 ;  /* 0x00000039050e7225 */ /* 0x000fc800078e000e */
[----:B---3--:R-:W-:-:S05]  /*6f10*/  IMAD.WIDE.U32 R28, R17, R55, R28 ;  /* 0x00000037111c7225 */ /* 0x008fca00078e001c */
        /* <DEDUP_REMOVED lines=13> */
[----:B----4-:R-:W-:Y:S01]  /*6ff0*/  IMAD.WIDE.U32 R26, R11, R55, R26 ;  /* 0x000000370b1a7225 */ /* 0x010fe200078e001a */
        /* <DEDUP_REMOVED lines=19> */
[----:B0-----:R-:W-:Y:S02]  /*7130*/  IADD3 R6, P0, PT, R14, R21, RZ ;  /* 0x000000150e067210 */ /* 0x001fe40007f1e0ff */
[----:B------:R-:W-:Y:S01]  /*7140*/  MOV R14, R15 ;  /* 0x0000000f000e7202 */ /* 0x000fe20000000f00 */
[----:B-----5:R-:W-:Y:S01]  /*7150*/  IMAD.WIDE.U32 R24, R13, R55, R24 ;  /* 0x000000370d187225 */ /* 0x020fe200078e0018 */
        /* <DEDUP_REMOVED lines=21> */
[----:B------:R-:W-:Y:S01]  /*72b0*/  IMAD.MOV.U32 R23, RZ, RZ, RZ ;  /* 0x000000ffff177224 */ /* 0x000fe200078e00ff */
[----:B------:R-:W-:Y:S01]  /*72c0*/  IADD3 R6, P2, PT, R6, R21, RZ ;  /* 0x0000001506067210 */ /* 0x000fe20007f5e0ff */
[----:B------:R-:W-:Y:S02]  /*72d0*/  IMAD.X R15, RZ, RZ, RZ, P0 ;  /* 0x000000ffff0f7224 */ /* 0x000fe400000e06ff */
        /* <DEDUP_REMOVED lines=39> */
[----:B------:R-:W-:Y:S01]  /*7550*/  IMAD.MOV.U32 R7, RZ, RZ, RZ ;  /* 0x000000ffff077224 */ /* 0x000fe200078e00ff */
        /* <DEDUP_REMOVED lines=50> */
[----:B------:R-:W-:Y:S01]  /*7880*/  VIADD R8, R9, UR4 ;  /* 0x0000000409087c36 */ /* 0x000fe20008000000 */
[----:B------:R-:W-:Y:S01]  /*7890*/  IADD3.X R13, PT, PT, RZ, RZ, RZ, P2, !PT ;  /* 0x000000ffff0d7210 */ /* 0x000fe200017fe4ff */
[----:B------:R-:W-:Y:S01]  /*78a0*/  IMAD.WIDE.U32 R10, R111, R57, R10 ;  /* 0x000000396f0a7225 */ /* 0x000fe200078e000a */
[----:B------:R-:W-:-:S03]  /*78b0*/  ISETP.GE.U32.AND P0, PT, R17, R30, PT ;  /* 0x0000001e1100720c */ /* 0x000fc60003f06070 */
[----:B------:R-:W-:Y:S01]  /*78c0*/  IMAD.MOV.U32 R9, RZ, RZ, RZ ;  /* 0x000000ffff097224 */ /* 0x000fe200078e00ff */
[----:B------:R-:W-:Y:S01]  /*78d0*/  IADD3 R18, P3, PT, R18, R11, RZ ;  /* 0x0000000b12127210 */ /* 0x000fe20007f7e0ff */
[----:B------:R-:W-:Y:S01]  /*78e0*/  IMAD.X R15, RZ, RZ, RZ, P1 ;  /* 0x000000ffff0f7224 */ /* 0x000fe200008e06ff */
[----:B------:R-:W-:Y:S01]  /*78f0*/  SEL R5, RZ, 0x1, P0 ;  /* 0x00000001ff057807 */ /* 0x000fe20000000000 */
[----:B------:R-:W-:-:S04]  /*7900*/  IMAD.WIDE.U32 R8, R10, 0x3d1, R8 ;  /* 0x000003d10a087825 */ /* 0x000fc800078e0008 */
[----:B------:R-:W-:Y:S01]  /*7910*/  IMAD.WIDE.U32 R14, R117, R62, R14 ;  /* 0x0000003e750e7225 */ /* 0x000fe200078e000e */
[----:B------:R-:W-:-:S03]  /*7920*/  IADD3 R5, P1, P0, R8, R28, R5 ;  /* 0x0000001c08057210 */ /* 0x000fc6000783e005 */
[----:B------:R-:W-:-:S04]  /*7930*/  IMAD.WIDE.U32 R12, R113, R60, R12 ;  /* 0x0000003c710c7225 */ /* 0x000fc800078e000c */
[----:B------:R-:W-:Y:S01]  /*7940*/  IMAD.X R19, RZ, RZ, RZ, P3 ;  /* 0x000000ffff137224 */ /* 0x000fe200018e06ff */
[----:B------:R-:W-:Y:S01]  /*7950*/  IADD3 R28, P2, PT, R14, R13, RZ ;  /* 0x0000000d0e1c7210 */ /* 0x000fe20007f5e0ff */
[----:B------:R-:W-:Y:S02]  /*7960*/  VIADD R8, R9, UR4 ;  /* 0x0000000409087c36 */ /* 0x000fe40008000000 */
[----:B------:R-:W-:-:S04]  /*7970*/  IMAD.WIDE.U32 R18, R111, R58, R18 ;  /* 0x0000003a6f127225 */ /* 0x000fc800078e0012 */
[----:B------:R-:W-:Y:S01]  /*7980*/  IMAD.X R29, RZ, RZ, RZ, P2 ;  /* 0x000000ffff1d7224 */ /* 0x000fe200010e06ff */
[----:B------:R-:W-:Y:S01]  /*7990*/  IADD3 R12, P3, PT, R12, R19, RZ ;  /* 0x000000130c0c7210 */ /* 0x000fe20007f7e0ff */
[----:B------:R-:W-:Y:S02]  /*79a0*/  IMAD.MOV.U32 R9, RZ, RZ, RZ ;  /* 0x000000ffff097224 */ /* 0x000fe400078e00ff */
[----:B------:R-:W-:Y:S01]  /*79b0*/  IMAD.WIDE.U32 R28, R113, R61, R28 ;  /* 0x0000003d711c7225 */ /* 0x000fe200078e001c */
[----:B------:R-:W-:Y:S02]  /*79c0*/  IADD3.X R13, PT, PT, RZ, RZ, RZ, P3, !PT ;  /* 0x000000ffff0d7210 */ /* 0x000fe40001ffe4ff */
[----:B------:R-:W-:Y:S01]  /*79d0*/  IADD3 R16, P3, PT, R16, R5, RZ ;  /* 0x0000000510107210 */ /* 0x000fe20007f7e0ff */
[----:B------:R-:W-:Y:S01]  /*79e0*/  IMAD.WIDE.U32 R8, R18, 0x3d1, R8 ;  /* 0x000003d112087825 */ /* 0x000fe200078e0008 */
[----:B------:R-:W-:Y:S02]  /*79f0*/  IADD3 R14, P2, PT, R15, R29, RZ ;  /* 0x0000001d0f0e7210 */ /* 0x000fe40007f5e0ff */
[----:B------:R-:W-:Y:S01]  /*7a00*/  IADD3.X R5, PT, PT, RZ, RZ, RZ, P1, P0 ;  /* 0x000000ffff057210 */ /* 0x000fe20000fe04ff */
[----:B------:R-:W-:-:S03]  /*7a10*/  IMAD.WIDE.U32 R12, R111, R59, R12 ;  /* 0x0000003b6f0c7225 */ /* 0x000fc600078e000c */
[----:B------:R-:W-:Y:S01]  /*7a20*/  IADD3 R26, P0, P1, R8, R5, R26 ;  /* 0x00000005081a7210 */ /* 0x000fe2000791e01a */
[----:B------:R-:W-:Y:S01]  /*7a30*/  IMAD.X R15, RZ, RZ, RZ, P2 ;  /* 0x000000ffff0f7224 */ /* 0x000fe200010e06ff */
[----:B------:R-:W-:Y:S01]  /*7a40*/  IADD3 R30, P2, PT, R28, R13, RZ ;  /* 0x0000000d1c1e7210 */ /* 0x000fe20007f5e0ff */
[----:B------:R-:W-:Y:S01]  /*7a50*/  IMAD.X R23, RZ, RZ, RZ, P3 ;  /* 0x000000ffff177224 */ /* 0x000fe200018e06ff */
[----:B------:R-:W-:Y:S01]  /*7a60*/  IADD3 R28, PT, PT, R9, UR4, RZ ;  /* 0x00000004091c7c10 */ /* 0x000fe2000fffe0ff */
[----:B------:R-:W-:Y:S01]  /*7a70*/  IMAD.WIDE.U32 R14, R113, R62, R14 ;  /* 0x0000003e710e7225 */ /* 0x000fe200078e000e */
[----:B------:R-:W-:Y:S02]  /*7a80*/  IADD3.X R5, PT, PT, RZ, RZ, RZ, P0, P1 ;  /* 0x000000ffff057210 */ /* 0x000fe400007e24ff */
[----:B------:R-:W-:Y:S01]  /*7a90*/  IADD3 R23, P3, P4, R10, R23, R26 ;  /* 0x000000170a177210 */ /* 0x000fe20007c7e01a */
[----:B------:R-:W-:Y:S02]  /*7aa0*/  IMAD.X R31, RZ, RZ, RZ, P2 ;  /* 0x000000ffff1f7224 */ /* 0x000fe400010e06ff */
[----:B------:R-:W-:Y:S01]  /*7ab0*/  IMAD.MOV.U32 R29, RZ, RZ, RZ ;  /* 0x000000ffff1d7224 */ /* 0x000fe200078e00ff */
[----:B------:R-:W-:Y:S01]  /*7ac0*/  IADD3.X R21, PT, PT, RZ, RZ, RZ, P3, P4 ;  /* 0x000000ffff157210 */ /* 0x000fe20001fe84ff */
[----:B------:R-:W-:-:S04]  /*7ad0*/  IMAD.WIDE.U32 R8, R111, R60, R30 ;  /* 0x0000003c6f087225 */ /* 0x000fc800078e001e */
[----:B------:R-:W-:Y:S01]  /*7ae0*/  IMAD.WIDE.U32 R28, R12, 0x3d1, R28 ;  /* 0x000003d10c1c7825 */ /* 0x000fe200078e001c */
[----:B------:R-:W-:-:S03]  /*7af0*/  IADD3 R10, P0, PT, R14, R9, RZ ;  /* 0x000000090e0a7210 */ /* 0x000fc60007f1e0ff */
[----:B------:R-:W-:Y:S01]  /*7b00*/  IMAD.MOV.U32 R25, RZ, RZ, RZ ;  /* 0x000000ffff197224 */ /* 0x000fe200078e00ff */
        /* <DEDUP_REMOVED lines=65> */
.L_x_346:
        /* <DEDUP_REMOVED lines=8> */
.L_x_347:
[----:B------:R-:W-:Y:S05]  /*7fa0*/  BSYNC.RECONVERGENT B1 ;  /* 0x0000000000017941 */ /* 0x000fea0003800200 */
.L_x_345:
        /* <DEDUP_REMOVED lines=137> */
[----:B------:R-:W-:-:S03]  /*8840*/  IADD3.X R21, PT, PT, RZ, RZ, RZ, P0, !PT ;  /* 0x000000ffff157210 */ /* 0x000fc600007fe4ff */
[----:B------:R-:W-:Y:S01]  /*8850*/  IMAD.WIDE.U32 R16, R114, R63, R16 ;  /* 0x0000003f72107225 */ /* 0x000fe200078e0010 */
[----:B------:R-:W-:Y:S02]  /*8860*/  IADD3 R22, P1, PT, R22, R25, RZ ;  /* 0x0000001916167210 */ /* 0x000fe40007f3e0ff */
[----:B------:R-:W-:Y:S01]  /*8870*/  IADD3 R24, P2, PT, R24, R19, RZ ;  /* 0x0000001318187210 */ /* 0x000fe20007f5e0ff */
[----:B------:R-:W-:Y:S01]  /*8880*/  IMAD.WIDE.U32 R20, R27, R70, R20 ;  /* 0x000000461b147225 */ /* 0x000fe200078e0014 */
[----:B------:R-:W-:-:S03]  /*8890*/  IADD3 R18, P3, PT, R18, R17, RZ ;  /* 0x0000001112127210 */ /* 0x000fc60007f7e0ff */
        /* <DEDUP_REMOVED lines=10> */
[----:B------:R-:W-:-:S04]  /*8940*/  IMAD.WIDE.U32 R30, R18, 0x3d1, RZ ;  /* 0x000003d1121e7825 */ /* 0x000fc800078e00ff */
[----:B------:R-:W-:Y:S01]  /*8950*/  IMAD.X R23, RZ, RZ, RZ, P2 ;  /* 0x000000ffff177224 */ /* 0x000fe200010e06ff */
[----:B------:R-:W-:Y:S01]  /*8960*/  IADD3 R20, PT, PT, R28, R30, RZ ;  /* 0x0000001e1c147210 */ /* 0x000fe20007ffe0ff */
[----:B------:R-:W-:Y:S01]  /*8970*/  IMAD.X R25, RZ, RZ, RZ, P3 ;  /* 0x000000ffff197224 */ /* 0x000fe200018e06ff */
[----:B------:R-:W-:Y:S01]  /*8980*/  IADD3 R30, PT, PT, R31, UR4, RZ ;  /* 0x000000041f1e7c10 */ /* 0x000fe2000fffe0ff */
[----:B------:R-:W-:Y:S01]  /*8990*/  IMAD.WIDE.U32 R26, R111, R71, R26 ;  /* 0x000000476f1a7225 */ /* 0x000fe200078e001a */
[----:B------:R-:W-:-:S03]  /*89a0*/  ISETP.GE.U32.AND P0, PT, R20, R28, PT ;  /* 0x0000001c1400720c */ /* 0x000fc60003f06070 */
[----:B------:R-:W-:Y:S01]  /*89b0*/  IMAD.WIDE.U32 R22, R113, R67, R22 ;  /* 0x0000004371167225 */ /* 0x000fe200078e0016 */
[----:B------:R-:W-:Y:S02]  /*89c0*/  IADD3 R28, P1, PT, R21, R27, RZ ;  /* 0x0000001b151c7210 */ /* 0x000fe40007f3e0ff */
[----:B------:R-:W-:Y:S01]  /*89d0*/  SEL R7, RZ, 0x1, P0 ;  /* 0x00000001ff077807 */ /* 0x000fe20000000000 */
[----:B------:R-:W-:Y:S01]  /*89e0*/  IMAD.WIDE.U32 R24, R114, R65, R24 ;  /* 0x0000004172187225 */ /* 0x000fe200078e0018 */
[----:B------:R-:W-:-:S03]  /*89f0*/  IADD3 R26, P2, PT, R26, R23, RZ ;  /* 0x000000171a1a7210 */ /* 0x000fc60007f5e0ff */
[----:B------:R-:W-:Y:S01]  /*8a00*/  IMAD.MOV.U32 R31, RZ, RZ, RZ ;  /* 0x000000ffff1f7224 */ /* 0x000fe200078e00ff */
[----:B------:R-:W-:Y:S01]  /*8a10*/  IADD3 R22, P3, PT, R22, R25, RZ ;  /* 0x0000001916167210 */ /* 0x000fe20007f7e0ff */
[----:B------:R-:W-:Y:S02]  /*8a20*/  IMAD.X R29, RZ, RZ, RZ, P1 ;  /* 0x000000ffff1d7224 */ /* 0x000fe400008e06ff */
[----:B------:R-:W-:Y:S01]  /*8a30*/  IMAD.X R27, RZ, RZ, RZ, P2 ;  /* 0x000000ffff1b7224 */ /* 0x000fe200010e06ff */
[----:B------:R-:W-:Y:S01]  /*8a40*/  IADD3.X R23, PT, PT, RZ, RZ, RZ, P3, !PT ;  /* 0x000000ffff177210 */ /* 0x000fe20001ffe4ff */
[----:B------:R-:W-:-:S04]  /*8a50*/  IMAD.WIDE.U32 R30, R24, 0x3d1, R30 ;  /* 0x000003d1181e7825 */ /* 0x000fc800078e001e */
[----:B------:R-:W-:Y:S01]  /*8a60*/  IMAD.WIDE.U32 R28, R111, R70, R28 ;  /* 0x000000466f1c7225 */ /* 0x000fe200078e001c */
[----:B------:R-:W-:-:S03]  /*8a70*/  IADD3 R7, P1, P0, R30, R4, R7 ;  /* 0x000000041e077210 */ /* 0x000fc6000783e007 */
[----:B------:R-:W-:-:S04]  /*8a80*/  IMAD.WIDE.U32 R26, R113, R68, R26 ;  /* 0x00000044711a7225 */ /* 0x000fc800078e001a */
[----:B------:R-:W-:Y:S01]  /*8a90*/  IMAD.WIDE.U32 R22, R114, R66, R22 ;  /* 0x0000004272167225 */ /* 0x000fe200078e0016 */
[----:B------:R-:W-:-:S03]  /*8aa0*/  IADD3 R4, P2, PT, R28, R27, RZ ;  /* 0x0000001b1c047210 */ /* 0x000fc60007f5e0ff */
[----:B------:R-:W-:Y:S01]  /*8ab0*/  VIADD R30, R31, UR4 ;  /* 0x000000041f1e7c36 */ /* 0x000fe20008000000 */
[----:B------:R-:W-:Y:S01]  /*8ac0*/  IADD3 R26, P3, PT, R26, R23, RZ ;  /* 0x000000171a1a7210 */ /* 0x000fe20007f7e0ff */
[----:B------:R-:W-:Y:S02]  /*8ad0*/  IMAD.X R5, RZ, RZ, RZ, P2 ;  /* 0x000000ffff057224 */ /* 0x000fe400010e06ff */
[----:B------:R-:W-:Y:S02]  /*8ae0*/  HFMA2 R31, -RZ, RZ, 0, 0 ;  /* 0x00000000ff1f7431 */ /* 0x000fe400000001ff */
[----:B------:R-:W-:Y:S01]  /*8af0*/  IMAD.X R27, RZ, RZ, RZ, P3 ;  /* 0x000000ffff1b7224 */ /* 0x000fe200018e06ff */
[----:B------:R-:W-:Y:S01]  /*8b00*/  IADD3 R18, P3, PT, R18, R7, RZ ;  /* 0x0000000712127210 */ /* 0x000fe20007f7e0ff */
[----:B------:R-:W-:-:S03]  /*8b10*/  IMAD.WIDE.U32 R4, R113, R71, R4 ;  /* 0x0000004771047225 */ /* 0x000fc600078e0004 */
[----:B------:R-:W-:Y:S01]  /*8b20*/  IADD3.X R25, PT, PT, RZ, RZ, RZ, P3, !PT ;  /* 0x000000ffff197210 */ /* 0x000fe20001ffe4ff */
[----:B------:R-:W-:Y:S01]  /*8b30*/  IMAD.WIDE.U32 R26, R114, R67, R26 ;  /* 0x00000043721a7225 */ /* 0x000fe200078e001a */
[----:B------:R-:W-:Y:S02]  /*8b40*/  IADD3 R28, P2, PT, R29, R5, RZ ;  /* 0x000000051d1c7210 */ /* 0x000fe40007f5e0ff */
[----:B------:R-:W-:Y:S01]  /*8b50*/  IADD3.X R5, PT, PT, RZ, RZ, RZ, P1, P0 ;  /* 0x000000ffff057210 */ /* 0x000fe20000fe04ff */
[----:B------:R-:W-:Y:S01]  /*8b60*/  IMAD.WIDE.U32 R30, R22, 0x3d1, R30 ;  /* 0x000003d1161e7825 */ /* 0x000fe200078e001e */
[----:B------:R-:W-:-:S03]  /*8b70*/  IADD3 R4, P0, PT, R4, R27, RZ ;  /* 0x0000001b04047210 */ /* 0x000fc60007f1e0ff */
[----:B------:R-:W-:Y:S01]  /*8b80*/  IMAD.X R29, RZ, RZ, RZ, P2 ;  /* 0x000000ffff1d7224 */ /* 0x000fe200010e06ff */
[----:B------:R-:W-:Y:S01]  /*8b90*/  IADD3 R6, P1, P2, R30, R5, R6 ;  /* 0x000000051e067210 */ /* 0x000fe20007a3e006 */
[----:B------:R-:W-:Y:S02]  /*8ba0*/  VIADD R30, R31, UR4 ;  /* 0x000000041f1e7c36 */ /* 0x000fe40008000000 */
[----:B------:R-:W-:Y:S01]  /*8bb0*/  IMAD.X R5, RZ, RZ, RZ, P0 ;  /* 0x000000ffff057224 */ /* 0x000fe200000e06ff */
[----:B------:R-:W-:Y:S01]  /*8bc0*/  IADD3.X R7, PT, PT, RZ, RZ, RZ, P1, P2 ;  /* 0x000000ffff077210 */ /* 0x000fe20000fe44ff */
[----:B------:R-:W-:Y:S01]  /*8bd0*/  IMAD.MOV.U32 R31, RZ, RZ, RZ ;  /* 0x000000ffff1f7224 */ /* 0x000fe200078e00ff */
[----:B------:R-:W-:Y:S01]  /*8be0*/  IADD3 R25, P3, P4, R24, R25, R6 ;  /* 0x0000001918197210 */ /* 0x000fe20007c7e006 */
[----:B------:R-:W-:-:S04]  /*8bf0*/  IMAD.WIDE.U32 R28, R113, R70, R28 ;  /* 0x00000046711c7225 */ /* 0x000fc800078e001c */
[----:B------:R-:W-:-:S04]  /*8c00*/  IMAD.WIDE.U32 R4, R114, R68, R4 ;  /* 0x0000004472047225 */ /* 0x000fc800078e0004 */
[----:B------:R-:W-:Y:S01]  /*8c10*/  IMAD.WIDE.U32 R30, R26, 0x3d1, R30 ;  /* 0x000003d11a1e7825 */ /* 0x000fe200078e001e */
[----:B------:R-:W-:Y:S02]  /*8c20*/  IADD3 R6, P0, PT, R28, R5, RZ ;  /* 0x000000051c067210 */ /* 0x000fe40007f1e0ff */
[----:B------:R-:W-:Y:S02]  /*8c30*/  IADD3.X R5, PT, PT, RZ, RZ, RZ, P3, P4 ;  /* 0x000000ffff057210 */ /* 0x000fe40001fe84ff */
        /* <DEDUP_REMOVED lines=13> */
[----:B------:R-:W-:Y:S01]  /*8d10*/  IADD3.X R5, PT, PT, RZ, RZ, RZ, P1, P2 ;  /* 0x000000ffff057210 */ /* 0x000fe20000fe44ff */
[----:B------:R-:W-:Y:S01]  /*8d20*/  IMAD.MOV.U32 R9, RZ, RZ, RZ ;  /* 0x000000ffff097224 */ /* 0x000fe200078e00ff */
        /* <DEDUP_REMOVED lines=51> */
.L_x_349:
        /* <DEDUP_REMOVED lines=8> */
.L_x_350:
[----:B------:R-:W-:Y:S05]  /*90e0*/  BSYNC.RECONVERGENT B1 ;  /* 0x0000000000017941 */ /* 0x000fea0003800200 */
.L_x_348:
        /* <DEDUP_REMOVED lines=25> */
[----:B------:R-:W-:Y:S02]  /*9280*/  IMAD.MOV.U32 R36, RZ, RZ, R35 ;  /* 0x000000ffff247224 */ /* 0x000fe400078e0023 */
[----:B------:R-:W-:Y:S01]  /*9290*/  IMAD.MOV.U32 R33, RZ, RZ, R34 ;  /* 0x000000ffff217224 */ /* 0x000fe200078e0022 */
[----:B------:R-:W-:-:S04]  /*92a0*/  ISETP.NE.OR P0, PT, R108, R27, P0 ;  /* 0x0000001b6c00720c */ /* 0x000fc80000705670 */
[----:B------:R-:W-:-:S04]  /*92b0*/  ISETP.NE.OR P0, PT, R107, R22, P0 ;  /* 0x000000166b00720c */ /* 0x000fc80000705670 */
[----:B------:R-:W-:-:S04]  /*92c0*/  ISETP.NE.OR P0, PT, R106, R25, P0 ;  /* 0x000000196a00720c */ /* 0x000fc80000705670 */
[----:B------:R-:W-:-:S04]  /*92d0*/  ISETP.NE.OR P0, PT, R105, R18, P0 ;  /* 0x000000126900720c */ /* 0x000fc80000705670 */
[----:B------:R-:W-:-:S13]  /*92e0*/  ISETP.NE.OR P0, PT, R103, R20, P0 ;  /* 0x000000146700720c */ /* 0x000fda0000705670 */
[----:B------:R-:W-:Y:S05]  /*92f0*/  @P0 BRA `(.L_x_326) ;  /* 0x0000014800340947 */ /* 0x000fea0003800000 */
[----:B------:R-:W-:Y:S01]  /*9300*/  IMAD.WIDE.U32 R6, R3, R3, RZ ;  /* 0x0000000303067225 */ /* 0x000fe200078e00ff */
[----:B------:R-:W-:-:S03]  /*9310*/  MOV R9, RZ ;  /* 0x000000ff00097202 */ /* 0x000fc60000000f00 */
[----:B------:R-:W-:Y:S01]  /*9320*/  HFMA2 R31, -RZ, RZ, 0, 0 ;  /* 0x00000000ff1f7431 */ /* 0x000fe200000001ff */
        /* <DEDUP_REMOVED lines=42> */
[----:B------:R-:W-:Y:S02]  /*95d0*/  IMAD.MOV.U32 R18, RZ, RZ, R14 ;  /* 0x000000ffff127224 */ /* 0x000fe400078e000e */
[----:B------:R-:W-:-:S02]  /*95e0*/  IMAD.X R13, RZ, RZ, RZ, P1 ;  /* 0x000000ffff0d7224 */ /* 0x000fc400008e06ff */
[----:B------:R-:W-:-:S04]  /*95f0*/  IMAD.WIDE.U32 R4, R3, R43, R4 ;  /* 0x0000002b03047225 */ /* 0x000fc800078e0004 */
[----:B------:R-:W-:-:S04]  /*9600*/  IMAD.WIDE.U32 R14, R34, R39, R16 ;  /* 0x00000027220e7225 */ /* 0x000fc800078e0010 */
[----:B------:R-:W-:-:S04]  /*9610*/  IMAD.WIDE.U32 R16, R35, R35, R12 ;  /* 0x0000002323107225 */ /* 0x000fc800078e000c */
[----:B------:R-:W-:Y:S01]  /*9620*/  IMAD.WIDE.U32 R12, R3, R38, R18 ;  /* 0x00000026030c7225 */ /* 0x000fe200078e0012 */
[----:B------:R-:W-:Y:S02]  /*9630*/  IADD3 R18, P0, PT, R4, R15, RZ ;  /* 0x0000000f04127210 */ /* 0x000fe40007f1e0ff */
[----:B------:R-:W-:Y:S01]  /*9640*/  IADD3 R20, P1, PT, R14, R17, RZ ;  /* 0x000000110e147210 */ /* 0x000fe20007f3e0ff */
[----:B------:R-:W-:Y:S02]  /*9650*/  IMAD.MOV.U32 R4, RZ, RZ, R5 ;  /* 0x000000ffff047224 */ /* 0x000fe400078e0005 */
[----:B------:R-:W-:Y:S01]  /*9660*/  HFMA2 R5, -RZ, RZ, 0, 0 ;  /* 0x00000000ff057431 */ /* 0x000fe200000001ff */
[----:B------:R-:W-:Y:S01]  /*9670*/  IADD3 R22, P2, PT, R16, R13, RZ ;  /* 0x0000000d10167210 */ /* 0x000fe20007f5e0ff */
[----:B------:R-:W-:Y:S01]  /*9680*/  IMAD.MOV.U32 R37, RZ, RZ, RZ ;  /* 0x000000ffff257224 */ /* 0x000fe200078e00ff */
[----:B------:R-:W-:Y:S01]  /*9690*/  IADD3.X R19, PT, PT, RZ, RZ, RZ, P0, !PT ;  /* 0x000000ffff137210 */ /* 0x000fe200007fe4ff */
[----:B------:R-:W-:-:S02]  /*96a0*/  IMAD.X R21, RZ, RZ, RZ, P1 ;  /* 0x000000ffff157224 */ /* 0x000fc400008e06ff */
        /* <DEDUP_REMOVED lines=109> */
[----:B------:R-:W-:Y:S02]  /*9d80*/  IADD3 R32, P2, PT, R28, R23, RZ ;  /* 0x000000171c207210 */ /* 0x000fe40007f5e0ff */
[----:B------:R-:W-:Y:S01]  /*9d90*/  IADD3.X R31, PT, PT, RZ, RZ, RZ, P0, !PT ;  /* 0x000000ffff1f7210 */ /* 0x000fe200007fe4ff */
[----:B------:R-:W-:Y:S01]  /*9da0*/  IMAD.X R25, RZ, RZ, RZ, P1 ;  /* 0x000000ffff197224 */ /* 0x000fe200008e06ff */
[----:B------:R-:W-:Y:S01]  /*9db0*/  IADD3 R36, PT, PT, R5, UR4, RZ ;  /* 0x0000000405247c10 */ /* 0x000fe2000fffe0ff */
[----:B------:R-:W-:-:S02]  /*9dc0*/  IMAD.X R33, RZ, RZ, RZ, P2 ;  /* 0x000000ffff217224 */ /* 0x000fc400010e06ff */
[----:B------:R-:W-:-:S04]  /*9dd0*/  IMAD.WIDE.U32 R28, R42, R46, R30 ;  /* 0x0000002e2a1c7225 */ /* 0x000fc800078e001e */
[----:B------:R-:W-:Y:S02]  /*9de0*/  IMAD.IADD R4, R6, 0x1, R4 ;  /* 0x0000000106047824 */ /* 0x000fe400078e0204 */
[----:B------:R-:W-:-:S03]  /*9df0*/  IMAD.WIDE.U32 R30, R42, R43, R24 ;  /* 0x0000002b2a1e7225 */ /* 0x000fc600078e0018 */
[----:B------:R-:W-:Y:S01]  /*9e00*/  ISETP.GE.U32.AND P0, PT, R4, R6, PT ;  /* 0x000000060400720c */ /* 0x000fe20003f06070 */
[----:B------:R-:W-:Y:S01]  /*9e10*/  IMAD.WIDE.U32 R24, R38, R46, R32 ;  /* 0x0000002e26187225 */ /* 0x000fe200078e0020 */
[----:B------:R-:W-:Y:S02]  /*9e20*/  IADD3 R6, P1, PT, R28, R31, RZ ;  /* 0x0000001f1c067210 */ /* 0x000fe40007f3e0ff */
[----:B------:R-:W-:Y:S02]  /*9e30*/  SEL R5, RZ, 0x1, P0 ;  /* 0x00000001ff057807 */ /* 0x000fe40000000000 */
[----:B------:R-:W-:Y:S01]  /*9e40*/  IADD3 R32, P2, PT, R30, R25, RZ ;  /* 0x000000191e207210 */ /* 0x000fe20007f5e0ff */
[----:B------:R-:W-:-:S04]  /*9e50*/  IMAD.WIDE.U32 R30, R22, 0x3d1, R36 ;  /* 0x000003d1161e7825 */ /* 0x000fc800078e0024 */
[----:B------:R-:W-:Y:S01]  /*9e60*/  IMAD.X R7, RZ, RZ, RZ, P1 ;  /* 0x000000ffff077224 */ /* 0x000fe200008e06ff */
[----:B------:R-:W-:Y:S01]  /*9e70*/  IADD3 R36, PT, PT, R31, UR4, RZ ;  /* 0x000000041f247c10 */ /* 0x000fe2000fffe0ff */
[----:B------:R-:W-:Y:S01]  /*9e80*/  IMAD.X R33, RZ, RZ, RZ, P2 ;  /* 0x000000ffff217224 */ /* 0x000fe200010e06ff */
[----:B------:R-:W-:Y:S01]  /*9e90*/  IADD3 R5, P2, P3, R30, R8, R5 ;  /* 0x000000081e057210 */ /* 0x000fe20007b5e005 */
[----:B------:R-:W-:-:S03]  /*9ea0*/  IMAD.WIDE.U32 R30, R43, R43, R6 ;  /* 0x0000002b2b1e7225 */ /* 0x000fc600078e0006 */
[----:B------:R-:W-:Y:S01]  /*9eb0*/  IADD3 R7, P4, PT, R26, R5, RZ ;  /* 0x000000051a077210 */ /* 0x000fe20007f9e0ff */
[----:B------:R-:W-:Y:S01]  /*9ec0*/  IMAD.WIDE.U32 R8, R39, R46, R32 ;  /* 0x0000002e27087225 */ /* 0x000fe200078e0020 */
[----:B------:R-:W-:Y:S02]  /*9ed0*/  IADD3 R26, P0, PT, R29, R31, RZ ;  /* 0x0000001f1d1a7210 */ /* 0x000fe40007f1e0ff */
[----:B------:R-:W-:Y:S01]  /*9ee0*/  IADD3.X R5, PT, PT, RZ, RZ, RZ, P2, P3 ;  /* 0x000000ffff057210 */ /* 0x000fe200017e64ff */
[----:B------:R-:W-:Y:S01]  /*9ef0*/  IMAD.WIDE.U32 R32, R24, 0x3d1, R36 ;  /* 0x000003d118207825 */ /* 0x000fe200078e0024 */
[----:B------:R-:W-:-:S03]  /*9f00*/  IADD3 R30, P1, PT, R30, R9, RZ ;  /* 0x000000091e1e7210 */ /* 0x000fc60007f3e0ff */
[----:B------:R-:W-:Y:S02]  /*9f10*/  IMAD.X R27, RZ, RZ, RZ, P0 ;  /* 0x000000ffff1b7224 */ /* 0x000fe400000e06ff */
[----:B------:R-:W-:Y:S01]  /*9f20*/  IMAD.X R31, RZ, RZ, RZ, P1 ;  /* 0x000000ffff1f7224 */ /* 0x000fe200008e06ff */
[----:B------:R-:W-:Y:S01]  /*9f30*/  IADD3 R6, P0, P1, R32, R5, R10 ;  /* 0x0000000520067210 */ /* 0x000fe2000791e00a */
[----:B------:R-:W-:Y:S01]  /*9f40*/  IMAD.WIDE.U32 R26, R43, R46, R26 ;  /* 0x0000002e2b1a7225 */ /* 0x000fe200078e001a */
[----:B------:R-:W-:-:S03]  /*9f50*/  IADD3.X R5, PT, PT, RZ, RZ, RZ, P4, !PT ;  /* 0x000000ffff057210 */ /* 0x000fc600027fe4ff */
[----:B------:R-:W-:Y:S01]  /*9f60*/  IMAD.WIDE.U32 R10, R42, R46, R30 ;  /* 0x0000002e2a0a7225 */ /* 0x000fe200078e001e */
[----:B------:R-:W-:-:S03]  /*9f70*/  IADD3 R6, P3, P4, R22, R5, R6 ;  /* 0x0000000516067210 */ /* 0x000fc60007c7e006 */
[----:B------:R-:W-:Y:S01]  /*9f80*/  HFMA2 R31, -RZ, RZ, 0, 0 ;  /* 0x00000000ff1f7431 */ /* 0x000fe200000001ff */
[----:B------:R-:W-:Y:S01]  /*9f90*/  IADD3.X R5, PT, PT, RZ, RZ, RZ, P0, P1 ;  /* 0x000000ffff057210 */ /* 0x000fe200007e24ff */
[----:B------:R-:W-:Y:S01]  /*9fa0*/  VIADD R28, R33, UR4 ;  /* 0x00000004211c7c36 */ /* 0x000fe20008000000 */
[----:B------:R-:W-:Y:S01]  /*9fb0*/  IADD3 R22, P0, PT, R26, R11, RZ ;  /* 0x0000000b1a167210 */ /* 0x000fe20007f1e0ff */
[----:B------:R-:W-:Y:S01]  /*9fc0*/  IMAD.MOV.U32 R29, RZ, RZ, RZ ;  /* 0x000000ffff1d7224 */ /* 0x000fe200078e00ff */
[----:B------:R-:W-:Y:S01]  /*9fd0*/  IADD3.X R9, PT, PT, RZ, RZ, RZ, P3, P4 ;  /* 0x000000ffff097210 */ /* 0x000fe20001fe84ff */
        /* <DEDUP_REMOVED lines=16> */
[----:B------:R-:W-:Y:S01]  /*a0e0*/  IMAD.WIDE.U32 R22, R12, 0x3d1, R22 ;  /* 0x000003d10c167825 */ /* 0x000fe200078e0016 */
[----:B------:R-:W-:-:S03]  /*a0f0*/  IADD3.X R11, PT, PT, RZ, RZ, RZ, P3, P4 ;  /* 0x000000ffff0b7210 */ /* 0x000fc60001fe84ff */
[----:B------:R-:W-:Y:S01]  /*a100*/  IMAD.X R15, RZ, RZ, RZ, P0 ;  /* 0x000000ffff0f7224 */ /* 0x000fe200000e06ff */
[----:B------:R-:W-:Y:S02]  /*a110*/  IADD3 R24, PT, PT, R23, UR4, RZ ;  /* 0x0000000417187c10 */ /* 0x000fe4000fffe0ff */
[----:B------:R-:W-:Y:S01]  /*a120*/  IADD3 R22, P0, P1, R22, R5, R16 ;  /* 0x0000000516167210 */ /* 0x000fe2000791e010 */
[----:B------:R-:W-:-:S03]  /*a130*/  IMAD.WIDE.U32 R14, R46, R46, R14 ;  /* 0x0000002e2e0e7225 */ /* 0x000fc600078e000e */
        /* <DEDUP_REMOVED lines=44> */
.L_x_354:
        /* <DEDUP_REMOVED lines=8> */
.L_x_355:
[----:B------:R-:W-:Y:S05]  /*a480*/  BSYNC.RECONVERGENT B2 ;  /* 0x0000000000027941 */ /* 0x000fea0003800200 */
.L_x_353:
        /* <DEDUP_REMOVED lines=10> */
[----:B------:R-:W-:Y:S02]  /*a530*/  HFMA2 R17, -RZ, RZ, 0, 0 ;  /* 0x00000000ff117431 */ /* 0x000fe400000001ff */
[----:B------:R-:W-:Y:S02]  /*a540*/  IMAD.MOV.U32 R41, RZ, RZ, RZ ;  /* 0x000000ffff297224 */ /* 0x000fe400078e00ff */
[----:B------:R-:W-:-:S04]  /*a550*/  IMAD.WIDE.U32 R18, R47, R6, R18 ;  /* 0x000000062f127225 */ /* 0x000fc800078e0012 */
[----:B------:R-:W-:Y:S02]  /*a560*/  IMAD.MOV.U32 R45, RZ, RZ, RZ ;  /* 0x000000ffff2d7224 */ /* 0x000fe400078e00ff */
        /* <DEDUP_REMOVED lines=10> */
[----:B------:R-:W-:Y:S01]  /*a610*/  IMAD.MOV.U32 R18, RZ, RZ, R22 ;  /* 0x000000ffff127224 */ /* 0x000fe200078e0016 */
[----:B------:R-:W-:Y:S01]  /*a620*/  MOV R19, RZ ;  /* 0x000000ff00137202 */ /* 0x000fe20000000f00 */
[----:B------:R-:W-:Y:S01]  /*a630*/  IMAD.WIDE.U32 R20, R47, R8, R20 ;  /* 0x000000082f147225 */ /* 0x000fe200078e0014 */
[----:B------:R-:W-:-:S03]  /*a640*/  IADD3.X R25, PT, PT, RZ, RZ, RZ, P0, !PT ;  /* 0x000000ffff197210 */ /* 0x000fc600007fe4ff */
        /* <DEDUP_REMOVED lines=123> */
[----:B------:R-:W-:-:S04]  /*ae00*/  IMAD.WIDE.U32 R32, R52, R11, R32 ;  /* 0x0000000b34207225 */ /* 0x000fc800078e0020 */
[----:B------:R-:W-:Y:S02]  /*ae10*/  IMAD.X R65, RZ, RZ, RZ, P3 ;  /* 0x000000ffff417224 */ /* 0x000fe400018e06ff */
        /* <DEDUP_REMOVED lines=18> */
[----:B------:R-:W-:-:S04]  /*af40*/  IMAD.WIDE.U32 R44, R53, R11, R64 ;  /* 0x0000000b352c7225 */ /* 0x000fc800078e0040 */
[----:B------:R-:W-:Y:S02]  /*af50*/  HFMA2 R65, -RZ, RZ, 0, 0 ;  /* 0x00000000ff417431 */ /* 0x000fe400000001ff */
[----:B------:R-:W-:Y:S02]  /*af60*/  IMAD.IADD R21, R14, 0x1, R70 ;  /* 0x000000010e157824 */ /* 0x000fe400078e0246 */
[----:B------:R-:W-:-:S03]  /*af70*/  IMAD.WIDE.U32 R40, R52, R12, R36 ;  /* 0x0000000c34287225 */ /* 0x000fc600078e0024 */
[----:B------:R-:W-:Y:S01]  /*af80*/  ISETP.GE.U32.AND P0, PT, R21, R14, PT ;  /* 0x0000000e1500720c */ /* 0x000fe20003f06070 */
[----:B------:R-:W-:Y:S01]  /*af90*/  IMAD.WIDE.U32 R36, R54, R9, R66 ;  /* 0x0000000936247225 */ /* 0x000fe200078e0042 */
[----:B------:R-:W-:Y:S02]  /*afa0*/  IADD3 R14, P1, PT, R40, R45, RZ ;  /* 0x0000002d280e7210 */ /* 0x000fe40007f3e0ff */
[----:B------:R-:W-:Y:S01]  /*afb0*/  SEL R5, RZ, 0x1, P0 ;  /* 0x00000001ff057807 */ /* 0x000fe20000000000 */
[----:B------:R-:W-:Y:S01]  /*afc0*/  VIADD R64, R71, UR4 ;  /* 0x0000000447407c36 */ /* 0x000fe20008000000 */
[----:B------:R-:W-:Y:S01]  /*afd0*/  IADD3 R44, P2, PT, R44, R37, RZ ;  /* 0x000000252c2c7210 */ /* 0x000fe20007f5e0ff */
[----:B------:R-:W-:Y:S02]  /*afe0*/  IMAD.X R15, RZ, RZ, RZ, P1 ;  /* 0x000000ffff0f7224 */ /* 0x000fe400008e06ff */
        /* <DEDUP_REMOVED lines=12> */
[----:B------:R-:W-:Y:S01]  /*b0b0*/  IMAD.MOV.U32 R33, RZ, RZ, RZ ;  /* 0x000000ffff217224 */ /* 0x000fe200078e00ff */
[----:B------:R-:W-:Y:S01]  /*b0c0*/  IADD3.X R5, PT, PT, RZ, RZ, RZ, P4, !PT ;  /* 0x000000ffff057210 */ /* 0x000fe200027fe4ff */
[----:B------:R-:W-:-:S04]  /*b0d0*/  IMAD.WIDE.U32 R44, R36, 0x3d1, R64 ;  /* 0x000003d1242c7825 */ /* 0x000fc800078e0040 */
[----:B------:R-:W-:Y:S01]  /*b0e0*/  IMAD.X R17, RZ, RZ, RZ, P1 ;  /* 0x000000ffff117224 */ /* 0x000fe200008e06ff */
[----:B------:R-:W-:Y:S01]  /*b0f0*/  IADD3 R13, P0, P1, R44, R13, R18 ;  /* 0x0000000d2c0d7210 */ /* 0x000fe2000791e012 */
[----:B------:R-:W-:-:S03]  /*b100*/  IMAD.WIDE.U32 R18, R53, R12, R40 ;  /* 0x0000000c35127225 */ /* 0x000fc600078e0028 */
[----:B------:R-:W-:Y:S01]  /*b110*/  IADD3 R5, P3, P4, R32, R5, R13 ;  /* 0x0000000520057210 */ /* 0x000fe20007c7e00d */
[----:B------:R-:W-:Y:S01]  /*b120*/  IMAD.WIDE.U32 R40, R54, R11, R16 ;  /* 0x0000000b36287225 */ /* 0x000fe200078e0010 */
[----:B------:R-:W-:-:S03]  /*b130*/  IADD3.X R13, PT, PT, RZ, RZ, RZ, P0, P1 ;  /* 0x000000ffff0d7210 */ /* 0x000fc600007e24ff */
[----:B------:R-:W-:Y:S01]  /*b140*/  VIADD R64, R45, UR4 ;  /* 0x000000042d407c36 */ /* 0x000fe20008000000 */
[----:B------:R-:W-:-:S03]  /*b150*/  IADD3 R16, P0, PT, R18, R41, RZ ;  /* 0x0000002912107210 */ /* 0x000fc60007f1e0ff */
[----:B------:R-:W-:-:S04]  /*b160*/  IMAD.WIDE.U32 R44, R14, 0x3d1, R64 ;  /* 0x000003d10e2c7825 */ /* 0x000fc800078e0040 */
[----:B------:R-:W-:Y:S01]  /*b170*/  IMAD.X R17, RZ, RZ, RZ, P0 ;  /* 0x000000ffff117224 */ /* 0x000fe200000e06ff */
[----:B------:R-:W-:Y:S01]  /*b180*/  IADD3 R20, P1, P2, R44, R13, R20 ;  /* 0x0000000d2c147210 */ /* 0x000fe20007a3e014 */
[----:B------:R-:W-:Y:S01]  /*b190*/  VIADD R32, R45, UR4 ;  /* 0x000000042d207c36 */ /* 0x000fe20008000000 */
[----:B------:R-:W-:Y:S01]  /*b1a0*/  IADD3.X R13, PT, PT, RZ, RZ, RZ, P3, P4 ;  /* 0x000000ffff0d7210 */ /* 0x000fe20001fe84ff */
[----:B------:R-:W-:Y:S01]  /*b1b0*/  IMAD.WIDE.U32 R16, R54, R10, R16 ;  /* 0x0000000a36107225 */ /* 0x000fe200078e0010 */
[----:B------:R-:W-:-:S03]  /*b1c0*/  IADD3.X R15, PT, PT, RZ, RZ, RZ, P1, P2 ;  /* 0x000000ffff0f7210 */ /* 0x000fc60000fe44ff */
[----:B------:R-:W-:Y:S01]  /*b1d0*/  IMAD.WIDE.U32 R44, R40, 0x3d1, R32 ;  /* 0x000003d1282c7825 */ /* 0x000fe200078e0020 */
[----:B------:R-:W-:Y:S02]  /*b1e0*/  IADD3 R32, P3, P4, R36, R13, R20 ;  /* 0x0000000d24207210 */ /* 0x000fe40007c7e014 */
[----:B------:R-:W-:Y:S01]  /*b1f0*/  IADD3 R36, P0, PT, R19, R17, RZ ;  /* 0x0000001113247210 */ /* 0x000fe20007f1e0ff */
[----:B------:R-:W-:Y:S01]  /*b200*/  IMAD.MOV.U32 R19, RZ, RZ, RZ ;  /* 0x000000ffff137224 */ /* 0x000fe200078e00ff */
[----:B------:R-:W-:Y:S02]  /*b210*/  IADD3 R18, PT, PT, R45, UR4, RZ ;  /* 0x000000042d127c10 */ /* 0x000fe4000fffe0ff */
[----:B------:R-:W-:Y:S01]  /*b220*/  IADD3 R22, P1, P2, R44, R15, R22 ;  /* 0x0000000f2c167210 */ /* 0x000fe20007a3e016 */
[----:B------:R-:W-:Y:S01]  /*b230*/  IMAD.X R37, RZ, RZ, RZ, P0 ;  /* 0x000000ffff257224 */ /* 0x000fe200000e06ff */
[----:B------:R-:W-:Y:S01]  /*b240*/  IADD3.X R31, PT, PT, RZ, RZ, RZ, P3, P4 ;  /* 0x000000ffff1f7210 */ /* 0x000fe20001fe84ff */
[----:B------:R-:W-:-:S02]  /*b250*/  HFMA2 R15, -RZ, RZ, 0, 0 ;  /* 0x00000000ff0f7431 */ /* 0x000fc400000001ff */
[----:B------:R-:W-:Y:S01]  /*b260*/  IMAD.WIDE.U32 R18, R16, 0x3d1, R18 ;  /* 0x000003d110127825 */ /* 0x000fe200078e0012 */
[----:B------:R-:W-:Y:S02]  /*b270*/  IADD3.X R13, PT, PT, RZ, RZ, RZ, P1, P2 ;  /* 0x000000ffff0d7210 */ /* 0x000fe40000fe44ff */
[----:B------:R-:W-:Y:S01]  /*b280*/  IADD3 R31, P3, P4, R14, R31, R22 ;  /* 0x0000001f0e1f7210 */ /* 0x000fe20007c7e016 */
        /* <DEDUP_REMOVED lines=48> */
.L_x_357:
        /* <DEDUP_REMOVED lines=8> */
.L_x_358:
[----:B------:R-:W-:Y:S05]  /*b610*/  BSYNC.RECONVERGENT B2 ;  /* 0x0000000000027941 */ /* 0x000fea0003800200 */
.L_x_356:
[----:B------:R-:W-:Y:S01]  /*b620*/  IMAD.WIDE.U32 R26, R21, R21, RZ ;  /* 0x00000015151a7225 */ /* 0x000fe200078e00ff */
[----:B------:R-:W-:-:S03]  /*b630*/  MOV R15, RZ ;  /* 0x000000ff000f7202 */ /* 0x000fc60000000f00 */
[----:B------:R-:W-:Y:S01]  /*b640*/  HFMA2 R29, -RZ, RZ, 0, 0 ;  /* 0x00000000ff1d7431 */ /* 0x000fe200000001ff */
[----:B------:R-:W-:Y:S01]  /*b650*/  MOV R25, RZ ;  /* 0x000000ff00197202 */ /* 0x000fe20000000f00 */
[----:B------:R-:W-:Y:S02]  /*b660*/  IMAD.MOV.U32 R14, RZ, RZ, R27 ;  /* 0x000000ffff0e7224 */ /* 0x000fe400078e001b */
[----:B------:R-:W-:Y:S02]  /*b670*/  HFMA2 R71, -RZ, RZ, 0, 0 ;  /* 0x00000000ff477431 */ /* 0x000fe400000001ff */
[----:B------:R-:W-:Y:S01]  /*b680*/  IMAD.MOV.U32 R17, RZ, RZ, RZ ;  /* 0x000000ffff117224 */ /* 0x000fe200078e00ff */
[----:B------:R-:W-:Y:S01]  /*b690*/  UMOV UR4, URZ ;  /* 0x000000ff00047c82 */ /* 0x000fe20008000000 */
[----:B------:R-:W-:Y:S01]  /*b6a0*/  IMAD.WIDE.U32 R14, R30, R21, R14 ;  /* 0x000000151e0e7225 */ /* 0x000fe200078e000e */
[----:B------:R-:W-:Y:S03]  /*b6b0*/  BSSY.RECONVERGENT B2, `(.L_x_359) ;  /* 0x0000110000027945 */ /* 0x000fe60003800200 */
[----:B------:R-:W-:-:S02]  /*b6c0*/  IMAD.MOV.U32 R16, RZ, RZ, R15 ;  /* 0x000000ffff107224 */ /* 0x000fc400078e000f */
        /* <DEDUP_REMOVED lines=20> */
[----:B------:R-:W-:Y:S02]  /*b810*/  IMAD.MOV.U32 R14, RZ, RZ, R15 ;  /* 0x000000ffff0e7224 */ /* 0x000fe400078e000f */
[----:B------:R-:W-:Y:S01]  /*b820*/  HFMA2 R15, -RZ, RZ, 0, 0 ;  /* 0x00000000ff0f7431 */ /* 0x000fe200000001ff */
[----:B------:R-:W-:Y:S01]  /*b830*/  IADD3 R22, P1, PT, R16, R25, RZ ;  /* 0x0000001910167210 */ /* 0x000fe20007f3e0ff */
[----:B------:R-:W-:Y:S02]  /*b840*/  IMAD.MOV.U32 R75, RZ, RZ, RZ ;  /* 0x000000ffff4b7224 */ /* 0x000fe400078e00ff */
[----:B------:R-:W-:Y:S02]  /*b850*/  IMAD.X R19, RZ, RZ, RZ, P0 ;  /* 0x000000ffff137224 */ /* 0x000fe400000e06ff */
[----:B------:R-:W-:-:S02]  /*b860*/  IMAD.X R23, RZ, RZ, RZ, P1 ;  /* 0x000000ffff177224 */ /* 0x000fc400008e06ff */
        /* <DEDUP_REMOVED lines=95> */
[----:B------:R-:W-:-:S03]  /*be60*/  IADD3 R66, P2, PT, R66, R71, RZ ;  /* 0x0000004742427210 */ /* 0x000fc60007f5e0ff */
[----:B------:R-:W-:Y:S01]  /*be70*/  IMAD.MOV.U32 R71, RZ, RZ, RZ ;  /* 0x000000ffff477224 */ /* 0x000fe200078e00ff */
[----:B------:R-:W-:Y:S02]  /*be80*/  IADD3 R72, P0, PT, R44, R65, RZ ;  /* 0x000000412c487210 */ /* 0x000fe40007f1e0ff */
        /* <DEDUP_REMOVED lines=12> */
[----:B------:R-:W-:Y:S02]  /*bf50*/  IADD3 R72, P1, PT, R64, R67, RZ ;  /* 0x0000004340487210 */ /* 0x000fe40007f3e0ff */
[----:B------:R-:W-:Y:S01]  /*bf60*/  IADD3.X R45, PT, PT, RZ, RZ, RZ, P0, !PT ;  /* 0x000000ffff2d7210 */ /* 0x000fe200007fe4ff */
[----:B------:R-:W-:-:S02]  /*bf70*/  IMAD.X R71, RZ, RZ, RZ, P2 ;  /* 0x000000ffff477224 */ /* 0x000fc400010e06ff */
        /* <DEDUP_REMOVED lines=10> */
[----:B------:R-:W-:Y:S01]  /*c020*/  IADD3.X R71, PT, PT, RZ, RZ, RZ, P0, !PT ;  /* 0x000000ffff477210 */ /* 0x000fe200007fe4ff */
[----:B------:R-:W-:Y:S02]  /*c030*/  IMAD.IADD R13, R26, 0x1, R76 ;  /* 0x000000011a0d7824 */ /* 0x000fe400078e024c */
[----:B------:R-:W-:Y:S02]  /*c040*/  IMAD.X R73, RZ, RZ, RZ, P1 ;  /* 0x000000ffff497224 */ /* 0x000fe400008e06ff */
[----:B------:R-:W-:-:S04]  /*c050*/  IMAD.WIDE.U32 R44, R36, R5, R74 ;  /* 0x00000005242c7225 */ /* 0x000fc800078e004a */
[----:B------:R-:W-:-:S04]  /*c060*/  IMAD.WIDE.U32 R72, R33, R31, R72 ;  /* 0x0000001f21487225 */ /* 0x000fc800078e0048 */
[----:B------:R-:W-:Y:S01]  /*c070*/  IMAD.WIDE.U32 R70, R33, R40, R70 ;  /* 0x0000002821467225 */ /* 0x000fe200078e0046 */
[----:B------:R-:W-:-:S03]  /*c080*/  IADD3 R74, P2, PT, R72, R45, RZ ;  /* 0x0000002d484a7210 */ /* 0x000fc60007f5e0ff */
[----:B------:R-:W-:Y:S01]  /*c090*/  VIADD R76, R77, UR4 ;  /* 0x000000044d4c7c36 */ /* 0x000fe20008000000 */
[----:B------:R-:W-:Y:S01]  /*c0a0*/  IADD3 R66, P0, PT, R67, R71, RZ ;  /* 0x0000004743427210 */ /* 0x000fe20007f1e0ff */
[----:B------:R-:W-:Y:S01]  /*c0b0*/  IMAD.X R75, RZ, RZ, RZ, P2 ;  /* 0x000000ffff4b7224 */ /* 0x000fe200010e06ff */
[----:B------:R-:W-:Y:S01]  /*c0c0*/  IADD3 R72, P1, PT, R70, R73, RZ ;  /* 0x0000004946487210 */ /* 0x000fe20007f3e0ff */
[----:B------:R-:W-:Y:S02]  /*c0d0*/  IMAD.MOV.U32 R77, RZ, RZ, RZ ;  /* 0x000000ffff4d7224 */ /* 0x000fe400078e00ff */
[----:B------:R-:W-:Y:S01]  /*c0e0*/  IMAD.X R67, RZ, RZ, RZ, P0 ;  /* 0x000000ffff437224 */ /* 0x000fe200000e06ff */
[----:B------:R-:W-:Y:S02]  /*c0f0*/  IADD3.X R73, PT, PT, RZ, RZ, RZ, P1, !PT ;  /* 0x000000ffff497210 */ /* 0x000fe40000ffe4ff */
[----:B------:R-:W-:Y:S01]  /*c100*/  ISETP.GE.U32.AND P0, PT, R13, R26, PT ;  /* 0x0000001a0d00720c */ /* 0x000fe20003f06070 */
[----:B------:R-:W-:-:S03]  /*c110*/  IMAD.WIDE.U32 R70, R36, R40, R66 ;  /* 0x0000002824467225 */ /* 0x000fc600078e0042 */
[----:B------:R-:W-:Y:S01]  /*c120*/  SEL R5, RZ, 0x1, P0 ;  /* 0x00000001ff057807 */ /* 0x000fe20000000000 */
[----:B------:R-:W-:-:S04]  /*c130*/  IMAD.WIDE.U32 R72, R33, R40, R72 ;  /* 0x0000002821487225 */ /* 0x000fc800078e0048 */
[----:B------:R-:W-:Y:S01]  /*c140*/  IMAD.WIDE.U32 R66, R36, R32, R74 ;  /* 0x0000002024427225 */ /* 0x000fe200078e004a */
[----:B------:R-:W-:-:S04]  /*c150*/  IADD3 R74, P1, PT, R70, R73, RZ ;  /* 0x00000049464a7210 */ /* 0x000fc80007f3e0ff */
[----:B------:R-:W-:Y:S01]  /*c160*/  IADD3 R26, P2, PT, R72, R67, RZ ;  /* 0x00000043481a7210 */ /* 0x000fe20007f5e0ff */
[----:B------:R-:W-:-:S03]  /*c170*/  IMAD.WIDE.U32 R72, R44, 0x3d1, R76 ;  /* 0x000003d12c487825 */ /* 0x000fc600078e004c */
[----:B------:R-:W-:Y:S01]  /*c180*/  IADD3.X R27, PT, PT, RZ, RZ, RZ, P2, !PT ;  /* 0x000000ffff1b7210 */ /* 0x000fe200017fe4ff */
[----:B------:R-:W-:Y:S01]  /*c190*/  IMAD.X R75, RZ, RZ, RZ, P1 ;  /* 0x000000ffff4b7224 */ /* 0x000fe200008e06ff */
[----:B------:R-:W-:Y:S01]  /*c1a0*/  IADD3 R5, P0, P2, R72, R28, R5 ;  /* 0x0000001c48057210 */ /* 0x000fe20007a1e005 */
[----:B------:R-:W-:Y:S02]  /*c1b0*/  VIADD R72, R73, UR4 ;  /* 0x0000000449487c36 */ /* 0x000fe40008000000 */
[----:B------:R-:W-:Y:S01]  /*c1c0*/  IMAD.WIDE.U32 R26, R36, R31, R26 ;  /* 0x0000001f241a7225 */ /* 0x000fe200078e001a */
[----:B------:R-:W-:Y:S02]  /*c1d0*/  IADD3.X R15, PT, PT, RZ, RZ, RZ, P0, P2 ;  /* 0x000000ffff0f7210 */ /* 0x000fe400007e44ff */
[----:B------:R-:W-:Y:S01]  /*c1e0*/  IADD3 R64, P3, PT, R64, R5, RZ ;  /* 0x0000000540407210 */ /* 0x000fe20007f7e0ff */
[----:B------:R-:W-:-:S04]  /*c1f0*/  IMAD.WIDE.U32 R28, R33, R33, R74 ;  /* 0x00000021211c7225 */ /* 0x000fc800078e004a */
[----:B------:R-:W-:Y:S01]  /*c200*/  IMAD.MOV.U32 R73, RZ, RZ, RZ ;  /* 0x000000ffff497224 */ /* 0x000fe200078e00ff */
[----:B------:R-:W-:Y:S01]  /*c210*/  IADD3 R30, P1, PT, R28, R27, RZ ;  /* 0x0000001b1c1e7210 */ /* 0x000fe20007f3e0ff */
[----:B------:R-:W-:Y:S01]  /*c220*/  IMAD.X R5, RZ, RZ, RZ, P3 ;  /* 0x000000ffff057224 */ /* 0x000fe200018e06ff */
[----:B------:R-:W-:Y:S01]  /*c230*/  IADD3 R28, P0, PT, R71, R29, RZ ;  /* 0x0000001d471c7210 */ /* 0x000fe20007f1e0ff */
[----:B------:R-:W-:Y:S01]  /*c240*/  IMAD.WIDE.U32 R72, R66, 0x3d1, R72 ;  /* 0x000003d142487825 */ /* 0x000fe200078e0048 */
[----:B------:R-:W-:-:S03]  /*c250*/  IADD3.X R31, PT, PT, RZ, RZ, RZ, P1, !PT ;  /* 0x000000ffff1f7210 */ /* 0x000fc60000ffe4ff */
[----:B------:R-:W-:Y:S01]  /*c260*/  IMAD.X R29, RZ, RZ, RZ, P0 ;  /* 0x000000ffff1d7224 */ /* 0x000fe200000e06ff */
[----:B------:R-:W-:Y:S01]  /*c270*/  IADD3 R15, P1, P2, R72, R15, R24 ;  /* 0x0000000f480f7210 */ /* 0x000fe20007a3e018 */
[----:B------:R-:W-:Y:S02]  /*c280*/  VIADD R72, R73, UR4 ;  /* 0x0000000449487c36 */ /* 0x000fe40008000000 */
[----:B------:R-:W-:Y:S02]  /*c290*/  HFMA2 R73, -RZ, RZ, 0, 0 ;  /* 0x00000000ff497431 */ /* 0x000fe400000001ff */
[----:B------:R-:W-:Y:S01]  /*c2a0*/  IMAD.WIDE.U32 R30, R36, R40, R30 ;  /* 0x00000028241e7225 */ /* 0x000fe200078e001e */
[----:B------:R-:W-:Y:S02]  /*c2b0*/  IADD3.X R17, PT, PT, RZ, RZ, RZ, P1, P2 ;  /* 0x000000ffff117210 */ /* 0x000fe40000fe44ff */
[----:B------:R-:W-:Y:S01]  /*c2c0*/  IADD3 R44, P3, P4, R44, R5, R15 ;  /* 0x000000052c2c7210 */ /* 0x000fe20007c7e00f */
[----:B------:R-:W-:-:S03]  /*c2d0*/  IMAD.WIDE.U32 R24, R36, R33, R28 ;  /* 0x0000002124187225 */ /* 0x000fc600078e001c */
[----:B------:R-:W-:Y:S01]  /*c2e0*/  IADD3.X R5, PT, PT, RZ, RZ, RZ, P3, P4 ;  /* 0x000000ffff057210 */ /* 0x000fe20001fe84ff */
[----:B------:R-:W-:Y:S01]  /*c2f0*/  IMAD.WIDE.U32 R40, R26, 0x3d1, R72 ;  /* 0x000003d11a287825 */ /* 0x000fe200078e0048 */
[----:B------:R-:W-:Y:S02]  /*c300*/  IADD3 R28, P0, PT, R24, R31, RZ ;  /* 0x0000001f181c7210 */ /* 0x000fe40007f1e0ff */
[----:B------:R-:W-:Y:S01]  /*c310*/  IADD3 R15, P1, P2, R40, R17, R22 ;  /* 0x00000011280f7210 */ /* 0x000fe20007a3e016 */
[----:B------:R-:W-:Y:S02]  /*c320*/  VIADD R40, R41, UR4 ;  /* 0x0000000429287c36 */ /* 0x000fe40008000000 */
[----:B------:R-:W-:Y:S01]  /*c330*/  IMAD.X R29, RZ, RZ, RZ, P0 ;  /* 0x000000ffff1d7224 */ /* 0x000fe200000e06ff */
[----:B------:R-:W-:Y:S01]  /*c340*/  IADD3.X R17, PT, PT, RZ, RZ, RZ, P1, P2 ;  /* 0x000000ffff117210 */ /* 0x000fe20000fe44ff */
[----:B------:R-:W-:Y:S02]  /*c350*/  IMAD.MOV.U32 R41, RZ, RZ, RZ ;  /* 0x000000ffff297224 */ /* 0x000fe400078e00ff */
[----:B------:R-:W-:Y:S01]  /*c360*/  IMAD.WIDE.U32 R22, R36, R33, R28 ;  /* 0x0000002124167225 */ /* 0x000fe200078e001c */
[----:B------:R-:W-:-:S03]  /*c370*/  IADD3 R28, P3, P4, R66, R5, R15 ;  /* 0x00000005421c7210 */ /* 0x000fc60007c7e00f */
[----:B------:R-:W-:Y:S01]  /*c380*/  IMAD.WIDE.U32 R40, R30, 0x3d1, R40 ;  /* 0x000003d11e287825 */ /* 0x000fe200078e0028 */
[----:B------:R-:W-:Y:S02]  /*c390*/  IADD3.X R29, PT, PT, RZ, RZ, RZ, P3, P4 ;  /* 0x000000ffff1d7210 */ /* 0x000fe40001fe84ff */
[----:B------:R-:W-:Y:S02]  /*c3a0*/  IADD3 R32, P0, PT, R25, R23, RZ ;  /* 0x0000001719207210 */ /* 0x000fe40007f1e0ff */
[----:B------:R-:W-:Y:S02]  /*c3b0*/  IADD3 R15, P1, P2, R40, R17, R14 ;  /* 0x00000011280f7210 */ /* 0x000fe40007a3e00e */
[----:B------:R-:W-:Y:S01]  /*c3c0*/  IADD3 R14, PT, PT, R41, UR4, RZ ;  /* 0x00000004290e7c10 */ /* 0x000fe2000fffe0ff */
[----:B------:R-:W-:Y:S01]  /*c3d0*/  IMAD.X R33, RZ, RZ, RZ, P0 ;  /* 0x000000ffff217224 */ /* 0x000fe200000e06ff */
[----:B------:R-:W-:Y:S01]  /*c3e0*/  IADD3 R29, P3, P4, R26, R29, R15 ;  /* 0x0000001d1a1d7210 */ /* 0x000fe20007c7e00f */
[----:B------:R-:W-:Y:S01]  /*c3f0*/  IMAD.MOV.U32 R15, RZ, RZ, RZ ;  /* 0x000000ffff0f7224 */ /* 0x000fe200078e00ff */
[----:B------:R-:W-:Y:S01]  /*c400*/  IADD3.X R5, PT, PT, RZ, RZ, RZ, P1, P2 ;  /* 0x000000ffff057210 */ /* 0x000fe20000fe44ff */
[----:B------:R-:W-:Y:S01]  /*c410*/  IMAD.WIDE.U32 R32, R36, R36, R32 ;  /* 0x0000002424207225 */ /* 0x000fe200078e0020 */
[----:B------:R-:W-:-:S03]  /*c420*/  MOV R25, RZ ;  /* 0x000000ff00197202 */ /* 0x000fc60000000f00 */
        /* <DEDUP_REMOVED lines=48> */
.L_x_360:
        /* <DEDUP_REMOVED lines=8> */
.L_x_361:
[----:B------:R-:W-:Y:S05]  /*c7b0*/  BSYNC.RECONVERGENT B2 ;  /* 0x0000000000027941 */ /* 0x000fea0003800200 */
.L_x_359:
[----:B------:R-:W-:Y:S02]  /*c7c0*/  HFMA2 R15, -RZ, RZ, 0, 0 ;  /* 0x00000000ff0f7431 */ /* 0x000fe400000001ff */
[----:B------:R-:W-:Y:S01]  /*c7d0*/  IMAD.WIDE.U32 R24, R4, R4, RZ ;  /* 0x0000000404187225 */ /* 0x000fe200078e00ff */
[----:B------:R-:W-:-:S03]  /*c7e0*/  MOV R27, RZ ;  /* 0x000000ff001b7202 */ /* 0x000fc60000000f00 */
[----:B------:R-:W-:Y:S01]  /*c7f0*/  HFMA2 R23, -RZ, RZ, 0, 0 ;  /* 0x00000000ff177431 */ /* 0x000fe200000001ff */
[----:B------:R-:W-:Y:S01]  /*c800*/  MOV R71, RZ ;  /* 0x000000ff00477202 */ /* 0x000fe20000000f00 */
[----:B------:R-:W-:Y:S01]  /*c810*/  IMAD.MOV.U32 R14, RZ, RZ, R25 ;  /* 0x000000ffff0e7224 */ /* 0x000fe200078e0019 */
[----:B------:R-:W-:Y:S01]  /*c820*/  UMOV UR4, URZ ;  /* 0x000000ff00047c82 */ /* 0x000fe20008000000 */
[----:B------:R-:W-:Y:S01]  /*c830*/  IMAD.MOV.U32 R17, RZ, RZ, RZ ;  /* 0x000000ffff117224 */ /* 0x000fe200078e00ff */
[----:B------:R-:W-:Y:S01]  /*c840*/  BSSY.RECONVERGENT B2, `(.L_x_362) ;  /* 0x0000121000027945 */ /* 0x000fe20003800200 */
        /* <DEDUP_REMOVED lines=26> */
[----:B------:R-:W-:Y:S01]  /*c9f0*/  MOV R15, RZ ;  /* 0x000000ff000f7202 */ /* 0x000fe20000000f00 */
[----:B------:R-:W-:Y:S02]  /*ca00*/  IMAD.X R19, RZ, RZ, RZ, P0 ;  /* 0x000000ffff137224 */ /* 0x000fe400000e06ff */
        /* <DEDUP_REMOVED lines=100> */
[----:B------:R-:W-:Y:S01]  /*d050*/  IMAD.WIDE.U32 R4, R12, R4, R70 ;  /* 0x000000040c047225 */ /* 0x000fe200078e0046 */
[----:B------:R-:W-:-:S03]  /*d060*/  IADD3.X R75, PT, PT, RZ, RZ, RZ, P2, !PT ;  /* 0x000000ffff4b7210 */ /* 0x000fc600017fe4ff */
[----:B------:R-:W-:Y:S02]  /*d070*/  IMAD.X R73, RZ, RZ, RZ, P0 ;  /* 0x000000ffff497224 */ /* 0x000fe400000e06ff */
[----:B------:R-:W-:Y:S02]  /*d080*/  IMAD.X R67, RZ, RZ, RZ, P1 ;  /* 0x000000ffff437224 */ /* 0x000fe400008e06ff */
[----:B------:R-:W-:-:S04]  /*d090*/  IMAD.WIDE.U32 R70, R10, R6, R74 ;  /* 0x000000060a467225 */ /* 0x000fc800078e004a */
[----:B------:R-:W-:Y:S02]  /*d0a0*/  HFMA2 R75, -RZ, RZ, 0, 0 ;  /* 0x00000000ff4b7431 */ /* 0x000fe400000001ff */
[----:B------:R-:W-:-:S04]  /*d0b0*/  IMAD.WIDE.U32 R66, R11, R8, R66 ;  /* 0x000000080b427225 */ /* 0x000fc800078e0042 */
[----:B------:R-:W-:Y:S01]  /*d0c0*/  IMAD.WIDE.U32 R40, R10, R8, R72 ;  /* 0x000000080a287225 */ /* 0x000fe200078e0048 */
[----:B------:R-:W-:Y:S02]  /*d0d0*/  IADD3 R72, P0, PT, R70, R5, RZ ;  /* 0x0000000546487210 */ /* 0x000fe40007f1e0ff */
        /* <DEDUP_REMOVED lines=10> */
[----:B------:R-:W-:Y:S02]  /*d180*/  IADD3 R72, P2, PT, R70, R37, RZ ;  /* 0x0000002546487210 */ /* 0x000fe40007f5e0ff */
[----:B------:R-:W-:Y:S01]  /*d190*/  MOV R37, RZ ;  /* 0x000000ff00257202 */ /* 0x000fe20000000f00 */
        /* <DEDUP_REMOVED lines=25> */
[----:B------:R-:W-:Y:S02]  /*d330*/  IMAD.X R73, RZ, RZ, RZ, P1 ;  /* 0x000000ffff497224 */ /* 0x000fe400008e06ff */
[----:B------:R-:W-:Y:S01]  /*d340*/  IMAD.WIDE.U32 R74, R6, 0x3d1, R74 ;  /* 0x000003d1064a7825 */ /* 0x000fe200078e004a */
[----:B------:R-:W-:-:S03]  /*d350*/  SEL R27, RZ, 0x1, P0 ;  /* 0x00000001ff1b7807 */ /* 0x000fc60000000000 */
[----:B------:R-:W-:Y:S01]  /*d360*/  IMAD.WIDE.U32 R66, R12, R8, R66 ;  /* 0x000000080c427225 */ /* 0x000fe200078e0042 */
[----:B------:R-:W-:-:S03]  /*d370*/  IADD3 R27, P0, P2, R74, R26, R27 ;  /* 0x0000001a4a1b7210 */ /* 0x000fc60007a1e01b */
[----:B------:R-:W-:Y:S01]  /*d380*/  IMAD.WIDE.U32 R24, R10, R10, R72 ;  /* 0x0000000a0a187225 */ /* 0x000fe200078e0048 */
[----:B------:R-:W-:-:S03]  /*d390*/  IADD3.X R5, PT, PT, RZ, RZ, RZ, P0, P2 ;  /* 0x000000ffff057210 */ /* 0x000fc600007e44ff */
[----:B------:R-:W-:Y:S01]  /*d3a0*/  VIADD R76, R75, UR4 ;  /* 0x000000044b4c7c36 */ /* 0x000fe20008000000 */
[----:B------:R-:W-:Y:S02]  /*d3b0*/  IADD3 R70, P1, PT, R24, R67, RZ ;  /* 0x0000004318467210 */ /* 0x000fe40007f3e0ff */
[----:B------:R-:W-:Y:S01]  /*d3c0*/  IADD3 R26, P0, PT, R71, R25, RZ ;  /* 0x00000019471a7210 */ /* 0x000fe20007f1e0ff */
[----:B------:R-:W-:Y:S01]  /*d3d0*/  IMAD.WIDE.U32 R72, R40, 0x3d1, R76 ;  /* 0x000003d128487825 */ /* 0x000fe200078e004c */
[----:B------:R-:W-:Y:S02]  /*d3e0*/  IADD3.X R71, PT, PT, RZ, RZ, RZ, P1, !PT ;  /* 0x000000ffff477210 */ /* 0x000fe40000ffe4ff */
[----:B------:R-:W-:Y:S01]  /*d3f0*/  IADD3 R24, P3, PT, R36, R27, RZ ;  /* 0x0000001b24187210 */ /* 0x000fe20007f7e0ff */
[----:B------:R-:W-:Y:S01]  /*d400*/  IMAD.X R27, RZ, RZ, RZ, P0 ;  /* 0x000000ffff1b7224 */ /* 0x000fe200000e06ff */
[----:B------:R-:W-:Y:S01]  /*d410*/  IADD3 R5, P1, P2, R72, R5, R22 ;  /* 0x0000000548057210 */ /* 0x000fe20007a3e016 */
[----:B------:R-:W-:-:S04]  /*d420*/  IMAD.WIDE.U32 R22, R12, R11, R70 ;  /* 0x0000000b0c167225 */ /* 0x000fc800078e0046 */
[----:B------:R-:W-:Y:S02]  /*d430*/  IMAD.X R11, RZ, RZ, RZ, P3 ;  /* 0x000000ffff0b7224 */ /* 0x000fe400018e06ff */
[----:B------:R-:W-:-:S03]  /*d440*/  IMAD.WIDE.U32 R26, R12, R10, R26 ;  /* 0x0000000a0c1a7225 */ /* 0x000fc600078e001a */
[----:B------:R-:W-:Y:S01]  /*d450*/  IADD3 R11, P3, P4, R6, R11, R5 ;  /* 0x0000000b060b7210 */ /* 0x000fe20007c7e005 */
[----:B------:R-:W-:Y:S01]  /*d460*/  VIADD R36, R73, UR4 ;  /* 0x0000000449247c36 */ /* 0x000fe20008000000 */
[----:B------:R-:W-:Y:S01]  /*d470*/  IADD3 R6, P0, PT, R26, R23, RZ ;  /* 0x000000171a067210 */ /* 0x000fe20007f1e0ff */
[----:B------:R-:W-:Y:S01]  /*d480*/  IMAD.MOV.U32 R71, RZ, RZ, RZ ;  /* 0x000000ffff477224 */ /* 0x000fe200078e00ff */
[----:B------:R-:W-:Y:S01]  /*d490*/  IADD3.X R5, PT, PT, RZ, RZ, RZ, P1, P2 ;  /* 0x000000ffff057210 */ /* 0x000fe20000fe44ff */
[----:B------:R-:W-:Y:S01]  /*d4a0*/  IMAD.WIDE.U32 R36, R66, 0x3d1, R36 ;  /* 0x000003d142247825 */ /* 0x000fe200078e0024 */
[----:B------:R-:W-:-:S03]  /*d4b0*/  IADD3.X R25, PT, PT, RZ, RZ, RZ, P3, P4 ;  /* 0x000000ffff197210 */ /* 0x000fc60001fe84ff */
[----:B------:R-:W-:Y:S02]  /*d4c0*/  VIADD R70, R37, UR4 ;  /* 0x0000000425467c36 */ /* 0x000fe40008000000 */
[----:B------:R-:W-:Y:S01]  /*d4d0*/  IMAD.X R7, RZ, RZ, RZ, P0 ;  /* 0x000000ffff077224 */ /* 0x000fe200000e06ff */
[----:B------:R-:W-:Y:S01]  /*d4e0*/  IADD3 R5, P0, P1, R36, R5, R20 ;  /* 0x0000000524057210 */ /* 0x000fe2000791e014 */
[----:B------:R-:W-:-:S03]  /*d4f0*/  IMAD.WIDE.U32 R36, R22, 0x3d1, R70 ;  /* 0x000003d116247825 */ /* 0x000fc600078e0046 */
[----:B------:R-:W-:Y:S01]  /*d500*/  IADD3 R25, P3, P4, R40, R25, R5 ;  /* 0x0000001928197210 */ /* 0x000fe20007c7e005 */
[----:B------:R-:W-:Y:S01]  /*d510*/  IMAD.WIDE.U32 R20, R12, R10, R6 ;  /* 0x0000000a0c147225 */ /* 0x000fe200078e0006 */
[----:B------:R-:W-:Y:S02]  /*d520*/  IADD3.X R7, PT, PT, RZ, RZ, RZ, P0, P1 ;  /* 0x000000ffff077210 */ /* 0x000fe400007e24ff */
[----:B------:R-:W-:Y:S02]  /*d530*/  IADD3 R6, PT, PT, R37, UR4, RZ ;  /* 0x0000000425067c10 */ /* 0x000fe4000fffe0ff */
[----:B------:R-:W-:Y:S01]  /*d540*/  IADD3 R36, P1, P2, R36, R7, R18 ;  /* 0x0000000724247210 */ /* 0x000fe20007a3e012 */
[----:B------:R-:W-:Y:S01]  /*d550*/  IMAD.MOV.U32 R7, RZ, RZ, RZ ;  /* 0x000000ffff077224 */ /* 0x000fe200078e00ff */
[----:B------:R-:W-:Y:S02]  /*d560*/  IADD3.X R5, PT, PT, RZ, RZ, RZ, P3, P4 ;  /* 0x000000ffff057210 */ /* 0x000fe40001fe84ff */
[----:B------:R-:W-:Y:S01]  /*d570*/  IADD3.X R17, PT, PT, RZ, RZ, RZ, P1, P2 ;  /* 0x000000ffff117210 */ /* 0x000fe20000fe44ff */
[----:B------:R-:W-:Y:S01]  /*d580*/  IMAD.WIDE.U32 R6, R20, 0x3d1, R6 ;  /* 0x000003d114067825 */ /* 0x000fe200078e0006 */
[----:B------:R-:W-:-:S02]  /*d590*/  IADD3 R36, P1, P2, R66, R5, R36 ;  /* 0x0000000542247210 */ /* 0x000fc40007a3e024 */
[----:B------:R-:W-:Y:S02]  /*d5a0*/  IADD3 R26, P0, PT, R27, R21, RZ ;  /* 0x000000151b1a7210 */ /* 0x000fe40007f1e0ff */
[----:B------:R-:W-:Y:S01]  /*d5b0*/  IADD3 R17, P4, P5, R6, R17, R16 ;  /* 0x0000001106117210 */ /* 0x000fe20007d9e010 */
[----:B------:R-:W-:Y:S01]  /*d5c0*/  VIADD R16, R7, UR4 ;  /* 0x0000000407107c36 */ /* 0x000fe20008000000 */
[----:B------:R-:W-:Y:S01]  /*d5d0*/  IADD3.X R37, PT, PT, RZ, RZ, RZ, P1, P2 ;  /* 0x000000ffff257210 */ /* 0x000fe20000fe44ff */
[----:B------:R-:W-:Y:S01]  /*d5e0*/  IMAD.X R27, RZ, RZ, RZ, P0 ;  /* 0x000000ffff1b7224 */ /* 0x000fe200000e06ff */
[----:B------:R-:W-:Y:S02]  /*d5f0*/  IADD3 R6, P0, PT, R13, R13, RZ ;  /* 0x0000000d0d067210 */ /* 0x000fe40007f1e0ff */
[----:B------:R-:W-:Y:S01]  /*d600*/  IADD3 R37, P3, P2, R22, R37, R17 ;  /* 0x0000002516257210 */ /* 0x000fe20007a7e011 */
[----:B------:R-:W-:Y:S02]  /*d610*/  HFMA2 R17, -RZ, RZ, 0, 0 ;  /* 0x00000000ff117431 */ /* 0x000fe400000001ff */
[----:B------:R-:W-:Y:S01]  /*d620*/  IMAD.WIDE.U32 R12, R12, R12, R26 ;  /* 0x0000000c0c0c7225 */ /* 0x000fe200078e001a */
[----:B------:R-:W-:-:S02]  /*d630*/  IADD3.X R5, P0, PT, R64, R64, RZ, P0, !PT ;  /* 0x0000004040057210 */ /* 0x000fc4000071e4ff */
[----:B------:R-:W-:Y:S02]  /*d640*/  IADD3 R6, P1, PT, R6, R6, RZ ;  /* 0x0000000606067210 */ /* 0x000fe40007f3e0ff */
[----:B------:R-:W-:Y:S02]  /*d650*/  IADD3.X R7, PT, PT, RZ, RZ, RZ, P4, P5 ;  /* 0x000000ffff077210 */ /* 0x000fe400027ea4ff */
[----:B------:R-:W-:Y:S01]  /*d660*/  IADD3.X R8, P0, PT, R44, R44, RZ, P0, !PT ;  /* 0x0000002c2c087210 */ /* 0x000fe2000071e4ff */
[----:B------:R-:W-:Y:S01]  /*d670*/  IMAD.WIDE.U32 R16, R12, 0x3d1, R16 ;  /* 0x000003d10c107825 */ /* 0x000fe200078e0010 */
[----:B------:R-:W-:Y:S02]  /*d680*/  IADD3.X R5, P1, PT, R5, R5, RZ, P1, !PT ;  /* 0x0000000505057210 */ /* 0x000fe40000f3e4ff */
[----:B------:R-:W-:Y:S01]  /*d690*/  IADD3.X R15, PT, PT, RZ, RZ, RZ, P3, P2 ;  /* 0x000000ffff0f7210 */ /* 0x000fe20001fe44ff */
[----:B------:R-:W-:Y:S01]  /*d6a0*/  VIADD R17, R17, UR4 ;  /* 0x0000000411117c36 */ /* 0x000fe20008000000 */
[----:B------:R-:W-:-:S02]  /*d6b0*/  IADD3 R14, P4, P5, R16, R7, R14 ;  /* 0x00000007100e7210 */ /* 0x000fc40007d9e00e */
[----:B------:R-:W-:Y:S01]  /*d6c0*/  IADD3.X R7, P0, PT, R28, R28, RZ, P0, !PT ;  /* 0x0000001c1c077210 */ /* 0x000fe2000071e4ff */
[----:B------:R-:W-:Y:S01]  /*d6d0*/  IMAD R13, R13, 0x3d1, R17 ;  /* 0x000003d10d0d7824 */ /* 0x000fe200078e0211 */
[----:B------:R-:W-:Y:S02]  /*d6e0*/  IADD3.X R8, P1, PT, R8, R8, RZ, P1, !PT ;  /* 0x0000000808087210 */ /* 0x000fe40000f3e4ff */
[----:B------:R-:W-:Y:S02]  /*d6f0*/  IADD3.X R10, P0, PT, R29, R29, RZ, P0, !PT ;  /* 0x0000001d1d0a7210 */ /* 0x000fe4000071e4ff */
[----:B------:R-:W-:Y:S02]  /*d700*/  IADD3.X R7, P1, PT, R7, R7, RZ, P1, !PT ;  /* 0x0000000707077210 */ /* 0x000fe40000f3e4ff */
[----:B------:R-:W-:Y:S02]  /*d710*/  IADD3.X R16, PT, PT, RZ, RZ, RZ, P4, P5 ;  /* 0x000000ffff107210 */ /* 0x000fe400027ea4ff */
[----:B------:R-:W-:-:S02]  /*d720*/  IADD3 R40, P2, P3, R20, R15, R14 ;  /* 0x0000000f14287210 */ /* 0x000fc40007b5e00e */
[----:B------:R-:W-:Y:S02]  /*d730*/  IADD3.X R30, P0, PT, R30, R30, RZ, P0, !PT ;  /* 0x0000001e1e1e7210 */ /* 0x000fe4000071e4ff */
[----:B------:R-:W-:Y:S02]  /*d740*/  IADD3.X R10, P1, PT, R10, R10, RZ, P1, !PT ;  /* 0x0000000a0a0a7210 */ /* 0x000fe40000f3e4ff */
[----:B------:R-:W-:Y:S02]  /*d750*/  IADD3 R13, PT, PT, R13, R16, R4 ;  /* 0x000000100d0d7210 */ /* 0x000fe40007ffe004 */
[----:B------:R-:W-:Y:S02]  /*d760*/  IADD3.X R14, PT, PT, RZ, RZ, RZ, P2, P3 ;  /* 0x000000ffff0e7210 */ /* 0x000fe400017e64ff */
[----:B------:R-:W-:Y:S02]  /*d770*/  IADD3.X R45, P1, PT, R30, R30, RZ, P1, !PT ;  /* 0x0000001e1e2d7210 */ /* 0x000fe40000f3e4ff */
[----:B------:R-:W-:-:S02]  /*d780*/  IADD3 R30, PT, PT, R12, R14, R13 ;  /* 0x0000000e0c1e7210 */ /* 0x000fc40007ffe00d */
[----:B------:R-:W-:Y:S02]  /*d790*/  IADD3.X R4, P0, PT, R31, R31, RZ, P0, !PT ;  /* 0x0000001f1f047210 */ /* 0x000fe4000071e4ff */
[----:B------:R-:W-:Y:S02]  /*d7a0*/  ISETP.GT.U32.AND P2, PT, R30, R69, PT ;  /* 0x000000451e00720c */ /* 0x000fe40003f44070 */
[----:B------:R-:W-:Y:S01]  /*d7b0*/  IADD3.X R4, P1, PT, R4, R4, RZ, P1, !PT ;  /* 0x0000000404047210 */ /* 0x000fe20000f3e4ff */
[----:B------:R-:W-:-:S04]  /*d7c0*/  IMAD.X R32, R32, 0x1, R32, P0 ;  /* 0x0000000120207824 */ /* 0x000fc800000e0620 */
[----:B------:R-:W-:-:S06]  /*d7d0*/  IMAD.X R65, R32, 0x1, R32, P1 ;  /* 0x0000000120417824 */ /* 0x000fcc00008e0620 */
        /* <DEDUP_REMOVED lines=31> */
.L_x_363:
        /* <DEDUP_REMOVED lines=8> */
.L_x_364:
[----:B------:R-:W-:Y:S05]  /*da50*/  BSYNC.RECONVERGENT B2 ;  /* 0x0000000000027941 */ /* 0x000fea0003800200 */
.L_x_362:
        /* <DEDUP_REMOVED lines=43> */
[----:B------:R-:W-:Y:S02]  /*dd10*/  IMAD.X R19, RZ, RZ, RZ, P0 ;  /* 0x000000ffff137224 */ /* 0x000fe400000e06ff */
[----:B------:R-:W-:Y:S01]  /*dd20*/  IMAD.MOV.U32 R14, RZ, RZ, R13 ;  /* 0x000000ffff0e7224 */ /* 0x000fe200078e000d */
[----:B------:R-:W-:Y:S01]  /*dd30*/  IADD3.X R21, PT, PT, RZ, RZ, RZ, P1, !PT ;  /* 0x000000ffff157210 */ /* 0x000fe20000ffe4ff */
[----:B------:R-:W-:Y:S01]  /*dd40*/  IMAD.MOV.U32 R12, RZ, RZ, R16 ;  /* 0x000000ffff0c7224 */ /* 0x000fe200078e0010 */
[----:B------:R-:W-:Y:S01]  /*dd50*/  MOV R13, RZ ;  /* 0x000000ff000d7202 */ /* 0x000fe20000000f00 */
[----:B------:R-:W-:-:S04]  /*dd60*/  IMAD.WIDE.U32 R16, R48, R51, R18 ;  /* 0x0000003330107225 */ /* 0x000fc800078e0012 */
[----:B------:R-:W-:-:S04]  /*dd70*/  IMAD.WIDE.U32 R14, R47, R53, R14 ;  /* 0x000000352f0e7225 */ /* 0x000fc800078e000e */
[----:B------:R-:W-:Y:S01]  /*dd80*/  IMAD.WIDE.U32 R18, R49, R49, R20 ;  /* 0x0000003131127225 */ /* 0x000fe200078e0014 */
[----:B------:R-:W-:-:S03]  /*dd90*/  IADD3 R20, P0, PT, R14, R17, RZ ;  /* 0x000000110e147210 */ /* 0x000fc60007f1e0ff */
[----:B------:R-:W-:Y:S01]  /*dda0*/  IMAD.WIDE.U32 R12, R47, R50, R12 ;  /* 0x000000322f0c7225 */ /* 0x000fe200078e000c */
[----:B------:R-:W-:Y:S02]  /*ddb0*/  IADD3 R32, P1, PT, R16, R19, RZ ;  /* 0x0000001310207210 */ /* 0x000fe40007f3e0ff */
[----:B------:R-:W-:Y:S01]  /*ddc0*/  MOV R16, R15 ;  /* 0x0000000f00107202 */ /* 0x000fe20000000f00 */
[----:B------:R-:W-:Y:S01]  /*ddd0*/  IMAD.X R21, RZ, RZ, RZ, P0 ;  /* 0x000000ffff157224 */ /* 0x000fe200000e06ff */
        /* <DEDUP_REMOVED lines=81> */
[----:B------:R-:W-:Y:S01]  /*e2f0*/  IMAD.MOV.U32 R16, RZ, RZ, R70 ;  /* 0x000000ffff107224 */ /* 0x000fe200078e0046 */
[----:B------:R-:W-:Y:S01]  /*e300*/  MOV R17, RZ ;  /* 0x000000ff00117202 */ /* 0x000fe20000000f00 */
[----:B------:R-:W-:Y:S02]  /*e310*/  IMAD.X R75, RZ, RZ, RZ, P0 ;  /* 0x000000ffff4b7224 */ /* 0x000fe400000e06ff */
[----:B------:R-:W-:Y:S02]  /*e320*/  IMAD.X R67, RZ, RZ, RZ, P1 ;  /* 0x000000ffff437224 */ /* 0x000fe400008e06ff */
        /* <DEDUP_REMOVED lines=26> */
[----:B------:R-:W-:Y:S01]  /*e4d0*/  IMAD.WIDE.U32 R76, R32, 0x3d1, RZ ;  /* 0x000003d1204c7825 */ /* 0x000fe200078e00ff */
[----:B------:R-:W-:Y:S02]  /*e4e0*/  IADD3 R72, P1, PT, R70, R73, RZ ;  /* 0x0000004946487210 */ /* 0x000fe40007f3e0ff */
[----:B------:R-:W-:Y:S01]  /*e4f0*/  IADD3 R74, P0, PT, R67, R71, RZ ;  /* 0x00000047434a7210 */ /* 0x000fe20007f1e0ff */
[----:B------:R-:W-:Y:S01]  /*e500*/  IMAD.X R67, RZ, RZ, RZ, P2 ;  /* 0x000000ffff437224 */ /* 0x000fe200010e06ff */
[----:B------:R-:W-:Y:S01]  /*e510*/  IADD3 R78, PT, PT, R77, UR4, RZ ;  /* 0x000000044d4e7c10 */ /* 0x000fe2000fffe0ff */
        /* <DEDUP_REMOVED lines=8> */
[----:B------:R-:W-:Y:S02]  /*e5a0*/  IMAD.X R75, RZ, RZ, RZ, P0 ;  /* 0x000000ffff4b7224 */ /* 0x000fe400000e06ff */
[----:B------:R-:W-:Y:S01]  /*e5b0*/  IMAD.WIDE.U32 R76, R48, 0x3d1, R78 ;  /* 0x000003d1304c7825 */ /* 0x000fe200078e004e */
[----:B------:R-:W-:Y:S02]  /*e5c0*/  ISETP.GE.U32.AND P0, PT, R13, R26, PT ;  /* 0x0000001a0d00720c */ /* 0x000fe40003f06070 */
[----:B------:R-:W-:Y:S01]  /*e5d0*/  IADD3.X R73, PT, PT, RZ, RZ, RZ, P1, !PT ;  /* 0x000000ffff497210 */ /* 0x000fe20000ffe4ff */
[----:B------:R-:W-:Y:S01]  /*e5e0*/  IMAD.WIDE.U32 R26, R51, R54, R74 ;  /* 0x00000036331a7225 */ /* 0x000fe200078e004a */
[----:B------:R-:W-:-:S03]  /*e5f0*/  SEL R17, RZ, 0x1, P0 ;  /* 0x00000001ff117807 */ /* 0x000fc60000000000 */
[----:B------:R-:W-:Y:S01]  /*e600*/  IMAD.WIDE.U32 R50, R53, R53, R72 ;  /* 0x0000003535327225 */ /* 0x000fe200078e0048 */
[----:B------:R-:W-:-:S03]  /*e610*/  IADD3 R17, P0, P2, R76, R28, R17 ;  /* 0x0000001c4c117210 */ /* 0x000fc60007a1e011 */
[----:B------:R-:W-:Y:S01]  /*e620*/  VIADD R74, R77, UR4 ;  /* 0x000000044d4a7c36 */ /* 0x000fe20008000000 */
[----:B------:R-:W-:Y:S01]  /*e630*/  IADD3.X R19, PT, PT, RZ, RZ, RZ, P0, P2 ;  /* 0x000000ffff137210 */ /* 0x000fe200007e44ff */
[----:B------:R-:W-:Y:S01]  /*e640*/  IMAD.MOV.U32 R75, RZ, RZ, RZ ;  /* 0x000000ffff4b7224 */ /* 0x000fe200078e00ff */
[----:B------:R-:W-:Y:S02]  /*e650*/  IADD3 R17, P3, PT, R32, R17, RZ ;  /* 0x0000001120117210 */ /* 0x000fe40007f7e0ff */
[----:B------:R-:W-:Y:S01]  /*e660*/  IADD3 R28, P1, PT, R50, R27, RZ ;  /* 0x0000001b321c7210 */ /* 0x000fe20007f3e0ff */
[----:B------:R-:W-:Y:S01]  /*e670*/  IMAD.WIDE.U32 R72, R66, 0x3d1, R74 ;  /* 0x000003d142487825 */ /* 0x000fe200078e004a */
[----:B------:R-:W-:-:S03]  /*e680*/  IADD3 R32, P0, PT, R71, R51, RZ ;  /* 0x0000003347207210 */ /* 0x000fc60007f1e0ff */
[----:B------:R-:W-:Y:S01]  /*e690*/  IMAD.X R29, RZ, RZ, RZ, P1 ;  /* 0x000000ffff1d7224 */ /* 0x000fe200008e06ff */
[----:B------:R-:W-:Y:S01]  /*e6a0*/  IADD3.X R33, PT, PT, RZ, RZ, RZ, P0, !PT ;  /* 0x000000ffff217210 */ /* 0x000fe200007fe4ff */
[----:B------:R-:W-:Y:S01]  /*e6b0*/  VIADD R50, R73, UR4 ;  /* 0x0000000449327c36 */ /* 0x000fe20008000000 */
[----:B------:R-:W-:Y:S01]  /*e6c0*/  IADD3 R19, P1, P2, R72, R19, R22 ;  /* 0x0000001348137210 */ /* 0x000fe20007a3e016 */
[----:B------:R-:W-:-:S04]  /*e6d0*/  IMAD.WIDE.U32 R22, R52, R54, R28 ;  /* 0x0000003634167225 */ /* 0x000fc800078e001c */
[----:B------:R-:W-:-:S04]  /*e6e0*/  IMAD.WIDE.U32 R32, R53, R54, R32 ;  /* 0x0000003635207225 */ /* 0x000fc800078e0020 */
[----:B------:R-:W-:Y:S01]  /*e6f0*/  IMAD.MOV.U32 R51, RZ, RZ, RZ ;  /* 0x000000ffff337224 */ /* 0x000fe200078e00ff */
[----:B------:R-:W-:Y:S01]  /*e700*/  IADD3 R28, P0, PT, R32, R23, RZ ;  /* 0x00000017201c7210 */ /* 0x000fe20007f1e0ff */
[----:B------:R-:W-:Y:S02]  /*e710*/  IMAD.X R15, RZ, RZ, RZ, P3 ;  /* 0x000000ffff0f7224 */ /* 0x000fe400018e06ff */
[----:B------:R-:W-:-:S03]  /*e720*/  IMAD.WIDE.U32 R50, R26, 0x3d1, R50 ;  /* 0x000003d11a327825 */ /* 0x000fc600078e0032 */
[----:B------:R-:W-:Y:S01]  /*e730*/  IADD3 R48, P3, P4, R48, R15, R19 ;  /* 0x0000000f30307210 */ /* 0x000fe20007c7e013 */
[----:B------:R-:W-:Y:S01]  /*e740*/  IMAD.X R29, RZ, RZ, RZ, P0 ;  /* 0x000000ffff1d7224 */ /* 0x000fe200000e06ff */
[----:B------:R-:W-:Y:S01]  /*e750*/  IADD3.X R15, PT, PT, RZ, RZ, RZ, P1, P2 ;  /* 0x000000ffff0f7210 */ /* 0x000fe20000fe44ff */
[----:B------:R-:W-:Y:S01]  /*e760*/  IMAD.MOV.U32 R71, RZ, RZ, RZ ;  /* 0x000000ffff477224 */ /* 0x000fe200078e00ff */
[----:B------:R-:W-:Y:S01]  /*e770*/  IADD3 R70, PT, PT, R51, UR4, RZ ;  /* 0x0000000433467c10 */ /* 0x000fe2000fffe0ff */
[----:B------:R-:W-:Y:S01]  /*e780*/  IMAD.WIDE.U32 R28, R53, R54, R28 ;  /* 0x00000036351c7225 */ /* 0x000fe200078e001c */
[----:B------:R-:W-:Y:S02]  /*e790*/  IADD3 R12, P0, P1, R50, R15, R12 ;  /* 0x0000000f320c7210 */ /* 0x000fe4000791e00c */
[----:B------:R-:W-:Y:S01]  /*e7a0*/  IADD3.X R15, PT, PT, RZ, RZ, RZ, P3, P4 ;  /* 0x000000ffff0f7210 */ /* 0x000fe20001fe84ff */
[----:B------:R-:W-:Y:S01]  /*e7b0*/  IMAD.WIDE.U32 R50, R22, 0x3d1, R70 ;  /* 0x000003d116327825 */ /* 0x000fe200078e0046 */
[----:B------:R-:W-:-:S02]  /*e7c0*/  IADD3.X R19, PT, PT, RZ, RZ, RZ, P0, P1 ;  /* 0x000000ffff137210 */ /* 0x000fc400007e24ff */
[----:B------:R-:W-:Y:S01]  /*e7d0*/  IADD3 R66, P3, P4, R66, R15, R12 ;  /* 0x0000000f42427210 */ /* 0x000fe20007c7e00c */
[----:B------:R-:W-:Y:S01]  /*e7e0*/  VIADD R32, R51, UR4 ;  /* 0x0000000433207c36 */ /* 0x000fe20008000000 */
[----:B------:R-:W-:Y:S02]  /*e7f0*/  IADD3 R15, P1, P2, R50, R19, R14 ;  /* 0x00000013320f7210 */ /* 0x000fe40007a3e00e */
[----:B------:R-:W-:Y:S01]  /*e800*/  IADD3 R14, P0, PT, R33, R29, RZ ;  /* 0x0000001d210e7210 */ /* 0x000fe20007f1e0ff */
[----:B------:R-:W-:Y:S01]  /*e810*/  HFMA2 R33, -RZ, RZ, 0, 0 ;  /* 0x00000000ff217431 */ /* 0x000fe200000001ff */
[----:B------:R-:W-:Y:S02]  /*e820*/  IADD3.X R27, PT, PT, RZ, RZ, RZ, P3, P4 ;  /* 0x000000ffff1b7210 */ /* 0x000fe40001fe84ff */
[----:B------:R-:W-:Y:S02]  /*e830*/  IADD3.X R19, PT, PT, RZ, RZ, RZ, P1, P2 ;  /* 0x000000ffff137210 */ /* 0x000fe40000fe44ff */
[----:B------:R-:W-:Y:S01]  /*e840*/  IADD3 R27, P3, P4, R26, R27, R15 ;  /* 0x0000001b1a1b7210 */ /* 0x000fe20007c7e00f */
[----:B------:R-:W-:Y:S01]  /*e850*/  IMAD.X R15, RZ, RZ, RZ, P0 ;  /* 0x000000ffff0f7224 */ /* 0x000fe200000e06ff */
[----:B------:R-:W-:Y:S01]  /*e860*/  IADD3 R9, P0, PT, R9, R9, RZ ;  /* 0x0000000909097210 */ /* 0x000fe20007f1e0ff */
[----:B------:R-:W-:-:S03]  /*e870*/  IMAD.WIDE.U32 R32, R28, 0x3d1, R32 ;  /* 0x000003d11c207825 */ /* 0x000fc600078e0020 */
[----:B------:R-:W-:Y:S01]  /*e880*/  IADD3.X R24, P0, PT, R24, R24, RZ, P0, !PT ;  /* 0x0000001818187210 */ /* 0x000fe2000071e4ff */
[----:B------:R-:W-:Y:S01]  /*e890*/  IMAD.WIDE.U32 R14, R54, R54, R14 ;  /* 0x00000036360e7225 */ /* 0x000fe200078e000e */
[----:B------:R-:W-:Y:S02]  /*e8a0*/  IADD3 R12, P1, P2, R32, R19, R18 ;  /* 0x00000013200c7210 */ /* 0x000fe40007a3e012 */
[----:B------:R-:W-:Y:S01]  /*e8b0*/  IADD3.X R19, PT, PT, RZ, RZ, RZ, P3, P4 ;  /* 0x000000ffff137210 */ /* 0x000fe20001fe84ff */
[----:B------:R-:W-:Y:S01]  /*e8c0*/  VIADD R18, R33, UR4 ;  /* 0x0000000421127c36 */ /* 0x000fe20008000000 */
[----:B------:R-:W-:Y:S02]  /*e8d0*/  IADD3.X R21, PT, PT, RZ, RZ, RZ, P1, P2 ;  /* 0x000000ffff157210 */ /* 0x000fe40000fe44ff */
[----:B------:R-:W-:Y:S01]  /*e8e0*/  IADD3 R12, P6, P5, R22, R19, R12 ;  /* 0x00000013160c7210 */ /* 0x000fe20007dde00c */
[----:B------:R-:W-:Y:S01]  /*e8f0*/  IMAD.MOV.U32 R19, RZ, RZ, RZ ;  /* 0x000000ffff137224 */ /* 0x000fe200078e00ff */
[----:B------:R-:W-:-:S02]  /*e900*/  IADD3 R9, P1, PT, R9, R9, RZ ;  /* 0x0000000909097210 */ /* 0x000fc40007f3e0ff */
[----:B------:R-:W-:Y:S01]  /*e910*/  IADD3.X R11, P2, PT, R11, R11, RZ, P0, !PT ;  /* 0x0000000b0b0b7210 */ /* 0x000fe2000075e4ff */
[----:B------:R-:W-:Y:S01]  /*e920*/  IMAD.WIDE.U32 R18, R14, 0x3d1, R18 ;  /* 0x000003d10e127825 */ /* 0x000fe200078e0012 */
[----:B------:R-:W-:Y:S02]  /*e930*/  IADD3.X R24, P0, PT, R24, R24, RZ, P1, !PT ;  /* 0x0000001818187210 */ /* 0x000fe40000f1e4ff */
[----:B------:R-:W-:Y:S02]  /*e940*/  IADD3 R32, P1, PT, R9, R9, RZ ;  /* 0x0000000909207210 */ /* 0x000fe40007f3e0ff */
[----:B------:R-:W-:Y:S02]  /*e950*/  IADD3 R19, PT, PT, R19, UR4, RZ ;  /* 0x0000000413137c10 */ /* 0x000fe4000fffe0ff */
[----:B------:R-:W-:Y:S02]  /*e960*/  IADD3.X R25, P2, PT, R25, R25, RZ, P2, !PT ;  /* 0x0000001919197210 */ /* 0x000fe4000175e4ff */
[----:B------:R-:W-:Y:S01]  /*e970*/  IADD3 R20, P3, P4, R18, R21, R20 ;  /* 0x0000001512147210 */ /* 0x000fe20007c7e014 */
[----:B------:R-:W-:Y:S01]  /*e980*/  IMAD R19, R15, 0x3d1, R19 ;  /* 0x000003d10f137824 */ /* 0x000fe200078e0213 */
[----:B------:R-:W-:-:S02]  /*e990*/  IADD3.X R29, PT, PT, RZ, RZ, RZ, P6, P5 ;  /* 0x000000ffff1d7210 */ /* 0x000fc400037ea4ff */
[----:B------:R-:W-:Y:S02]  /*e9a0*/  IADD3.X R11, P0, PT, R11, R11, RZ, P0, !PT ;  /* 0x0000000b0b0b7210 */ /* 0x000fe4000071e4ff */
[----:B------:R-:W-:Y:S02]  /*e9b0*/  IADD3.X R33, P1, PT, R24, R24, RZ, P1, !PT ;  /* 0x0000001818217210 */ /* 0x000fe40000f3e4ff */
[----:B------:R-:W-:Y:S02]  /*e9c0*/  IADD3.X R9, P2, PT, R36, R36, RZ, P2, !PT ;  /* 0x0000002424097210 */ /* 0x000fe4000175e4ff */
[----:B------:R-:W-:Y:S02]  /*e9d0*/  IADD3.X R18, PT, PT, RZ, RZ, RZ, P3, P4 ;  /* 0x000000ffff127210 */ /* 0x000fe40001fe84ff */
[----:B------:R-:W-:Y:S02]  /*e9e0*/  IADD3 R29, P5, P6, R28, R29, R20 ;  /* 0x0000001d1c1d7210 */ /* 0x000fe40007ebe014 */
[----:B------:R-:W-:-:S02]  /*e9f0*/  IADD3.X R25, P0, PT, R25, R25, RZ, P0, !PT ;  /* 0x0000001919197210 */ /* 0x000fc4000071e4ff */
[----:B------:R-:W-:Y:S02]  /*ea00*/  IADD3.X R36, P1, PT, R11, R11, RZ, P1, !PT ;  /* 0x0000000b0b247210 */ /* 0x000fe40000f3e4ff */
[----:B------:R-:W-:Y:S02]  /*ea10*/  IADD3.X R11, P2, PT, R37, R37, RZ, P2, !PT ;  /* 0x00000025250b7210 */ /* 0x000fe4000175e4ff */
[----:B------:R-:W-:Y:S02]  /*ea20*/  IADD3 R19, PT, PT, R19, R18, R16 ;  /* 0x0000001213137210 */ /* 0x000fe40007ffe010 */
[----:B------:R-:W-:Y:S02]  /*ea30*/  IADD3.X R16, PT, PT, RZ, RZ, RZ, P5, P6 ;  /* 0x000000ffff107210 */ /* 0x000fe40002fec4ff */
[----:B------:R-:W-:Y:S02]  /*ea40*/  IADD3.X R15, P3, PT, R9, R9, RZ, P0, !PT ;  /* 0x00000009090f7210 */ /* 0x000fe4000077e4ff */
[----:B------:R-:W-:-:S02]  /*ea50*/  IADD3.X R9, P0, PT, R40, R40, RZ, P2, !PT ;  /* 0x0000002828097210 */ /* 0x000fc4000171e4ff */
[----:B------:R-:W-:Y:S02]  /*ea60*/  IADD3 R16, PT, PT, R14, R16, R19 ;  /* 0x000000100e107210 */ /* 0x000fe40007ffe013 */
[----:B------:R-:W-:Y:S01]  /*ea70*/  IADD3.X R37, P1, PT, R25, R25, RZ, P1, !PT ;  /* 0x0000001919257210 */ /* 0x000fe20000f3e4ff */
[----:B------:R-:W-:Y:S01]  /*ea80*/  IMAD.X R30, R30, 0x1, R30, P0 ;  /* 0x000000011e1e7824 */ /* 0x000fe200000e061e */
[----:B------:R-:W-:Y:S02]  /*ea90*/  ISETP.GT.U32.AND P0, PT, R16, R69, PT ;  /* 0x000000451000720c */ /* 0x000fe40003f04070 */
[----:B------:R-:W-:Y:S02]  /*eaa0*/  IADD3.X R11, P3, PT, R11, R11, RZ, P3, !PT ;  /* 0x0000000b0b0b7210 */ /* 0x000fe40001f7e4ff */
[----:B------:R-:W-:Y:S02]  /*eab0*/  IADD3.X R40, P1, PT, R15, R15, RZ, P1, !PT ;  /* 0x0000000f0f287210 */ /* 0x000fe40000f3e4ff */
[----:B------:R-:W-:-:S02]  /*eac0*/  IADD3.X R9, P3, PT, R9, R9, RZ, P3, !PT ;  /* 0x0000000909097210 */ /* 0x000fc40001f7e4ff */
        /* <DEDUP_REMOVED lines=35> */
.L_x_366:
        /* <DEDUP_REMOVED lines=8> */
.L_x_367:
[----:B------:R-:W-:Y:S05]  /*ed80*/  BSYNC.RECONVERGENT B2 ;  /* 0x0000000000027941 */ /* 0x000fea0003800200 */
.L_x_365:
[-C--:B------:R-:W-:Y:S01]  /*ed90*/  IADD3 R14, P0, PT, R13, R13.reuse, RZ ;  /* 0x0000000d0d0e7210 */ /* 0x080fe20007f1e0ff */
[----:B------:R-:W-:Y:S01]  /*eda0*/  IMAD.MOV.U32 R15, RZ, RZ, RZ ;  /* 0x000000ffff0f7224 */ /* 0x000fe200078e00ff */
[----:B------:R-:W-:Y:S01]  /*edb0*/  MOV R19, RZ ;  /* 0x000000ff00137202 */ /* 0x000fe20000000f00 */
[----:B------:R-:W-:Y:S01]  /*edc0*/  IMAD.MOV.U32 R53, RZ, RZ, RZ ;  /* 0x000000ffff357224 */ /* 0x000fe200078e00ff */
[----:B------:R-:W-:Y:S01]  /*edd0*/  IADD3 R23, P1, PT, R14, R13, RZ ;  /* 0x0000000d0e177210 */ /* 0x000fe20007f3e0ff */
[----:B------:R-:W-:Y:S01]  /*ede0*/  IMAD.MOV.U32 R13, RZ, RZ, RZ ;  /* 0x000000ffff0d7224 */ /* 0x000fe200078e00ff */
[----:B------:R-:W-:Y:S01]  /*edf0*/  IADD3.X R24, P0, PT, R17, R17, RZ, P0, !PT ;  /* 0x0000001111187210 */ /* 0x000fe2000071e4ff */
[----:B------:R-:W-:Y:S02]  /*ee00*/  IMAD.MOV.U32 R49, RZ, RZ, RZ ;  /* 0x000000ffff317224 */ /* 0x000fe400078e00ff */
[----:B------:R-:W-:Y:S02]  /*ee10*/  HFMA2 R79, -RZ, RZ, 0, 0 ;  /* 0x00000000ff4f7431 */ /* 0x000fe400000001ff */
[----:B------:R-:W-:Y:S01]  /*ee20*/  IMAD.WIDE.U32 R50, R23, R23, RZ ;  /* 0x0000001717327225 */ /* 0x000fe200078e00ff */
[----:B------:R-:W-:-:S03]  /*ee30*/  IADD3.X R24, P1, PT, R24, R17, RZ, P1, !PT ;  /* 0x0000001118187210 */ /* 0x000fc60000f3e4ff */
[----:B------:R-:W-:Y:S01]  /*ee40*/  HFMA2 R17, -RZ, RZ, 0, 0 ;  /* 0x00000000ff117431 */ /* 0x000fe200000001ff */
[-C--:B------:R-:W-:Y:S01]  /*ee50*/  IADD3.X R25, P0, PT, R48, R48.reuse, RZ, P0, !PT ;  /* 0x0000003030197210 */ /* 0x080fe2000071e4ff */
[----:B------:R-:W-:Y:S01]  /*ee60*/  IMAD.MOV.U32 R14, RZ, RZ, R51 ;  /* 0x000000ffff0e7224 */ /* 0x000fe200078e0033 */
[----:B------:R-:W-:Y:S01]  /*ee70*/  UMOV UR4, URZ ;  /* 0x000000ff00047c82 */ /* 0x000fe20008000000 */
[----:B------:R-:W-:Y:S01]  /*ee80*/  IMAD.MOV.U32 R73, RZ, RZ, RZ ;  /* 0x000000ffff497224 */ /* 0x000fe200078e00ff */
[----:B------:R-:W-:Y:S01]  /*ee90*/  IADD3.X R25, P1, PT, R25, R48, RZ, P1, !PT ;  /* 0x0000003019197210 */ /* 0x000fe20000f3e4ff */
[----:B------:R-:W-:Y:S01]  /*eea0*/  IMAD.WIDE.U32 R14, R23, R24, R14 ;  /* 0x00000018170e7225 */ /* 0x000fe200078e000e */
[-C--:B------:R-:W-:Y:S01]  /*eeb0*/  IADD3.X R9, P0, PT, R66, R66.reuse, RZ, P0, !PT ;  /* 0x0000004242097210 */ /* 0x080fe2000071e4ff */
[----:B------:R-:W-:Y:S02]  /*eec0*/  BSSY.RECONVERGENT B2, `(.L_x_368) ;  /* 0x0000115000027945 */ /* 0x000fe40003800200 */
[----:B------:R-:W-:Y:S01]  /*eed0*/  IMAD.MOV.U32 R18, RZ, RZ, R15 ;  /* 0x000000ffff127224 */ /* 0x000fe200078e000f */
[----:B------:R-:W-:Y:S01]  /*eee0*/  IADD3.X R26, P1, PT, R9, R66, RZ, P1, !PT ;  /* 0x00000042091a7210 */ /* 0x000fe20000f3e4ff */
[----:B------:R-:W-:Y:S01]  /*eef0*/  IMAD.MOV.U32 R52, RZ, RZ, R14 ;  /* 0x000000ffff347224 */ /* 0x000fe200078e000e */
[----:B------:R-:W-:Y:S01]  /*ef00*/  IADD3.X R28, P0, PT, R27, R27, RZ, P0, !PT ;  /* 0x0000001b1b1c7210 */ /* 0x000fe2000071e4ff */
[----:B------:R-:W-:-:S03]  /*ef10*/  IMAD.WIDE.U32 R14, R23, R25, R18 ;  /* 0x00000019170e7225 */ /* 0x000fc600078e0012 */
[----:B------:R-:W-:Y:S01]  /*ef20*/  IADD3.X R27, P1, PT, R28, R27, RZ, P1, !PT ;  /* 0x0000001b1c1b7210 */ /* 0x000fe20000f3e4ff */
[----:B------:R-:W-:Y:S01]  /*ef30*/  IMAD.WIDE.U32 R52, R23, R24, R52 ;  /* 0x0000001817347225 */ /* 0x000fe200078e0034 */
[----:B------:R-:W-:-:S03]  /*ef40*/  IADD3.X R9, P0, PT, R12, R12, RZ, P0, !PT ;  /* 0x0000000c0c097210 */ /* 0x000fc6000071e4ff */
[----:B------:R-:W-:Y:S01]  /*ef50*/  IMAD.MOV.U32 R75, RZ, RZ, RZ ;  /* 0x000000ffff4b7224 */ /* 0x000fe200078e00ff */
[----:B------:R-:W-:Y:S01]  /*ef60*/  IADD3 R18, P2, PT, R14, R53, RZ ;  /* 0x000000350e127210 */ /* 0x000fe20007f5e0ff */
[----:B------:R-:W-:Y:S01]  /*ef70*/  IMAD.MOV.U32 R77, RZ, RZ, RZ ;  /* 0x000000ffff4d7224 */ /* 0x000fe200078e00ff */
[----:B------:R-:W-:Y:S01]  /*ef80*/  MOV R14, R15 ;  /* 0x0000000f000e7202 */ /* 0x000fe20000000f00 */
[----:B------:R-:W-:Y:S01]  /*ef90*/  IMAD.MOV.U32 R15, RZ, RZ, RZ ;  /* 0x000000ffff0f7224 */ /* 0x000fe200078e00ff */
[----:B------:R-:W-:Y:S01]  /*efa0*/  IADD3.X R28, P1, PT, R9, R12, RZ, P1, !PT ;  /* 0x0000000c091c7210 */ /* 0x000fe20000f3e4ff */
[----:B------:R-:W-:Y:S01]  /*efb0*/  IMAD.X R19, RZ, RZ, RZ, P2 ;  /* 0x000000ffff137224 */ /* 0x000fe200010e06ff */
[----:B------:R-:W-:Y:S01]  /*efc0*/  IADD3.X R48, P0, PT, R29, R29, RZ, P0, !PT ;  /* 0x0000001d1d307210 */ /* 0x000fe2000071e4ff */
[----:B------:R-:W-:-:S03]  /*efd0*/  IMAD.WIDE.U32 R14, R23, R26, R14 ;  /* 0x0000001a170e7225 */ /* 0x000fc600078e000e */
[----:B------:R-:W-:Y:S01]  /*efe0*/  IADD3.X R29, P1, PT, R48, R29, RZ, P1, !PT ;  /* 0x0000001d301d7210 */ /* 0x000fe20000f3e4ff */
        /* <DEDUP_REMOVED lines=13> */
[----:B------:R-:W-:-:S04]  /*f0c0*/  IMAD.X R31, RZ, RZ, RZ, P2 ;  /* 0x000000ffff1f7224 */ /* 0x000fc800010e06ff */
        /* <DEDUP_REMOVED lines=15> */
[----:B------:R-:W-:Y:S02]  /*f1c0*/  IADD3 R20, P3, PT, R20, R31, RZ ;  /* 0x0000001f14147210 */ /* 0x000fe40007f7e0ff */
[----:B------:R-:W-:Y:S02]  /*f1d0*/  IADD3 R66, P4, PT, R30, R15, RZ ;  /* 0x0000000f1e427210 */ /* 0x000fe40007f9e0ff */
[----:B------:R-:W-:Y:S01]  /*f1e0*/  IADD3.X R30, PT, PT, R16, R16, R16, P1, P0 ;  /* 0x00000010101e7210 */ /* 0x000fe20000fe0410 */
[----:B------:R-:W-:Y:S01]  /*f1f0*/  IMAD.MOV.U32 R16, RZ, RZ, R13 ;  /* 0x000000ffff107224 */ /* 0x000fe200078e000d */
[----:B------:R-:W-:Y:S01]  /*f200*/  IADD3.X R49, PT, PT, RZ, RZ, RZ, P2, !PT ;  /* 0x000000ffff317210 */ /* 0x000fe200017fe4ff */
[----:B------:R-:W-:-:S02]  /*f210*/  IMAD.X R21, RZ, RZ, RZ, P3 ;  /* 0x000000ffff157224 */ /* 0x000fc400018e06ff */
        /* <DEDUP_REMOVED lines=100> */
[----:B------:R-:W-:Y:S02]  /*f860*/  IMAD.X R77, RZ, RZ, RZ, P0 ;  /* 0x000000ffff4d7224 */ /* 0x000fe400000e06ff */
        /* <DEDUP_REMOVED lines=12> */
[----:B------:R-:W-:Y:S02]  /*f930*/  IMAD.IADD R47, R50, 0x1, R82 ;  /* 0x00000001322f7824 */ /* 0x000fe400078e0252 */
[----:B------:R-:W-:-:S03]  /*f940*/  IMAD.WIDE.U32 R74, R28, R30, R66 ;  /* 0x0000001e1c4a7225 */ /* 0x000fc600078e0042 */
[----:B------:R-:W-:Y:S01]  /*f950*/  ISETP.GE.U32.AND P0, PT, R47, R50, PT ;  /* 0x000000322f00720c */ /* 0x000fe20003f06070 */
[----:B------:R-:W-:Y:S01]  /*f960*/  IMAD.WIDE.U32 R76, R28, R29, R78 ;  /* 0x0000001d1c4c7225 */ /* 0x000fe200078e004e */
[----:B------:R-:W-:Y:S02]  /*f970*/  IADD3 R78, PT, PT, R83, UR4, RZ ;  /* 0x00000004534e7c10 */ /* 0x000fe4000fffe0ff */
        /* <DEDUP_REMOVED lines=13> */
[----:B------:R-:W-:Y:S02]  /*fa50*/  IADD3 R76, P0, PT, R75, R53, RZ ;  /* 0x000000354b4c7210 */ /* 0x000fe40007f1e0ff */
[----:B------:R-:W-:Y:S01]  /*fa60*/  IADD3.X R9, PT, PT, RZ, RZ, RZ, P2, P3 ;  /* 0x000000ffff097210 */ /* 0x000fe200017e64ff */
[----:B------:R-:W-:Y:S01]  /*fa70*/  IMAD.MOV.U32 R79, RZ, RZ, RZ ;  /* 0x000000ffff4f7224 */ /* 0x000fe200078e00ff */
[----:B------:R-:W-:Y:S01]  /*fa80*/  IADD3 R52, P1, PT, R52, R51, RZ ;  /* 0x0000003334347210 */ /* 0x000fe20007f3e0ff */
[----:B------:R-:W-:-:S02]  /*fa90*/  IMAD.X R77, RZ, RZ, RZ, P0 ;  /* 0x000000ffff4d7224 */ /* 0x000fc400000e06ff */
        /* <DEDUP_REMOVED lines=8> */
[----:B------:R-:W-:Y:S02]  /*fb20*/  IMAD.X R49, RZ, RZ, RZ, P4 ;  /* 0x000000ffff317224 */ /* 0x000fe400020e06ff */
[----:B------:R-:W-:Y:S01]  /*fb30*/  IMAD.WIDE.U32 R76, R50, 0x3d1, R74 ;  /* 0x000003d1324c7825 */ /* 0x000fe200078e004a */
[----:B------:R-:W-:Y:S02]  /*fb40*/  IADD3 R74, P0, PT, R18, R53, RZ ;  /* 0x00000035124a7210 */ /* 0x000fe40007f1e0ff */
[----:B------:R-:W-:Y:S01]  /*fb50*/  IADD3 R49, P3, P4, R70, R49, R78 ;  /* 0x0000003146317210 */ /* 0x000fe20007c7e04e */
[----:B------:R-:W-:Y:S01]  /*fb60*/  VIADD R70, R77, UR4 ;  /* 0x000000044d467c36 */ /* 0x000fe20008000000 */
[----:B------:R-:W-:Y:S01]  /*fb70*/  IADD3.X R75, PT, PT, RZ, RZ, RZ, P0, !PT ;  /* 0x000000ffff4b7210 */ /* 0x000fe200007fe4ff */
[----:B------:R-:W-:Y:S01]  /*fb80*/  IMAD.MOV.U32 R71, RZ, RZ, RZ ;  /* 0x000000ffff477224 */ /* 0x000fe200078e00ff */
[----:B------:R-:W-:Y:S01]  /*fb90*/  IADD3 R76, P1, P2, R76, R9, R14 ;  /* 0x000000094c4c7210 */ /* 0x000fe20007a3e00e */
[----:B------:R-:W-:Y:S01]  /*fba0*/  IMAD.MOV.U32 R51, RZ, RZ, RZ ;  /* 0x000000ffff337224 */ /* 0x000fe200078e00ff */
        /* <DEDUP_REMOVED lines=62> */
.L_x_369:
        /* <DEDUP_REMOVED lines=8> */
.L_x_370:
[----:B------:R-:W-:Y:S05]  /*10010*/  BSYNC.RECONVERGENT B2 ;  /* 0x0000000000027941 */ /* 0x000fea0003800200 */
.L_x_368:
        /* <DEDUP_REMOVED lines=43> */
.L_x_372:
        /* <DEDUP_REMOVED lines=9> */
.L_x_374:
[----:B------:R-:W-:Y:S05]  /*10360*/  BSYNC.RELIABLE B3 ;  /* 0x0000000000037941 */ /* 0x000fea0003800100 */
.L_x_373:
        /* <DEDUP_REMOVED lines=15> */
.L_x_375:
[----:B------:R-:W-:Y:S05]  /*10460*/  BSYNC.RECONVERGENT B2 ;  /* 0x0000000000027941 */ /* 0x000fea0003800200 */
.L_x_371:
        /* <DEDUP_REMOVED lines=35> */
.L_x_377:
        /* <DEDUP_REMOVED lines=9> */
.L_x_379:
[----:B------:R-:W-:Y:S05]  /*10730*/  BSYNC.RELIABLE B3 ;  /* 0x0000000000037941 */ /* 0x000fea0003800100 */
.L_x_378:
        /* <DEDUP_REMOVED lines=15> */
.L_x_380:
[----:B------:R-:W-:Y:S05]  /*10830*/  BSYNC.RECONVERGENT B2 ;  /* 0x0000000000027941 */ /* 0x000fea0003800200 */
.L_x_376:
        /* <DEDUP_REMOVED lines=26> */
[----:B------:R-:W-:-:S05]  /*109e0*/  IMAD.WIDE.U32 R12, R25, R71, R14 ;  /* 0x00000047190c7225 */ /* 0x000fca00078e000e */
[----:B------:R-:W-:Y:S01]  /*109f0*/  IADD3 R14, P0, PT, R6, R13, RZ ;  /* 0x0000000d060e7210 */ /* 0x000fe20007f1e0ff */
[----:B------:R-:W-:Y:S01]  /*10a00*/  HFMA2 R13, -RZ, RZ, 0, 0 ;  /* 0x00000000ff0d7431 */ /* 0x000fe200000001ff */
[----:B------:R-:W-:Y:S01]  /*10a10*/  IADD3 R16, P1, PT, R12, R5, RZ ;  /* 0x000000050c107210 */ /* 0x000fe20007f3e0ff */
[----:B------:R-:W-:Y:S02]  /*10a20*/  IMAD.MOV.U32 R12, RZ, RZ, R7 ;  /* 0x000000ffff0c7224 */ /* 0x000fe400078e0007 */
[----:B------:R-:W-:Y:S02]  /*10a30*/  IMAD.X R15, RZ, RZ, RZ, P0 ;  /* 0x000000ffff0f7224 */ /* 0x000fe400000e06ff */
[----:B------:R-:W-:Y:S02]  /*10a40*/  IMAD.X R17, RZ, RZ, RZ, P1 ;  /* 0x000000ffff117224 */ /* 0x000fe400008e06ff */
[----:B------:R-:W-:-:S04]  /*10a50*/  IMAD.WIDE.U32 R6, R26, R71, R14 ;  /* 0x000000471a067225 */ /* 0x000fc800078e000e */
[----:B------:R-:W-:-:S04]  /*10a60*/  IMAD.WIDE.U32 R16, R24, R73, R16 ;  /* 0x0000004918107225 */ /* 0x000fc800078e0010 */
[----:B------:R-:W-:Y:S01]  /*10a70*/  IMAD.WIDE.U32 R12, R28, R18, R12 ;  /* 0x000000121c0c7225 */ /* 0x000fe200078e000c */
[----:B------:R-:W-:-:S03]  /*10a80*/  IADD3 R6, P1, PT, R6, R17, RZ ;  /* 0x0000001106067210 */ /* 0x000fc60007f3e0ff */
[----:B------:R-:W-:Y:S01]  /*10a90*/  IMAD.MOV.U32 R66, RZ, RZ, R16 ;  /* 0x000000ffff427224 */ /* 0x000fe200078e0010 */
        /* <DEDUP_REMOVED lines=13> */
[----:B------:R-:W-:Y:S01]  /*10b70*/  IMAD.MOV.U32 R13, RZ, RZ, RZ ;  /* 0x000000ffff0d7224 */ /* 0x000fe200078e00ff */
[----:B------:R-:W-:Y:S01]  /*10b80*/  IADD3.X R17, PT, PT, RZ, RZ, RZ, P1, !PT ;  /* 0x000000ffff117210 */ /* 0x000fe20000ffe4ff */
[----:B------:R-:W-:Y:S02]  /*10b90*/  IMAD.X R15, RZ, RZ, RZ, P0 ;  /* 0x000000ffff0f7224 */ /* 0x000fe400000e06ff */
[----:B------:R-:W-:-:S02]  /*10ba0*/  IMAD.X R21, RZ, RZ, RZ, P2 ;  /* 0x000000ffff157224 */ /* 0x000fc400010e06ff */
[----:B------:R-:W-:-:S04]  /*10bb0*/  IMAD.WIDE.U32 R18, R30, R18, R12 ;  /* 0x000000121e127225 */ /* 0x000fc800078e000c */
        /* <DEDUP_REMOVED lines=20> */
[----:B------:R-:W-:Y:S01]  /*10d00*/  IMAD.X R15, RZ, RZ, RZ, P2 ;  /* 0x000000ffff0f7224 */ /* 0x000fe200010e06ff */
[----:B------:R-:W-:Y:S01]  /*10d10*/  MOV R13, RZ ;  /* 0x000000ff000d7202 */ /* 0x000fe20000000f00 */
        /* <DEDUP_REMOVED lines=11> */
[----:B------:R-:W-:Y:S02]  /*10dd0*/  IMAD.MOV.U32 R14, RZ, RZ, R70 ;  /* 0x000000ffff0e7224 */ /* 0x000fe400078e0046 */
        /* <DEDUP_REMOVED lines=46> */
[----:B------:R-:W-:Y:S01]  /*110c0*/  IMAD.X R71, RZ, RZ, RZ, P1 ;  /* 0x000000ffff477224 */ /* 0x000fe200008e06ff */
[----:B------:R-:W-:Y:S01]  /*110d0*/  IADD3.X R73, PT, PT, RZ, RZ, RZ, P2, !PT ;  /* 0x000000ffff497210 */ /* 0x000fe200017fe4ff */
[----:B------:R-:W-:-:S02]  /*110e0*/  IMAD.MOV.U32 R16, RZ, RZ, R74 ;  /* 0x000000ffff107224 */ /* 0x000fc400078e004a */
[----:B------:R-:W-:-:S04]  /*110f0*/  IMAD.WIDE.U32 R74, R29, R31, R18 ;  /* 0x0000001f1d4a7225 */ /* 0x000fc800078e0012 */
[----:B------:R-:W-:Y:S01]  /*11100*/  IMAD.WIDE.U32 R18, R27, R45, R70 ;  /* 0x0000002d1b127225 */ /* 0x000fe200078e0046 */
[----:B------:R-:W-:-:S03]  /*11110*/  IADD3 R66, P0, PT, R67, R75, RZ ;  /* 0x0000004b43427210 */ /* 0x000fc60007f1e0ff */
[----:B------:R-:W-:Y:S01]  /*11120*/  IMAD.WIDE.U32 R16, R23, R65, R16 ;  /* 0x0000004117107225 */ /* 0x000fe200078e0010 */
[----:B------:R-:W-:-:S03]  /*11130*/  IADD3 R70, P1, PT, R74, R19, RZ ;  /* 0x000000134a467210 */ /* 0x000fc60007f3e0ff */
[----:B------:R-:W-:-:S04]  /*11140*/  IMAD.WIDE.U32 R72, R25, R63, R72 ;  /* 0x0000003f19487225 */ /* 0x000fc800078e0048 */
        /* <DEDUP_REMOVED lines=28> */
[----:B------:R-:W-:-:S03]  /*11310*/  ISETP.GE.U32.AND P0, PT, R7, R8, PT ;  /* 0x000000080700720c */ /* 0x000fc60003f06070 */
[----:B------:R-:W-:Y:S01]  /*11320*/  IMAD.X R77, RZ, RZ, RZ, P2 ;  /* 0x000000ffff4d7224 */ /* 0x000fe200010e06ff */
[----:B------:R-:W-:Y:S01]  /*11330*/  SEL R5, RZ, 0x1, P0 ;  /* 0x00000001ff057807 */ /* 0x000fe20000000000 */
[----:B------:R-:W-:-:S04]  /*11340*/  IMAD.WIDE.U32 R72, R28, R63, R74 ;  /* 0x0000003f1c487225 */ /* 0x000fc800078e004a */
        /* <DEDUP_REMOVED lines=22> */
[----:B------:R-:W-:Y:S02]  /*114b0*/  VIADD R70, R71, UR4 ;  /* 0x0000000447467c36 */ /* 0x000fe40008000000 */
[----:B------:R-:W-:Y:S02]  /*114c0*/  HFMA2 R71, -RZ, RZ, 0, 0 ;  /* 0x00000000ff477431 */ /* 0x000fe400000001ff */
[----:B------:R-:W-:Y:S01]  /*114d0*/  IMAD.WIDE.U32 R18, R30, R63, R18 ;  /* 0x0000003f1e127225 */ /* 0x000fe200078e0012 */
[----:B------:R-:W-:-:S03]  /*114e0*/  IADD3 R15, P3, P4, R24, R15, R9 ;  /* 0x0000000f180f7210 */ /* 0x000fc60007c7e009 */
[----:B------:R-:W-:Y:S01]  /*114f0*/  IMAD.WIDE.U32 R4, R28, R65, R10 ;  /* 0x000000411c047225 */ /* 0x000fe200078e000a */
[----:B------:R-:W-:-:S03]  /*11500*/  IADD3.X R11, PT, PT, RZ, RZ, RZ, P0, P1 ;  /* 0x000000ffff0b7210 */ /* 0x000fc600007e24ff */
[----:B------:R-:W-:Y:S01]  /*11510*/  IMAD.WIDE.U32 R70, R8, 0x3d1, R70 ;  /* 0x000003d108467825 */ /* 0x000fe200078e0046 */
[----:B------:R-:W-:Y:S02]  /*11520*/  IADD3 R10, P0, PT, R18, R5, RZ ;  /* 0x00000005120a7210 */ /* 0x000fe40007f1e0ff */
[----:B------:R-:W-:Y:S01]  /*11530*/  IADD3.X R5, PT, PT, RZ, RZ, RZ, P3, P4 ;  /* 0x000000ffff057210 */ /* 0x000fe20001fe84ff */
[----:B------:R-:W-:Y:S01]  /*11540*/  VIADD R24, R71, UR4 ;  /* 0x0000000447187c36 */ /* 0x000fe20008000000 */
[----:B------:R-:W-:Y:S01]  /*11550*/  IADD3 R6, P1, P2, R70, R11, R6 ;  /* 0x0000000b46067210 */ /* 0x000fe20007a3e006 */
[----:B------:R-:W-:Y:S02]  /*11560*/  IMAD.X R11, RZ, RZ, RZ, P0 ;  /* 0x000000ffff0b7224 */ /* 0x000fe400000e06ff */
[----:B------:R-:W-:Y:S01]  /*11570*/  IMAD.WIDE.U32 R24, R4, 0x3d1, R24 ;  /* 0x000003d104187825 */ /* 0x000fe200078e0018 */
[----:B------:R-:W-:Y:S02]  /*11580*/  IADD3.X R9, PT, PT, RZ, RZ, RZ, P1, P2 ;  /* 0x000000ffff097210 */ /* 0x000fe40000fe44ff */
[----:B------:R-:W-:Y:S01]  /*11590*/  IADD3 R66, P3, P4, R66, R5, R6 ;  /* 0x0000000542427210 */ /* 0x000fe20007c7e006 */
[----:B------:R-:W-:Y:S01]  /*115a0*/  IMAD.WIDE.U32 R10, R29, R65, R10 ;  /* 0x000000411d0a7225 */ /* 0x000fe200078e000a */
[----:B------:R-:W-:-:S02]  /*115b0*/  IADD3 R12, P1, P2, R24, R9, R12 ;  /* 0x00000009180c7210 */ /* 0x000fc40007a3e00c */
[----:B------:R-:W-:Y:S01]  /*115c0*/  IADD3 R24, PT, PT, R25, UR4, RZ ;  /* 0x0000000419187c10 */ /* 0x000fe2000fffe0ff */
[----:B------:R-:W-:Y:S01]  /*115d0*/  IMAD.MOV.U32 R25, RZ, RZ, RZ ;  /* 0x000000ffff197224 */ /* 0x000fe200078e00ff */
[----:B------:R-:W-:Y:S02]  /*115e0*/  IADD3 R18, P0, PT, R19, R11, RZ ;  /* 0x0000000b13127210 */ /* 0x000fe40007f1e0ff */
        /* <DEDUP_REMOVED lines=8> */
[----:B------:R-:W-:-:S03]  /*11670*/  VIADD R12, R9, UR4 ;  /* 0x00000004090c7c36 */ /* 0x000fc60008000000 */
[----:B------:R-:W-:Y:S01]  /*11680*/  IADD3 R4, P2, P3, R4, R5, R14 ;  /* 0x0000000504047210 */ /* 0x000fe20007b5e00e */
[----:B------:R-:W-:Y:S01]  /*11690*/  IMAD.WIDE.U32 R8, R30, 0x3d1, R12 ;  /* 0x000003d11e087825 */ /* 0x000fe200078e000c */
[----:B------:R-:W-:-:S03]  /*116a0*/  IADD3.X R13, PT, PT, RZ, RZ, RZ, P0, P1 ;  /* 0x000000ffff0d7210 */ /* 0x000fc600007e24ff */
        /* <DEDUP_REMOVED lines=41> */
.L_x_382:
        /* <DEDUP_REMOVED lines=8> */
.L_x_383:
[----:B------:R-:W-:Y:S05]  /*119c0*/  BSYNC.RECONVERGENT B2 ;  /* 0x0000000000027941 */ /* 0x000fea0003800200 */
.L_x_381:
        /* <DEDUP_REMOVED lines=35> */
.L_x_385:
        /* <DEDUP_REMOVED lines=9> */
.L_x_387:
[----:B------:R-:W-:Y:S05]  /*11c90*/  BSYNC.RELIABLE B3 ;  /* 0x0000000000037941 */ /* 0x000fea0003800100 */
.L_x_386:
        /* <DEDUP_REMOVED lines=15> */
.L_x_388:
[----:B------:R-:W-:Y:S05]  /*11d90*/  BSYNC.RECONVERGENT B2 ;  /* 0x0000000000027941 */ /* 0x000fea0003800200 */
.L_x_384:
        /* <DEDUP_REMOVED lines=140> */
[----:B------:R-:W-:Y:S01]  /*12660*/  IMAD.WIDE.U32 R18, R46, R55, R18 ;  /* 0x000000372e127225 */ /* 0x000fe200078e0012 */
[----:B------:R-:W-:-:S03]  /*12670*/  IADD3 R20, P0, PT, R21, R23, RZ ;  /* 0x0000001715147210 */ /* 0x000fc60007f1e0ff */
[----:B------:R-:W-:Y:S01]  /*12680*/  IMAD.WIDE.U32 R24, R42, R59, R28 ;  /* 0x0000003b2a187225 */ /* 0x000fe200078e001c */
[----:B------:R-:W-:-:S03]  /*12690*/  IADD3.X R21, PT, PT, RZ, RZ, RZ, P0, !PT ;  /* 0x000000ffff157210 */ /* 0x000fc600007fe4ff */
[----:B------:R-:W-:Y:S01]  /*126a0*/  IMAD.WIDE.U32 R26, R43, R57, R30 ;  /* 0x000000392b1a7225 */ /* 0x000fe200078e001e */
[----:B------:R-:W-:Y:S02]  /*126b0*/  IADD3 R22, P1, PT, R22, R25, RZ ;  /* 0x0000001916167210 */ /* 0x000fe40007f3e0ff */
[----:B------:R-:W-:-:S03]  /*126c0*/  IADD3 R28, P3, PT, R26, R19, RZ ;  /* 0x000000131a1c7210 */ /* 0x000fc60007f7e0ff */
        /* <DEDUP_REMOVED lines=10> */
[----:B------:R-:W-:Y:S01]  /*12770*/  IADD3.X R29, PT, PT, RZ, RZ, RZ, P0, !PT ;  /* 0x000000ffff1d7210 */ /* 0x000fe200007fe4ff */
[----:B------:R-:W-:Y:S01]  /*12780*/  IMAD.WIDE.U32 R38, R20, 0x3d1, RZ ;  /* 0x000003d114267825 */ /* 0x000fe200078e00ff */
[----:B------:R-:W-:-:S03]  /*12790*/  IADD3 R30, P2, PT, R26, R21, RZ ;  /* 0x000000151a1e7210 */ /* 0x000fc60007f5e0ff */
        /* <DEDUP_REMOVED lines=10> */
[----:B------:R-:W-:Y:S02]  /*12840*/  HFMA2 R23, -RZ, RZ, 0, 0 ;  /* 0x00000000ff177431 */ /* 0x000fe400000001ff */
[----:B------:R-:W-:Y:S01]  /*12850*/  IMAD.IADD R55, R4, 0x1, R38 ;  /* 0x0000000104377824 */ /* 0x000fe200078e0226 */
[----:B------:R-:W-:Y:S01]  /*12860*/  IADD3.X R35, PT, PT, RZ, RZ, RZ, P2, !PT ;  /* 0x000000ffff237210 */ /* 0x000fe200017fe4ff */
[----:B------:R-:W-:-:S04]  /*12870*/  IMAD.WIDE.U32 R28, R43, R60, R30 ;  /* 0x0000003c2b1c7225 */ /* 0x000fc800078e001e */
[----:B------:R-:W-:Y:S01]  /*12880*/  HFMA2 R31, -RZ, RZ, 0, 0 ;  /* 0x00000000ff1f7431 */ /* 0x000fe200000001ff */
[----:B------:R-:W-:Y:S01]  /*12890*/  ISETP.GE.U32.AND P0, PT, R55, R4, PT ;  /* 0x000000043700720c */ /* 0x000fe20003f06070 */
[----:B------:R-:W-:-:S03]  /*128a0*/  IMAD.WIDE.U32 R26, R42, R62, R24 ;  /* 0x0000003e2a1a7225 */ /* 0x000fc600078e0018 */
[----:B------:R-:W-:Y:S01]  /*128b0*/  SEL R3, RZ, 0x1, P0 ;  /* 0x00000001ff037807 */ /* 0x000fe20000000000 */
[----:B------:R-:W-:Y:S01]  /*128c0*/  IMAD.WIDE.U32 R24, R46, R58, R34 ;  /* 0x0000003a2e187225 */ /* 0x000fe200078e0022 */
[----:B------:R-:W-:-:S03]  /*128d0*/  IADD3 R4, P1, PT, R26, R29, RZ ;  /* 0x0000001d1a047210 */ /* 0x000fc60007f3e0ff */
[----:B------:R-:W-:Y:S01]  /*128e0*/  VIADD R30, R39, UR4 ;  /* 0x00000004271e7c36 */ /* 0x000fe20008000000 */
[----:B------:R-:W-:Y:S01]  /*128f0*/  IADD3 R28, P2, PT, R28, R25, RZ ;  /* 0x000000191c1c7210 */ /* 0x000fe20007f5e0ff */
[----:B------:R-:W-:Y:S02]  /*12900*/  IMAD.X R5, RZ, RZ, RZ, P1 ;  /* 0x000000ffff057224 */ /* 0x000fe400008e06ff */
        /* <DEDUP_REMOVED lines=17> */
[----:B------:R-:W-:Y:S02]  /*12a20*/  VIADD R28, R7, UR4 ;  /* 0x00000004071c7c36 */ /* 0x000fe40008000000 */
[----:B------:R-:W-:Y:S01]  /*12a30*/  IMAD.WIDE.U32 R6, R43, R62, R26 ;  /* 0x0000003e2b067225 */ /* 0x000fe200078e001a */
[----:B------:R-:W-:Y:S02]  /*12a40*/  IADD3.X R5, PT, PT, RZ, RZ, RZ, P0, P1 ;  /* 0x000000ffff057210 */ /* 0x000fe400007e24ff */
[----:B------:R-:W-:Y:S01]  /*12a50*/  IADD3 R57, P3, P4, R22, R57, R3 ;  /* 0x0000003916397210 */ /* 0x000fe20007c7e003 */
[----:B------:R-:W-:-:S03]  /*12a60*/  IMAD.WIDE.U32 R8, R46, R60, R20 ;  /* 0x0000003c2e087225 */ /* 0x000fc600078e0014 */
        /* <DEDUP_REMOVED lines=17> */
[----:B------:R-:W-:Y:S02]  /*12b80*/  IMAD.X R7, RZ, RZ, RZ, P0 ;  /* 0x000000ffff077224 */ /* 0x000fe400000e06ff */
[----:B------:R-:W-:-:S04]  /*12b90*/  IMAD.WIDE.U32 R4, R10, 0x3d1, R22 ;  /* 0x000003d10a047825 */ /* 0x000fc800078e0016 */
[----:B------:R-:W-:Y:S01]  /*12ba0*/  IMAD.WIDE.U32 R62, R46, R62, R6 ;  /* 0x0000003e2e3e7225 */ /* 0x000fe200078e0006 */
[----:B------:R-:W-:Y:S02]  /*12bb0*/  IADD3 R6, PT, PT, R5, UR4, RZ ;  /* 0x0000000405067c10 */ /* 0x000fe4000fffe0ff */
[----:B------:R-:W-:Y:S01]  /*12bc0*/  IADD3 R14, P0, P1, R4, R3, R14 ;  /* 0x00000003040e7210 */ /* 0x000fe2000791e00e */
[----:B------:R-:W-:Y:S01]  /*12bd0*/  IMAD.MOV.U32 R7, RZ, RZ, RZ ;  /* 0x000000ffff077224 */ /* 0x000fe200078e00ff */
        /* <DEDUP_REMOVED lines=45> */
.L_x_390:
        /* <DEDUP_REMOVED lines=8> */
.L_x_391:
[----:B------:R-:W-:Y:S05]  /*12f30*/  BSYNC.RECONVERGENT B2 ;  /* 0x0000000000027941 */ /* 0x000fea0003800200 */
.L_x_389:
        /* <DEDUP_REMOVED lines=10> */
.L_x_352:
[----:B------:R-:W-:Y:S05]  /*12fe0*/  BSYNC.RELIABLE B1 ;  /* 0x0000000000017941 */ /* 0x000fea0003800100 */
.L_x_351:
        /* <DEDUP_REMOVED lines=35> */
.L_x_393:
        /* <DEDUP_REMOVED lines=9> */
.L_x_395:
[----:B------:R-:W-:Y:S05]  /*132b0*/  BSYNC.RELIABLE B2 ;  /* 0x0000000000027941 */ /* 0x000fea0003800100 */
.L_x_394:
        /* <DEDUP_REMOVED lines=15> */
.L_x_396:
[----:B------:R-:W-:Y:S05]  /*133b0*/  BSYNC.RECONVERGENT B1 ;  /* 0x0000000000017941 */ /* 0x000fea0003800200 */
.L_x_392:
        /* <DEDUP_REMOVED lines=35> */
.L_x_398:
        /* <DEDUP_REMOVED lines=9> */
.L_x_400:
[----:B------:R-:W-:Y:S05]  /*13680*/  BSYNC.RELIABLE B2 ;  /* 0x0000000000027941 */ /* 0x000fea0003800100 */
.L_x_399:
        /* <DEDUP_REMOVED lines=15> */
.L_x_401:
[----:B------:R-:W-:Y:S05]  /*13780*/  BSYNC.RECONVERGENT B1 ;  /* 0x0000000000017941 */ /* 0x000fea0003800200 */
.L_x_397:
        /* <DEDUP_REMOVED lines=167> */
[----:B------:R-:W-:-:S03]  /*14200*/  IMAD.WIDE.U32 R20, R28, R104, R20 ;  /* 0x000000681c147225 */ /* 0x000fc600078e0014 */
[----:B------:R-:W-:Y:S01]  /*14210*/  ISETP.GE.U32.AND P0, PT, R13, R8, PT ;  /* 0x000000080d00720c */ /* 0x000fe20003f06070 */
[----:B------:R-:W-:-:S04]  /*14220*/  IMAD.WIDE.U32 R6, R99, R104, R6 ;  /* 0x0000006863067225 */ /* 0x000fc800078e0006 */
[----:B------:R-:W-:Y:S01]  /*14230*/  IMAD.WIDE.U32 R10, R28, R102, R10 ;  /* 0x000000661c0a7225 */ /* 0x000fe200078e000a */
[----:B------:R-:W-:-:S03]  /*14240*/  IADD3 R8, P1, PT, R20, R7, RZ ;  /* 0x0000000714087210 */ /* 0x000fc60007f3e0ff */
[----:B------:R-:W-:Y:S01]  /*14250*/  IMAD.MOV.U32 R5, RZ, RZ, RZ ;  /* 0x000000ffff057224 */ /* 0x000fe200078e00ff */
[----:B------:R-:W-:Y:S01]  /*14260*/  IADD3 R6, P2, PT, R6, R11, RZ ;  /* 0x0000000b06067210 */ /* 0x000fe20007f5e0ff */
[----:B------:R-:W-:Y:S01]  /*14270*/  IMAD.X R9, RZ, RZ, RZ, P1 ;  /* 0x000000ffff097224 */ /* 0x000fe200008e06ff */
[----:B------:R-:W-:Y:S01]  /*14280*/  SEL R11, RZ, 0x1, P0 ;  /* 0x00000001ff0b7807 */ /* 0x000fe20000000000 */
        /* <DEDUP_REMOVED lines=16> */
[----:B------:R-:W-:Y:S02]  /*14390*/  IMAD.X R5, RZ, RZ, RZ, P4 ;  /* 0x000000ffff057224 */ /* 0x000fe400020e06ff */
[----:B------:R-:W-:Y:S02]  /*143a0*/  IMAD.MOV.U32 R9, RZ, RZ, RZ ;  /* 0x000000ffff097224 */ /* 0x000fe400078e00ff */
[----:B------:R-:W-:Y:S01]  /*143b0*/  IMAD.WIDE.U32 R20, R28, R99, R20 ;  /* 0x000000631c147225 */ /* 0x000fe200078e0014 */
[----:B------:R-:W-:Y:S02]  /*143c0*/  IADD3 R12, P3, P4, R12, R5, R4 ;  /* 0x000000050c0c7210 */ /* 0x000fe40007c7e004 */
[----:B------:R-:W-:Y:S01]  /*143d0*/  IADD3.X R5, PT, PT, RZ, RZ, RZ, P0, P1 ;  /* 0x000000ffff057210 */ /* 0x000fe200007e24ff */
[----:B------:R-:W-:Y:S01]  /*143e0*/  IMAD.WIDE.U32 R14, R28, R104, R14 ;  /* 0x000000681c0e7225 */ /* 0x000fe200078e000e */
[----:B------:R-:W-:-:S03]  /*143f0*/  IADD3.X R7, PT, PT, RZ, RZ, RZ, P3, P4 ;  /* 0x000000ffff077210 */ /* 0x000fc60001fe84ff */
        /* <DEDUP_REMOVED lines=17> */
[----:B------:R-:W-:Y:S02]  /*14510*/  IADD3 R6, P3, P4, R6, R5, R4 ;  /* 0x0000000506067210 */ /* 0x000fe40007c7e004 */
[----:B------:R-:W-:Y:S01]  /*14520*/  IADD3.X R5, PT, PT, RZ, RZ, RZ, P1, P2 ;  /* 0x000000ffff057210 */ /* 0x000fe20000fe44ff */
[----:B------:R-:W-:Y:S01]  /*14530*/  IMAD.WIDE.U32 R20, R28, R28, R20 ;  /* 0x0000001c1c147225 */ /* 0x000fe200078e0014 */
[----:B------:R-:W-:-:S02]  /*14540*/  IADD3.X R7, PT, PT, RZ, RZ, RZ, P3, P4 ;  /* 0x000000ffff077210 */ /* 0x000fc40001fe84ff */
[----:B------:R-:W-:Y:S01]  /*14550*/  IADD3 R8, P0, P1, R8, R5, R22 ;  /* 0x0000000508087210 */ /* 0x000fe2000791e016 */
[----:B------:R-:W-:Y:S02]  /*14560*/  VIADD R4, R9, UR4 ;  /* 0x0000000409047c36 */ /* 0x000fe40008000000 */
[----:B------:R-:W-:Y:S01]  /*14570*/  IMAD.MOV.U32 R5, RZ, RZ, RZ ;  /* 0x000000ffff057224 */ /* 0x000fe200078e00ff */
        /* <DEDUP_REMOVED lines=44> */
.L_x_403:
        /* <DEDUP_REMOVED lines=8> */
.L_x_404:
[----:B------:R-:W-:Y:S05]  /*148c0*/  BSYNC.RECONVERGENT B1 ;  /* 0x0000000000017941 */ /* 0x000fea0003800200 */
.L_x_402:
[----:B------:R-:W-:Y:S01]  /*148d0*/  IADD3 R13, P0, PT, R13, R13, RZ ;  /* 0x0000000d0d0d7210 */ /* 0x000fe20007f1e0ff */
[----:B------:R-:W-:Y:S02]  /*148e0*/  IMAD.MOV.U32 R21, RZ, RZ, RZ ;  /* 0x000000ffff157224 */ /* 0x000fe400078e00ff */
[----:B------:R-:W-:Y:S01]  /*148f0*/  HFMA2 R17, -RZ, RZ, 0, 0 ;  /* 0x00000000ff117431 */ /* 0x000fe200000001ff */
        /* <DEDUP_REMOVED lines=19> */
[----:B------:R-:W-:Y:S01]  /*14a30*/  IADD3 R24, P2, PT, R16, R21, RZ ;  /* 0x0000001510187210 */ /* 0x000fe20007f5e0ff */
[----:B------:R-:W-:Y:S01]  /*14a40*/  IMAD.MOV.U32 R16, RZ, RZ, R17 ;  /* 0x000000ffff107224 */ /* 0x000fe200078e0011 */
[----:B------:R-:W-:Y:S02]  /*14a50*/  MOV R17, RZ ;  /* 0x000000ff00117202 */ /* 0x000fe40000000f00 */
[----:B------:R-:W-:Y:S01]  /*14a60*/  IADD3.X R53, P1, PT, R14, R14, RZ, P1, !PT ;  /* 0x0000000e0e357210 */ /* 0x000fe20000f3e4ff */
[----:B------:R-:W-:Y:S01]  /*14a70*/  IMAD.X R25, RZ, RZ, RZ, P2 ;  /* 0x000000ffff197224 */ /* 0x000fe200010e06ff */
[----:B------:R-:W-:Y:S01]  /*14a80*/  IADD3.X R38, P0, PT, R38, R38, RZ, P0, !PT ;  /* 0x0000002626267210 */ /* 0x000fe2000071e4ff */
[----:B------:R-:W-:-:S03]  /*14a90*/  IMAD.WIDE.U32 R16, R47, R98, R16 ;  /* 0x000000622f107225 */ /* 0x000fc600078e0010 */
[----:B------:R-:W-:Y:S01]  /*14aa0*/  IADD3.X R51, P1, PT, R38, R38, RZ, P1, !PT ;  /* 0x0000002626337210 */ /* 0x000fe20000f3e4ff */
[----:B------:R-:W-:-:S04]  /*14ab0*/  IMAD.WIDE.U32 R24, R113, R3, R24 ;  /* 0x0000000371187225 */ /* 0x000fc800078e0018 */
[----:B------:R-:W-:Y:S01]  /*14ac0*/  IMAD.X R4, R4, 0x1, R4, P0 ;  /* 0x0000000104047824 */ /* 0x000fe200000e0604 */
        /* <DEDUP_REMOVED lines=13> */
[----:B------:R-:W-:Y:S02]  /*14ba0*/  IMAD.X R49, R4, 0x1, R4, P1 ;  /* 0x0000000104317824 */ /* 0x000fe400008e0604 */
[----:B------:R-:W-:Y:S02]  /*14bb0*/  IMAD.X R23, RZ, RZ, RZ, P3 ;  /* 0x000000ffff177224 */ /* 0x000fe400018e06ff */
[----:B------:R-:W-:-:S04]  /*14bc0*/  IMAD.WIDE.U32 R16, R53, R98, R16 ;  /* 0x0000006235107225 */ /* 0x000fc800078e0010 */
        /* <DEDUP_REMOVED lines=16> */
[----:B------:R-:W-:Y:S02]  /*14cd0*/  IMAD.X R11, RZ, RZ, RZ, P2 ;  /* 0x000000ffff0b7224 */ /* 0x000fe400010e06ff */
[----:B------:R-:W-:Y:S01]  /*14ce0*/  IMAD.X R19, RZ, RZ, RZ, P3 ;  /* 0x000000ffff137224 */ /* 0x000fe200018e06ff */
[----:B------:R-:W-:Y:S01]  /*14cf0*/  IADD3.X R9, PT, PT, RZ, RZ, RZ, P0, !PT ;  /* 0x000000ffff097210 */ /* 0x000fe200007fe4ff */
[----:B------:R-:W-:Y:S01]  /*14d00*/  IMAD.MOV.U32 R16, RZ, RZ, R17 ;  /* 0x000000ffff107224 */ /* 0x000fe200078e0011 */
[----:B------:R-:W-:Y:S01]  /*14d10*/  MOV R17, RZ ;  /* 0x000000ff00117202 */ /* 0x000fe20000000f00 */
        /* <DEDUP_REMOVED lines=118> */
[----:B------:R-:W-:Y:S01]  /*15480*/  IMAD.X R43, RZ, RZ, RZ, P1 ;  /* 0x000000ffff2b7224 */ /* 0x000fe200008e06ff */
[----:B------:R-:W-:Y:S01]  /*15490*/  IADD3 R12, PT, PT, R13, UR4, RZ ;  /* 0x000000040d0c7c10 */ /* 0x000fe2000fffe0ff */
[----:B------:R-:W-:Y:S01]  /*154a0*/  IMAD.MOV.U32 R13, RZ, RZ, RZ ;  /* 0x000000ffff0d7224 */ /* 0x000fe200078e00ff */
[----:B------:R-:W-:Y:S01]  /*154b0*/  ISETP.GE.U32.AND P0, PT, R37, R26, PT ;  /* 0x0000001a2500720c */ /* 0x000fe20003f06070 */
[----:B------:R-:W-:Y:S02]  /*154c0*/  IMAD.X R15, RZ, RZ, RZ, P2 ;  /* 0x000000ffff0f7224 */ /* 0x000fe400010e06ff */
[----:B------:R-:W-:Y:S01]  /*154d0*/  IMAD.WIDE.U32 R12, R6, 0x3d1, R12 ;  /* 0x000003d1060c7825 */ /* 0x000fe200078e000c */
[----:B------:R-:W-:-:S03]  /*154e0*/  SEL R21, RZ, 0x1, P0 ;  /* 0x00000001ff157807 */ /* 0x000fc60000000000 */
        /* <DEDUP_REMOVED lines=20> */
[----:B------:R-:W-:Y:S02]  /*15630*/  IMAD.MOV.U32 R21, RZ, RZ, RZ ;  /* 0x000000ffff157224 */ /* 0x000fe400078e00ff */
[----:B------:R-:W-:Y:S01]  /*15640*/  IMAD.MOV.U32 R13, RZ, RZ, RZ ;  /* 0x000000ffff0d7224 */ /* 0x000fe200078e00ff */
[----:B------:R-:W-:Y:S01]  /*15650*/  IADD3.X R7, PT, PT, RZ, RZ, RZ, P0, !PT ;  /* 0x000000ffff077210 */ /* 0x000fe200007fe4ff */
[----:B------:R-:W-:-:S04]  /*15660*/  IMAD.WIDE.U32 R20, R14, 0x3d1, R20 ;  /* 0x000003d10e147825 */ /* 0x000fc800078e0014 */
[----:B------:R-:W-:Y:S01]  /*15670*/  VIADD R12, R21, UR4 ;  /* 0x00000004150c7c36 */ /* 0x000fe20008000000 */
[----:B------:R-:W-:Y:S01]  /*15680*/  IADD3 R20, P1, P2, R20, R5, R22 ;  /* 0x0000000514147210 */ /* 0x000fe20007a3e016 */
[----:B------:R-:W-:Y:S01]  /*15690*/  IMAD.WIDE.U32 R6, R51, R28, R6 ;  /* 0x0000001c33067225 */ /* 0x000fe200078e0006 */
[----:B------:R-:W-:Y:S02]  /*156a0*/  IADD3.X R5, PT, PT, RZ, RZ, RZ, P3, P4 ;  /* 0x000000ffff057210 */ /* 0x000fe40001fe84ff */
[----:B------:R-:W-:Y:S01]  /*156b0*/  IADD3.X R9, PT, PT, RZ, RZ, RZ, P1, P2 ;  /* 0x000000ffff097210 */ /* 0x000fe20000fe44ff */
[----:B------:R-:W-:Y:S01]  /*156c0*/  IMAD.WIDE.U32 R12, R42, 0x3d1, R12 ;  /* 0x000003d12a0c7825 */ /* 0x000fe200078e000c */
[----:B------:R-:W-:-:S03]  /*156d0*/  IADD3 R40, P3, P4, R40, R5, R20 ;  /* 0x0000000528287210 */ /* 0x000fc60007c7e014 */
[----:B------:R-:W-:Y:S01]  /*156e0*/  VIADD R16, R13, UR4 ;  /* 0x000000040d107c36 */ /* 0x000fe20008000000 */
[----:B------:R-:W-:Y:S01]  /*156f0*/  IADD3 R18, P1, P2, R12, R9, R18 ;  /* 0x000000090c127210 */ /* 0x000fe20007a3e012 */
[----:B------:R-:W-:Y:S01]  /*15700*/  IMAD.MOV.U32 R15, RZ, RZ, RZ ;  /* 0x000000ffff0f7224 */ /* 0x000fe200078e00ff */
[----:B------:R-:W-:Y:S01]  /*15710*/  IADD3 R12, P0, PT, R17, R7, RZ ;  /* 0x00000007110c7210 */ /* 0x000fe20007f1e0ff */
[----:B------:R-:W-:Y:S01]  /*15720*/  IMAD.MOV.U32 R17, RZ, RZ, RZ ;  /* 0x000000ffff117224 */ /* 0x000fe200078e00ff */
[----:B------:R-:W-:Y:S02]  /*15730*/  IADD3.X R41, PT, PT, RZ, RZ, RZ, P3, P4 ;  /* 0x000000ffff297210 */ /* 0x000fe40001fe84ff */
        /* <DEDUP_REMOVED lines=52> */
.L_x_406:
        /* <DEDUP_REMOVED lines=8> */
.L_x_407:
[----:B------:R-:W-:Y:S05]  /*15b00*/  BSYNC.RECONVERGENT B1 ;  /* 0x0000000000017941 */ /* 0x000fea0003800200 */
.L_x_405:
        /* <DEDUP_REMOVED lines=201> */
[----:B------:R-:W-:-:S03]  /*167a0*/  IADD3 R9, P1, P2, R46, R7, R6 ;  /* 0x000000072e097210 */ /* 0x000fc60007a3e006 */
[----:B------:R-:W-:Y:S02]  /*167b0*/  IMAD.X R5, RZ, RZ, RZ, P0 ;  /* 0x000000ffff057224 */ /* 0x000fe400000e06ff */
[----:B------:R-:W-:Y:S01]  /*167c0*/  VIADD R6, R47, UR4 ;  /* 0x000000042f067c36 */ /* 0x000fe20008000000 */
[----:B------:R-:W-:Y:S01]  /*167d0*/  IADD3.X R11, PT, PT, RZ, RZ, RZ, P1, P2 ;  /* 0x000000ffff0b7210 */ /* 0x000fe20000fe44ff */
[----:B------:R-:W-:Y:S01]  /*167e0*/  IMAD.MOV.U32 R7, RZ, RZ, RZ ;  /* 0x000000ffff077224 */ /* 0x000fe200078e00ff */
[----:B------:R-:W-:Y:S01]  /*167f0*/  IADD3 R101, P3, P4, R100, R101, R9 ;  /* 0x0000006564657210 */ /* 0x000fe20007c7e009 */
[----:B------:R-:W-:-:S04]  /*16800*/  IMAD.WIDE.U32 R4, R51, R96, R4 ;  /* 0x0000006033047225 */ /* 0x000fc800078e0004 */
        /* <DEDUP_REMOVED lines=9> */
[----:B------:R-:W-:-:S02]  /*168a0*/  IADD3.X R5, PT, PT, RZ, RZ, RZ, P1, P2 ;  /* 0x000000ffff057210 */ /* 0x000fc40000fe44ff */
[----:B------:R-:W-:Y:S01]  /*168b0*/  MOV R11, RZ ;  /* 0x000000ff000b7202 */ /* 0x000fe20000000f00 */
[----:B------:R-:W-:Y:S01]  /*168c0*/  IMAD.WIDE.U32 R6, R4, 0x3d1, R6 ;  /* 0x000003d104067825 */ /* 0x000fe200078e0006 */
[----:B------:R-:W-:-:S03]  /*168d0*/  IADD3.X R45, PT, PT, RZ, RZ, RZ, P3, P4 ;  /* 0x000000ffff2d7210 */ /* 0x000fc60001fe84ff */
[----:B------:R-:W-:Y:S01]  /*168e0*/  VIADD R10, R7, UR4 ;  /* 0x00000004070a7c36 */ /* 0x000fe20008000000 */
        /* <DEDUP_REMOVED lines=45> */
.L_x_409:
        /* <DEDUP_REMOVED lines=8> */
.L_x_410:
[----:B------:R-:W-:Y:S05]  /*16c40*/  BSYNC.RECONVERGENT B1 ;  /* 0x0000000000017941 */ /* 0x000fea0003800200 */
.L_x_408:
        /* <DEDUP_REMOVED lines=267> */
.L_x_412:
        /* <DEDUP_REMOVED lines=8> */
.L_x_413:
[----:B------:R-:W-:Y:S05]  /*17d80*/  BSYNC.RECONVERGENT B1 ;  /* 0x0000000000017941 */ /* 0x000fea0003800200 */
.L_x_411:
        /* <DEDUP_REMOVED lines=35> */
.L_x_415:
        /* <DEDUP_REMOVED lines=9> */
.L_x_417:
[----:B------:R-:W-:Y:S05]  /*18050*/  BSYNC.RELIABLE B2 ;  /* 0x0000000000027941 */ /* 0x000fea0003800100 */
.L_x_416:
        /* <DEDUP_REMOVED lines=15> */
.L_x_418:
[----:B------:R-:W-:Y:S05]  /*18150*/  BSYNC.RECONVERGENT B1 ;  /* 0x0000000000017941 */ /* 0x000fea0003800200 */
.L_x_414:
        /* <DEDUP_REMOVED lines=43> */
.L_x_420:
        /* <DEDUP_REMOVED lines=9> */
.L_x_422:
[----:B------:R-:W-:Y:S05]  /*184a0*/  BSYNC.RELIABLE B2 ;  /* 0x0000000000027941 */ /* 0x000fea0003800100 */
.L_x_421:
        /* <DEDUP_REMOVED lines=15> */
.L_x_423:
[----:B------:R-:W-:Y:S05]  /*185a0*/  BSYNC.RECONVERGENT B1 ;  /* 0x0000000000017941 */ /* 0x000fea0003800200 */
.L_x_419:
        /* <DEDUP_REMOVED lines=35> */
.L_x_425:
        /* <DEDUP_REMOVED lines=9> */
.L_x_427:
[----:B------:R-:W-:Y:S05]  /*18870*/  BSYNC.RELIABLE B2 ;  /* 0x0000000000027941 */ /* 0x000fea0003800100 */
.L_x_426:
        /* <DEDUP_REMOVED lines=15> */
.L_x_428:
[----:B------:R-:W-:Y:S05]  /*18970*/  BSYNC.RECONVERGENT B1 ;  /* 0x0000000000017941 */ /* 0x000fea0003800200 */
.L_x_424:
        /* <DEDUP_REMOVED lines=267> */
.L_x_430:
        /* <DEDUP_REMOVED lines=8> */
.L_x_431:
[----:B------:R-:W-:Y:S05]  /*19ab0*/  BSYNC.RECONVERGENT B1 ;  /* 0x0000000000017941 */ /* 0x000fea0003800200 */
.L_x_429:
        /* <DEDUP_REMOVED lines=197> */
[----:B------:R-:W-:-:S04]  /*1a710*/  IMAD.WIDE.U32 R30, R92, 0x3d1, R30 ;  /* 0x000003d15c1e7825 */ /* 0x000fc800078e001e */
        /* <DEDUP_REMOVED lines=11> */
[----:B------:R-:W-:-:S03]  /*1a7d0*/  IADD3 R16, P1, P2, R30, R15, R16 ;  /* 0x0000000f1e107210 */ /* 0x000fc60007a3e010 */
        /* <DEDUP_REMOVED lines=57> */
.L_x_433:
        /* <DEDUP_REMOVED lines=8> */
.L_x_434:
[----:B------:R-:W-:Y:S05]  /*1abf0*/  BSYNC.RECONVERGENT B1 ;  /* 0x0000000000017941 */ /* 0x000fea0003800200 */
.L_x_432:
        /* <DEDUP_REMOVED lines=43> */
.L_x_436:
        /* <DEDUP_REMOVED lines=9> */
.L_x_438:
[----:B------:R-:W-:Y:S05]  /*1af40*/  BSYNC.RELIABLE B2 ;  /* 0x0000000000027941 */ /* 0x000fea0003800100 */
.L_x_437:
        /* <DEDUP_REMOVED lines=15> */
.L_x_439:
[----:B------:R-:W-:Y:S05]  /*1b040*/  BSYNC.RECONVERGENT B1 ;  /* 0x0000000000017941 */ /* 0x000fea0003800200 */
.L_x_435:
[----:B------:R-:W-:Y:S01]  /*1b050*/  IADD3 R55, P0, PT, R72, R55, RZ ;  /* 0x0000003748377210 */ /* 0x000fe20007f1e0ff */
[----:B------:R-:W-:Y:S01]  /*1b060*/  IMAD.MOV.U32 R11, RZ, RZ, RZ ;  /* 0x000000ffff0b7224 */ /* 0x000fe200078e00ff */
[----:B------:R-:W-:Y:S01]  /*1b070*/  MOV R7, RZ ;  /* 0x000000ff00077202 */ /* 0x000fe20000000f00 */
[----:B------:R-:W-:Y:S01]  /*1b080*/  IMAD.MOV.U32 R13, RZ, RZ, RZ ;  /* 0x000000ffff0d7224 */ /* 0x000fe200078e00ff */
[----:B------:R-:W-:Y:S01]  /*1b090*/  IADD3.X R73, P0, PT, R73, R56, RZ, P0, !PT ;  /* 0x0000003849497210 */ /* 0x000fe2000071e4ff */
[----:B------:R-:W-:Y:S01]  /*1b0a0*/  IMAD.WIDE.U32 R4, R55, R55, RZ ;  /* 0x0000003737047225 */ /* 0x000fe200078e00ff */
[----:B------:R-:W-:Y:S01]  /*1b0b0*/  UMOV UR4, URZ ;  /* 0x000000ff00047c82 */ /* 0x000fe20008000000 */
[----:B------:R-:W-:Y:S01]  /*1b0c0*/  BSSY.RECONVERGENT B1, `(.L_x_440) ;  /* 0x0000114000017945 */ /* 0x000fe20003800200 */
[----:B------:R-:W-:Y:S01]  /*1b0d0*/  IADD3.X R74, P0, PT, R74, R57, RZ, P0, !PT ;  /* 0x000000394a4a7210 */ /* 0x000fe2000071e4ff */
[----:B------:R-:W-:Y:S02]  /*1b0e0*/  IMAD.MOV.U32 R6, RZ, RZ, R5 ;  /* 0x000000ffff067224 */ /* 0x000fe400078e0005 */
[----:B------:R-:W-:Y:S01]  /*1b0f0*/  IMAD.MOV.U32 R35, RZ, RZ, RZ ;  /* 0x000000ffff237224 */ /* 0x000fe200078e00ff */
        /* <DEDUP_REMOVED lines=8> */
[----:B------:R-:W-:-:S03]  /*1b180*/  IMAD.WIDE.U32 R6, R55, R73, R6 ;  /* 0x0000004937067225 */ /* 0x000fc600078e0006 */
[----:B------:R-:W-:Y:S01]  /*1b190*/  IADD3.X R79, PT, PT, R79, R62, RZ, P0, !PT ;  /* 0x0000003e4f4f7210 */ /* 0x000fe200007fe4ff */
[----:B------:R-:W-:Y:S01]  /*1b1a0*/  IMAD.MOV.U32 R12, RZ, RZ, R11 ;  /* 0x000000ffff0c7224 */ /* 0x000fe200078e000b */
[----:B------:R-:W-:-:S03]  /*1b1b0*/  IADD3 R8, P1, PT, R10, R7, RZ ;  /* 0x000000070a087210 */ /* 0x000fc60007f3e0ff */
[----:B------:R-:W-:Y:S01]  /*1b1c0*/  IMAD.WIDE.U32 R12, R55, R58, R12 ;  /* 0x0000003a370c7225 */ /* 0x000fe200078e000c */
[----:B------:R-:W-:-:S03]  /*1b1d0*/  IADD3.X R9, PT, PT, RZ, RZ, RZ, P1, !PT ;  /* 0x000000ffff097210 */ /* 0x000fc60000ffe4ff */
        /* <DEDUP_REMOVED lines=29> */
[C---:B------:R-:W-:Y:S01]  /*1b3b0*/  IMAD.WIDE.U32 R10, R55.reuse, R58, R10 ;  /* 0x0000003a370a7225 */ /* 0x040fe200078e000a */
[----:B------:R-:W-:Y:S02]  /*1b3c0*/  IADD3 R20, P1, PT, R12, R15, RZ ;  /* 0x0000000f0c147210 */ /* 0x000fe40007f3e0ff */
[----:B------:R-:W-:Y:S01]  /*1b3d0*/  MOV R34, R13 ;  /* 0x0000000d00227202 */ /* 0x000fe20000000f00 */
        /* <DEDUP_REMOVED lines=131> */
[----:B------:R-:W-:Y:S01]  /*1bc10*/  IADD3 R25, P3, PT, R24, R7, RZ ;  /* 0x0000000718197210 */ /* 0x000fe20007f7e0ff */
[----:B------:R-:W-:Y:S01]  /*1bc20*/  IMAD.WIDE.U32 R26, R59, R79, R26 ;  /* 0x0000004f3b1a7225 */ /* 0x000fe200078e001a */
[----:B------:R-:W-:Y:S02]  /*1bc30*/  IADD3.X R13, PT, PT, RZ, RZ, RZ, P0, P2 ;  /* 0x000000ffff0d7210 */ /* 0x000fe400007e44ff */
[----:B------:R-:W-:Y:S01]  /*1bc40*/  IADD3 R34, P0, PT, R35, R5, RZ ;  /* 0x0000000523227210 */ /* 0x000fe20007f1e0ff */
[----:B------:R-:W-:Y:S01]  /*1bc50*/  VIADD R6, R31, UR4 ;  /* 0x000000041f067c36 */ /* 0x000fe20008000000 */
[----:B------:R-:W-:Y:S01]  /*1bc60*/  IADD3 R4, P1, PT, R4, R27, RZ ;  /* 0x0000001b04047210 */ /* 0x000fe20007f3e0ff */
[----:B------:R-:W-:Y:S02]  /*1bc70*/  IMAD.MOV.U32 R7, RZ, RZ, RZ ;  /* 0x000000ffff077224 */ /* 0x000fe400078e00ff */
[----:B------:R-:W-:Y:S02]  /*1bc80*/  IMAD.X R35, RZ, RZ, RZ, P0 ;  /* 0x000000ffff237224 */ /* 0x000fe400000e06ff */
[----:B------:R-:W-:-:S04]  /*1bc90*/  IMAD.WIDE.U32 R6, R12, 0x3d1, R6 ;  /* 0x000003d10c067825 */ /* 0x000fc800078e0006 */
[----:B------:R-:W-:Y:S01]  /*1bca0*/  IMAD.X R5, RZ, RZ, RZ, P1 ;  /* 0x000000ffff057224 */ /* 0x000fe200008e06ff */
[----:B------:R-:W-:Y:S01]  /*1bcb0*/  IADD3 R13, P1, P2, R6, R13, R8 ;  /* 0x0000000d060d7210 */ /* 0x000fe20007a3e008 */
[----:B------:R-:W-:Y:S01]  /*1bcc0*/  IMAD.WIDE.U32 R34, R61, R79, R34 ;  /* 0x0000004f3d227225 */ /* 0x000fe200078e0022 */
[----:B------:R-:W-:-:S03]  /*1bcd0*/  IADD3 R6, PT, PT, R7, UR4, RZ ;  /* 0x0000000407067c10 */ /* 0x000fc6000fffe0ff */
[----:B------:R-:W-:Y:S02]  /*1bce0*/  IMAD.MOV.U32 R7, RZ, RZ, RZ ;  /* 0x000000ffff077224 */ /* 0x000fe400078e00ff */
[----:B------:R-:W-:-:S04]  /*1bcf0*/  IMAD.WIDE.U32 R4, R60, R79, R4 ;  /* 0x0000004f3c047225 */ /* 0x000fc800078e0004 */
[----:B------:R-:W-:Y:S01]  /*1bd00*/  IMAD.WIDE.U32 R8, R26, 0x3d1, R6 ;  /* 0x000003d11a087825 */ /* 0x000fe200078e0006 */
[----:B------:R-:W-:Y:S02]  /*1bd10*/  IADD3.X R7, PT, PT, RZ, RZ, RZ, P1, P2 ;  /* 0x000000ffff077210 */ /* 0x000fe40000fe44ff */
[----:B------:R-:W-:Y:S01]  /*1bd20*/  IADD3 R6, P0, PT, R34, R5, RZ ;  /* 0x0000000522067210 */ /* 0x000fe20007f1e0ff */
[----:B------:R-:W-:Y:S01]  /*1bd30*/  IMAD.X R11, RZ, RZ, RZ, P3 ;  /* 0x000000ffff0b7224 */ /* 0x000fe200018e06ff */
[----:B------:R-:W-:Y:S02]  /*1bd40*/  IADD3 R10, P1, P2, R8, R7, R10 ;  /* 0x00000007080a7210 */ /* 0x000fe40007a3e00a */
[----:B------:R-:W-:Y:S01]  /*1bd50*/  IADD3 R8, PT, PT, R9, UR4, RZ ;  /* 0x0000000409087c10 */ /* 0x000fe2000fffe0ff */
[----:B------:R-:W-:Y:S01]  /*1bd60*/  IMAD.MOV.U32 R9, RZ, RZ, RZ ;  /* 0x000000ffff097224 */ /* 0x000fe200078e00ff */
[----:B------:R-:W-:Y:S01]  /*1bd70*/  IADD3 R16, P3, P4, R16, R11, R13 ;  /* 0x0000000b10107210 */ /* 0x000fe20007c7e00d */
[----:B------:R-:W-:Y:S01]  /*1bd80*/  IMAD.X R7, RZ, RZ, RZ, P0 ;  /* 0x000000ffff077224 */ /* 0x000fe200000e06ff */
[----:B------:R-:W-:Y:S01]  /*1bd90*/  IADD3.X R5, PT, PT, RZ, RZ, RZ, P1, P2 ;  /* 0x000000ffff057210 */ /* 0x000fe20000fe44ff */
[----:B------:R-:W-:Y:S01]  /*1bda0*/  IMAD.WIDE.U32 R8, R4, 0x3d1, R8 ;  /* 0x000003d104087825 */ /* 0x000fe200078e0008 */
[----:B------:R-:W-:-:S03]  /*1bdb0*/  IADD3.X R15, PT, PT, RZ, RZ, RZ, P3, P4 ;  /* 0x000000ffff0f7210 */ /* 0x000fc60001fe84ff */
[----:B------:R-:W-:Y:S01]  /*1bdc0*/  IMAD.WIDE.U32 R6, R61, R79, R6 ;  /* 0x0000004f3d067225 */ /* 0x000fe200078e0006 */
[----:B------:R-:W-:Y:S02]  /*1bdd0*/  IADD3 R14, P1, P2, R8, R5, R14 ;  /* 0x00000005080e7210 */ /* 0x000fe40007a3e00e */
[----:B------:R-:W-:Y:S01]  /*1bde0*/  IADD3 R15, P3, P4, R12, R15, R10 ;  /* 0x0000000f0c0f7210 */ /* 0x000fe20007c7e00a */
[----:B------:R-:W-:Y:S01]  /*1bdf0*/  VIADD R10, R9, UR4 ;  /* 0x00000004090a7c36 */ /* 0x000fe20008000000 */
[----:B------:R-:W-:Y:S01]  /*1be00*/  IADD3 R8, P0, PT, R35, R7, RZ ;  /* 0x0000000723087210 */ /* 0x000fe20007f1e0ff */
[----:B------:R-:W-:Y:S01]  /*1be10*/  IMAD.MOV.U32 R11, RZ, RZ, RZ ;  /* 0x000000ffff0b7224 */ /* 0x000fe200078e00ff */
[----:B------:R-:W-:Y:S01]  /*1be20*/  IADD3.X R5, PT, PT, RZ, RZ, RZ, P3, P4 ;  /* 0x000000ffff057210 */ /* 0x000fe20001fe84ff */
[----:B------:R-:W-:Y:S01]  /*1be30*/  IMAD.MOV.U32 R13, RZ, RZ, RZ ;  /* 0x000000ffff0d7224 */ /* 0x000fe200078e00ff */
[----:B------:R-:W-:Y:S01]  /*1be40*/  IADD3.X R9, PT, PT, RZ, RZ, RZ, P0, !PT ;  /* 0x000000ffff097210 */ /* 0x000fe200007fe4ff */
[----:B------:R-:W-:Y:S01]  /*1be50*/  IMAD.WIDE.U32 R10, R6, 0x3d1, R10 ;  /* 0x000003d1060a7825 */ /* 0x000fe200078e000a */
[----:B------:R-:W-:-:S02]  /*1be60*/  IADD3 R26, P3, P4, R26, R5, R14 ;  /* 0x000000051a1a7210 */ /* 0x000fc40007c7e00e */
[----:B------:R-:W-:Y:S01]  /*1be70*/  IADD3.X R5, PT, PT, RZ, RZ, RZ, P1, P2 ;  /* 0x000000ffff057210 */ /* 0x000fe20000fe44ff */
[----:B------:R-:W-:Y:S01]  /*1be80*/  IMAD.WIDE.U32 R8, R79, R79, R8 ;  /* 0x0000004f4f087225 */ /* 0x000fe200078e0008 */
[----:B------:R-:W-:Y:S02]  /*1be90*/  IADD3.X R7, PT, PT, RZ, RZ, RZ, P3, P4 ;  /* 0x000000ffff077210 */ /* 0x000fe40001fe84ff */
[----:B------:R-:W-:Y:S01]  /*1bea0*/  IADD3 R22, P0, P1, R10, R5, R22 ;  /* 0x000000050a167210 */ /* 0x000fe2000791e016 */
[----:B------:R-:W-:-:S03]  /*1beb0*/  VIADD R12, R11, UR4 ;  /* 0x000000040b0c7c36 */ /* 0x000fc60008000000 */
        /* <DEDUP_REMOVED lines=44> */
.L_x_441:
        /* <DEDUP_REMOVED lines=8> */
.L_x_442:
[----:B------:R-:W-:Y:S05]  /*1c200*/  BSYNC.RECONVERGENT B1 ;  /* 0x0000000000017941 */ /* 0x000fea0003800200 */
.L_x_440:
        /* <DEDUP_REMOVED lines=35> */
.L_x_444:
        /* <DEDUP_REMOVED lines=9> */
.L_x_446:
[----:B------:R-:W-:Y:S05]  /*1c4d0*/  BSYNC.RELIABLE B2 ;  /* 0x0000000000027941 */ /* 0x000fea0003800100 */
.L_x_445:
        /* <DEDUP_REMOVED lines=15> */
.L_x_447:
[----:B------:R-:W-:Y:S05]  /*1c5d0*/  BSYNC.RECONVERGENT B1 ;  /* 0x0000000000017941 */ /* 0x000fea0003800200 */
.L_x_443:
        /* <DEDUP_REMOVED lines=35> */
.L_x_449:
        /* <DEDUP_REMOVED lines=9> */
.L_x_451:
[----:B------:R-:W-:Y:S05]  /*1c8a0*/  BSYNC.RELIABLE B2 ;  /* 0x0000000000027941 */ /* 0x000fea0003800100 */
.L_x_450:
        /* <DEDUP_REMOVED lines=15> */
.L_x_452:
[----:B------:R-:W-:Y:S05]  /*1c9a0*/  BSYNC.RECONVERGENT B1 ;  /* 0x0000000000017941 */ /* 0x000fea0003800200 */
.L_x_448:
[----:B------:R-:W-:-:S04]  /*1c9b0*/  IMAD.WIDE.U32 R4, R98, R80, RZ ;  /* 0x0000005062047225 */ /* 0x000fc800078e00ff */
[----:B------:R-:W-:Y:S01]  /*1c9c0*/  HFMA2 R25, -RZ, RZ, 0, 0 ;  /* 0x00000000ff197431 */ /* 0x000fe200000001ff */
[----:B------:R-:W-:Y:S01]  /*1c9d0*/  UMOV UR4, URZ ;  /* 0x000000ff00047c82 */ /* 0x000fe20008000000 */
        /* <DEDUP_REMOVED lines=203> */
[----:B------:R-:W-:Y:S02]  /*1d690*/  VIADD R8, R9, UR4 ;  /* 0x0000000409087c36 */ /* 0x000fe40008000000 */
[----:B------:R-:W-:Y:S01]  /*1d6a0*/  HFMA2 R9, -RZ, RZ, 0, 0 ;  /* 0x00000000ff097431 */ /* 0x000fe200000001ff */
[----:B------:R-:W-:Y:S02]  /*1d6b0*/  IADD3 R6, P0, PT, R86, R61, RZ ;  /* 0x0000003d56067210 */ /* 0x000fe40007f1e0ff */
[----:B------:R-:W-:Y:S02]  /*1d6c0*/  IADD3.X R5, PT, PT, RZ, RZ, RZ, P1, P2 ;  /* 0x000000ffff057210 */ /* 0x000fe40000fe44ff */
[----:B------:R-:W-:Y:S01]  /*1d6d0*/  IADD3 R58, P3, P4, R58, R3, R10 ;  /* 0x000000033a3a7210 */ /* 0x000fe20007c7e00a */
[----:B------:R-:W-:-:S03]  /*1d6e0*/  IMAD.X R7, RZ, RZ, RZ, P0 ;  /* 0x000000ffff077224 */ /* 0x000fc600000e06ff */
[----:B------:R-:W-:Y:S01]  /*1d6f0*/  IADD3.X R59, PT, PT, RZ, RZ, RZ, P3, P4 ;  /* 0x000000ffff3b7210 */ /* 0x000fe20001fe84ff */
        /* <DEDUP_REMOVED lines=68> */
.L_x_453:
        /* <DEDUP_REMOVED lines=9> */
.L_x_326:
[----:B0-234-:R-:W-:Y:S05]  /*1dbd0*/  BSYNC.RECONVERGENT B0 ;  /* 0x0000000000007941 */ /* 0x01dfea0003800200 */
.L_x_325:
[----:B------:R-:W-:Y:S05]  /*1dbe0*/  WARPSYNC.ALL ;  /* 0x0000000000007948 */ /* 0x000fea0003800000 */
[----:B------:R-:W-:-:S05]  /*1dbf0*/  VIADD R2, R2, 0x1 ;  /* 0x0000000102027836 */ /* 0x000fca0000000000 */
[----:B------:R-:W-:-:S13]  /*1dc00*/  ISETP.NE.AND P0, PT, R2, 0x100, PT ;  /* 0x000001000200780c */ /* 0x000fda0003f05270 */
[----:B------:R-:W-:Y:S05]  /*1dc10*/  @P0 BRA `(.L_x_454) ;  /* 0xfffffe24006c0947 */ /* 0x000fea000383ffff */
[----:B-----5:R-:W-:Y:S01]  /*1dc20*/  LOP3.LUT P0, RZ, R4, 0xff, RZ, 0xc0, !PT ;  /* 0x000000ff04ff7812 */ /* 0x020fe2000780c0ff */
[----:B------:R-:W0:Y:S01]  /*1dc30*/  LDCU UR5, c[0x3][0x18] ;  /* 0x00c00300ff0577ac */ /* 0x000e220008000800 */
[----:B------:R-:W-:Y:S01]  /*1dc40*/  BSSY.RECONVERGENT B0, `(.L_x_455) ;  /* 0x00006d4000007945 */ /* 0x000fe20003800200 */
[----:B------:R-:W-:Y:S01]  /*1dc50*/  MOV R9, 0x7f4a7c15 ;  /* 0x7f4a7c1500097802 */ /* 0x000fe20000000f00 */
[----:B------:R-:W-:Y:S01]  /*1dc60*/  IMAD.MOV.U32 R8, RZ, RZ, -0x61c88647 ;  /* 0x9e3779b9ff087424 */ /* 0x000fe200078e00ff */
[----:B------:R-:W2:Y:S01]  /*1dc70*/  LDCU.64 UR12, c[0x3][0x10] ;  /* 0x00c00200ff0c77ac */ /* 0x000ea20008000a00 */
[----:B------:R-:W3:Y:S01]  /*1dc80*/  LDCU.64 UR14, c[0x3][URZ] ;  /* 0x00c00000ff0e77ac */ /* 0x000ee20008000a00 */
[----:B------:R-:W4:Y:S06]  /*1dc90*/  LDCU.128 UR8, c[0x3][URZ] ;  /* 0x00c00000ff0877ac */ /* 0x000f2c0008000c00 */
[----:B------:R-:W-:Y:S05]  /*1dca0*/  @P0 BRA `(.L_x_456) ;  /* 0x0000006c00340947 */ /* 0x000fea0003800000 */
[----:B------:R-:W5:Y:S01]  /*1dcb0*/  LDC.64 R10, c[0x3][RZ] ;  /* 0x00c00000ff0a7b82 */ /* 0x000f620000000a00 */
[----:B------:R-:W-:Y:S02]  /*1dcc0*/  HFMA2 R0, -RZ, RZ, 0, 0 ;  /* 0x00000000ff007431 */ /* 0x000fe400000001ff */
[----:B-1----:R-:W-:Y:S01]  /*1dcd0*/  IMAD.MOV.U32 R7, RZ, RZ, RZ ;  /* 0x000000ffff077224 */ /* 0x002fe200078e00ff */
[----:B------:R-:W-:Y:S01]  /*1dce0*/  CS2R R8, SRZ ;  /* 0x0000000000087805 */ /* 0x000fe2000001ff00 */
[----:B------:R-:W-:Y:S01]  /*1dcf0*/  IMAD.MOV.U32 R6, RZ, RZ, 0x1 ;  /* 0x00000001ff067424 */ /* 0x000fe200078e00ff */
[----:B------:R-:W-:Y:S02]  /*1dd00*/  CS2R R4, SRZ ;  /* 0x0000000000047805 */ /* 0x000fe4000001ff00 */
[----:B------:R-:W-:Y:S01]  /*1dd10*/  CS2R R2, SRZ ;  /* 0x0000000000027805 */ /* 0x000fe2000001ff00 */
[----:B------:R-:W1:Y:S08]  /*1dd20*/  LDC.64 R12, c[0x3][0x8] ;  /* 0x00c00200ff0c7b82 */ /* 0x000e700000000a00 */
[----:B------:R-:W0:Y:S08]  /*1dd30*/  LDC.64 R14, c[0x3][0x10] ;  /* 0x00c00400ff0e7b82 */ /* 0x000e300000000a00 */
[----:B------:R-:W2:Y:S01]  /*1dd40*/  LDC.64 R16, c[0x3][0x18] ;  /* 0x00c00600ff107b82 */ /* 0x000ea20000000a00 */
[----:B-----5:R-:W-:-:S04]  /*1dd50*/  IADD3 R10, P0, PT, R10, -0x2, RZ ;  /* 0xfffffffe0a0a7810 */ /* 0x020fc80007f1e0ff */
[----:B------:R-:W-:-:S04]  /*1dd60*/  IADD3.X R11, P0, PT, R11, -0x1, RZ, P0, !PT ;  /* 0xffffffff0b0b7810 */ /* 0x000fc8000071e4ff */
[----:B-1----:R-:W-:Y:S01]  /*1dd70*/  IADD3.X R12, P0, PT, R12, -0x1, RZ, P0, !PT ;  /* 0xffffffff0c0c7810 */ /* 0x002fe2000071e4ff */
[----:B------:R1:W-:Y:S03]  /*1dd80*/  STL.64 [R1], R10 ;  /* 0x0000000a01007387 */ /* 0x0003e60000100a00 */
[----:B------:R-:W-:-:S04]  /*1dd90*/  IADD3.X R13, P0, PT, R13, -0x1, RZ, P0, !PT ;  /* 0xffffffff0d0d7810 */ /* 0x000fc8000071e4ff */
[----:B0-----:R-:W-:Y:S01]  /*1dda0*/  IADD3.X R14, P0, PT, R14, -0x1, RZ, P0, !PT ;  /* 0xffffffff0e0e7810 */ /* 0x001fe2000071e4ff */
[----:B------:R1:W-:Y:S03]  /*1ddb0*/  STL.64 [R1+0x8], R12 ;  /* 0x0000080c01007387 */ /* 0x0003e60000100a00 */
[----:B------:R-:W-:-:S04]  /*1ddc0*/  IADD3.X R15, P0, PT, R15, -0x1, RZ, P0, !PT ;  /* 0xffffffff0f0f7810 */ /* 0x000fc8000071e4ff */
[----:B--2---:R-:W-:Y:S01]  /*1ddd0*/  IADD3.X R16, P0, PT, R16, -0x1, RZ, P0, !PT ;  /* 0xffffffff10107810 */ /* 0x004fe2000071e4ff */
[----:B------:R1:W-:Y:S03]  /*1dde0*/  STL.64 [R1+0x10], R14 ;  /* 0x0000100e01007387 */ /* 0x0003e60000100a00 */
[----:B------:R-:W-:-:S05]  /*1ddf0*/  IADD3.X R17, PT, PT, R17, -0x1, RZ, P0, !PT ;  /* 0xffffffff11117810 */ /* 0x000fca00007fe4ff */
[----:B------:R1:W-:Y:S04]  /*1de00*/  STL.64 [R1+0x18], R16 ;  /* 0x0000181001007387 */ /* 0x0003e80000100a00 */
.L_x_463:
[----:B-1----:R-:W-:-:S05]  /*1de10*/  SHF.R.U32.HI R10, RZ, 0x5, R8 ;  /* 0x00000005ff0a7819 */ /* 0x002fca0000011608 */
[----:B------:R-:W-:-:S05]  /*1de20*/  IMAD R10, R10, 0x4, R115 ;  /* 0x000000040a0a7824 */ /* 0x000fca00078e0273 */
[----:B------:R-:W2:Y:S01]  /*1de30*/  LDL R11, [R10] ;  /* 0x000000000a0b7983 */ /* 0x000ea20000100800 */
[----:B------:R-:W-:Y:S01]  /*1de40*/  BSSY.RECONVERGENT B1, `(.L_x_457) ;  /* 0x0000120000017945 */ /* 0x000fe20003800200 */
[----:B--2---:R-:W-:Y:S01]  /*1de50*/  SHF.R.W.U32.HI R11, RZ, R8, R11 ;  /* 0x00000008ff0b7219 */ /* 0x004fe20000011e0b */
[----:B------:R-:W-:-:S03]  /*1de60*/  VIADD R8, R8, 0x1 ;  /* 0x0000000108087836 */ /* 0x000fc60000000000 */
[----:B------:R-:W-:Y:S02]  /*1de70*/  LOP3.LUT R11, R11, 0x1, RZ, 0xc0, !PT ;  /* 0x000000010b0b7812 */ /* 0x000fe400078ec0ff */
[----:B------:R-:W-:Y:S02]  /*1de80*/  ISETP.NE.AND P1, PT, R8, 0x100, PT ;  /* 0x000001000800780c */ /* 0x000fe40003f25270 */
[----:B------:R-:W-:-:S13]  /*1de90*/  ISETP.NE.U32.AND P0, PT, R11, 0x1, PT ;  /* 0x000000010b00780c */ /* 0x000fda0003f05070 */
[----:B------:R-:W-:Y:S05]  /*1dea0*/  @P0 BRA `(.L_x_458) ;  /* 0x0000001000640947 */ /* 0x000fea0003800000 */
[----:B------:R-:W-:Y:S01]  /*1deb0*/  IMAD.WIDE.U32 R10, R55, R6, RZ ;  /* 0x00000006370a7225 */ /* 0x000fe200078e00ff */
[----:B------:R-:W-:-:S03]  /*1dec0*/  MOV R13, RZ ;  /* 0x000000ff000d7202 */ /* 0x000fc60000000f00 */
[----:B------:R-:W-:Y:S01]  /*1ded0*/  HFMA2 R43, -RZ, RZ, 0, 0 ;  /* 0x00000000ff2b7431 */ /* 0x000fe200000001ff */
[----:B------:R-:W-:Y:S01]  /*1dee0*/  UMOV UR4, URZ ;  /* 0x000000ff00047c82 */ /* 0x000fe20008000000 */
[----:B------:R-:W-:Y:S02]  /*1def0*/  IMAD.MOV.U32 R12, RZ, RZ, R11 ;  /* 0x000000ffff0c7224 */ /* 0x000fe400078e000b */
        /* <DEDUP_REMOVED lines=13> */
[----:B------:R-:W-:Y:S01]  /*1dfd0*/  IMAD.WIDE.U32 R18, R7, R56, R18 ;  /* 0x0000003807127225 */ /* 0x000fe200078e0012 */
[----:B------:R-:W-:-:S03]  /*1dfe0*/  MOV R16, R15 ;  /* 0x0000000f00107202 */ /* 0x000fc60000000f00 */
[----:B------:R-:W-:Y:S01]  /*1dff0*/  IMAD.MOV.U32 R15, RZ, RZ, RZ ;  /* 0x000000ffff0f7224 */ /* 0x000fe200078e00ff */
[----:B------:R-:W-:Y:S01]  /*1e000*/  IADD3 R20, P0, PT, R14, R19, RZ ;  /* 0x000000130e147210 */ /* 0x000fe20007f1e0ff */
[----:B------:R-:W-:Y:S02]  /*1e010*/  IMAD.MOV.U32 R14, RZ, RZ, R18 ;  /* 0x000000ffff0e7224 */ /* 0x000fe400078e0012 */
[----:B------:R-:W-:-:S04]  /*1e020*/  IMAD.WIDE.U32 R16, R6, R59, R16 ;  /* 0x0000003b06107225 */ /* 0x000fc800078e0010 */
[----:B------:R-:W-:Y:S02]  /*1e030*/  IMAD.X R21, RZ, RZ, RZ, P0 ;  /* 0x000000ffff157224 */ /* 0x000fe400000e06ff */
        /* <DEDUP_REMOVED lines=18> */
[----:B------:R-:W-:Y:S01]  /*1e160*/  IMAD.MOV.U32 R17, RZ, RZ, RZ ;  /* 0x000000ffff117224 */ /* 0x000fe200078e00ff */
[----:B------:R-:W-:Y:S01]  /*1e170*/  MOV R16, R20 ;  /* 0x0000001400107202 */ /* 0x000fe20000000f00 */
        /* <DEDUP_REMOVED lines=9> */
[----:B------:R-:W-:Y:S02]  /*1e210*/  IMAD.MOV.U32 R20, RZ, RZ, R19 ;  /* 0x000000ffff147224 */ /* 0x000fe400078e0013 */
[----:B------:R-:W-:Y:S01]  /*1e220*/  IMAD.MOV.U32 R21, RZ, RZ, RZ ;  /* 0x000000ffff157224 */ /* 0x000fe200078e00ff */
[----:B------:R-:W-:Y:S01]  /*1e230*/  IADD3.X R29, PT, PT, RZ, RZ, RZ, P3, !PT ;  /* 0x000000ffff1d7210 */ /* 0x000fe20001ffe4ff */
        /* <DEDUP_REMOVED lines=38> */
[----:B------:R-:W-:Y:S02]  /*1e4a0*/  HFMA2 R21, -RZ, RZ, 0, 0 ;  /* 0x00000000ff157431 */ /* 0x000fe400000001ff */
[----:B------:R-:W-:Y:S01]  /*1e4b0*/  IMAD.WIDE.U32 R28, R5, R57, R28 ;  /* 0x00000039051c7225 */ /* 0x000fe200078e001c */
[----:B------:R-:W-:-:S03]  /*1e4c0*/  IADD3 R22, P2, PT, R22, R25, RZ ;  /* 0x0000001916167210 */ /* 0x000fc60007f5e0ff */
[----:B------:R-:W-:Y:S01]  /*1e4d0*/  IMAD.MOV.U32 R20, RZ, RZ, R26 ;  /* 0x000000ffff147224 */ /* 0x000fe200078e001a */
[----:B------:R-:W-:Y:S01]  /*1e4e0*/  IADD3 R24, P3, PT, R24, R29, RZ ;  /* 0x0000001d18187210 */ /* 0x000fe20007f7e0ff */
[----:B------:R-:W-:Y:S02]  /*1e4f0*/  IMAD.X R7, RZ, RZ, RZ, P0 ;  /* 0x000000ffff077224 */ /* 0x000fe400000e06ff */
        /* <DEDUP_REMOVED lines=20> */
[----:B------:R-:W-:Y:S01]  /*1e640*/  MOV R22, R26 ;  /* 0x0000001a00167202 */ /* 0x000fe20000000f00 */
        /* <DEDUP_REMOVED lines=21> */
[----:B------:R-:W-:Y:S01]  /*1e7a0*/  IMAD.MOV.U32 R24, RZ, RZ, R30 ;  /* 0x000000ffff187224 */ /* 0x000fe200078e001e */
        /* <DEDUP_REMOVED lines=30> */
[----:B------:R-:W-:-:S04]  /*1e990*/  IMAD.WIDE.U32 R6, R4, 0x3d1, RZ ;  /* 0x000003d104067825 */ /* 0x000fc800078e00ff */
[----:B------:R-:W-:-:S04]  /*1e9a0*/  IMAD.WIDE.U32 R34, R3, R60, R34 ;  /* 0x0000003c03227225 */ /* 0x000fc800078e0022 */
[----:B------:R-:W-:Y:S01]  /*1e9b0*/  IMAD.IADD R6, R10, 0x1, R6 ;  /* 0x000000010a067824 */ /* 0x000fe200078e0206 */
[----:B------:R-:W-:Y:S01]  /*1e9c0*/  IADD3 R38, P2, PT, R30, R35, RZ ;  /* 0x000000231e267210 */ /* 0x000fe20007f5e0ff */
[----:B------:R-:W-:-:S03]  /*1e9d0*/  IMAD.WIDE.U32 R28, R0, R58, R28 ;  /* 0x0000003a001c7225 */ /* 0x000fc600078e001c */
[----:B------:R-:W-:Y:S01]  /*1e9e0*/  ISETP.GE.U32.AND P0, PT, R6, R10, PT ;  /* 0x0000000a0600720c */ /* 0x000fe20003f06070 */
[----:B------:R-:W-:Y:S01]  /*1e9f0*/  VIADD R42, R7, UR4 ;  /* 0x00000004072a7c36 */ /* 0x000fe20008000000 */
[----:B------:R-:W-:Y:S01]  /*1ea00*/  IADD3 R10, P3, PT, R34, R29, RZ ;  /* 0x0000001d220a7210 */ /* 0x000fe20007f7e0ff */
[----:B------:R-:W-:Y:S01]  /*1ea10*/  IMAD.X R39, RZ, RZ, RZ, P2 ;  /* 0x000000ffff277224 */ /* 0x000fe200010e06ff */
[----:B------:R-:W-:Y:S01]  /*1ea20*/  SEL R7, RZ, 0x1, P0 ;  /* 0x00000001ff077807 */ /* 0x000fe20000000000 */
[----:B------:R-:W-:-:S04]  /*1ea30*/  IMAD.WIDE.U32 R42, R26, 0x3d1, R42 ;  /* 0x000003d11a2a7825 */ /* 0x000fc800078e002a */
[----:B------:R-:W-:Y:S01]  /*1ea40*/  IMAD.WIDE.U32 R34, R3, R61, R38 ;  /* 0x0000003d03227225 */ /* 0x000fe200078e0026 */
[----:B------:R-:W-:-:S03]  /*1ea50*/  IADD3 R7, P2, P4, R42, R12, R7 ;  /* 0x0000000c2a077210 */ /* 0x000fc60007c5e007 */
[----:B------:R-:W-:Y:S01]  /*1ea60*/  IMAD.X R11, RZ, RZ, RZ, P3 ;  /* 0x000000ffff0b7224 */ /* 0x000fe200018e06ff */
[----:B------:R-:W-:Y:S01]  /*1ea70*/  IADD3 R30, P0, PT, R31, R35, RZ ;  /* 0x000000231f1e7210 */ /* 0x000fe20007f1e0ff */
[----:B------:R-:W-:Y:S01]  /*1ea80*/  VIADD R12, R43, UR4 ;  /* 0x000000042b0c7c36 */ /* 0x000fe20008000000 */
[----:B------:R-:W-:Y:S01]  /*1ea90*/  IADD3.X R5, PT, PT, RZ, RZ, RZ, P2, P4 ;  /* 0x000000ffff057210 */ /* 0x000fe200017e84ff */
[----:B------:R-:W-:Y:S01]  /*1eaa0*/  IMAD.WIDE.U32 R10, R0, R59, R10 ;  /* 0x0000003b000a7225 */ /* 0x000fe200078e000a */
[----:B------:R-:W-:Y:S02]  /*1eab0*/  IADD3.X R31, PT, PT, RZ, RZ, RZ, P0, !PT ;  /* 0x000000ffff1f7210 */ /* 0x000fe400007fe4ff */
[----:B------:R-:W-:Y:S01]  /*1eac0*/  IADD3 R7, P4, PT, R4, R7, RZ ;  /* 0x0000000704077210 */ /* 0x000fe20007f9e0ff */
[----:B------:R-:W-:Y:S01]  /*1ead0*/  IMAD.WIDE.U32 R12, R28, 0x3d1, R12 ;  /* 0x000003d11c0c7825 */ /* 0x000fe200078e000c */
[----:B------:R-:W-:-:S03]  /*1eae0*/  IADD3 R2, P0, PT, R34, R11, RZ ;  /* 0x0000000b22027210 */ /* 0x000fc60007f1e0ff */
[----:B------:R-:W-:Y:S01]  /*1eaf0*/  IMAD.X R9, RZ, RZ, RZ, P4 ;  /* 0x000000ffff097224 */ /* 0x000fe200020e06ff */
[----:B------:R-:W-:Y:S01]  /*1eb00*/  IADD3 R14, P2, P3, R12, R5, R14 ;  /* 0x000000050c0e7210 */ /* 0x000fe20007b5e00e */
[----:B------:R-:W-:Y:S01]  /*1eb10*/  VIADD R12, R13, UR4 ;  /* 0x000000040d0c7c36 */ /* 0x000fe20008000000 */
[----:B------:R-:W-:Y:S01]  /*1eb20*/  MOV R13, RZ ;  /* 0x000000ff000d7202 */ /* 0x000fe20000000f00 */
[----:B------:R-:W-:Y:S01]  /*1eb30*/  IMAD.WIDE.U32 R4, R3, R62, R30 ;  /* 0x0000003e03047225 */ /* 0x000fe200078e001e */
[----:B------:R-:W-:Y:S02]  /*1eb40*/  IADD3.X R11, PT, PT, RZ, RZ, RZ, P2, P3 ;  /* 0x000000ffff0b7210 */ /* 0x000fe400017e64ff */
[----:B------:R-:W-:Y:S01]  /*1eb50*/  IADD3 R9, P4, P5, R26, R9, R14 ;  /* 0x000000091a097210 */ /* 0x000fe20007d9e00e */
[----:B------:R-:W-:Y:S02]  /*1eb60*/  IMAD.X R3, RZ, RZ, RZ, P0 ;  /* 0x000000ffff037224 */ /* 0x000fe400000e06ff */
[----:B------:R-:W-:-:S04]  /*1eb70*/  IMAD.WIDE.U32 R12, R10, 0x3d1, R12 ;  /* 0x000003d10a0c7825 */ /* 0x000fc800078e000c */
[----:B------:R-:W-:Y:S01]  /*1eb80*/  IMAD.WIDE.U32 R2, R0, R60, R2 ;  /* 0x0000003c00027225 */ /* 0x000fe200078e0002 */
[----:B------:R-:W-:-:S03]  /*1eb90*/  IADD3 R16, P2, P0, R12, R11, R16 ;  /* 0x0000000b0c107210 */ /* 0x000fc6000785e010 */
        /* <DEDUP_REMOVED lines=11> */
[----:B------:R-:W-:Y:S01]  /*1ec50*/  IADD3 R14, P5, PT, R5, R13, RZ ;  /* 0x0000000d050e7210 */ /* 0x000fe20007fbe0ff */
[----:B------:R-:W-:Y:S01]  /*1ec60*/  IMAD.WIDE.U32 R16, R12, 0x3d1, R16 ;  /* 0x000003d10c107825 */ /* 0x000fe200078e0010 */
[----:B------:R-:W-:-:S02]  /*1ec70*/  IADD3 R5, P2, P0, R10, R3, R18 ;  /* 0x000000030a057210 */ /* 0x000fc4000785e012 */
[----:B------:R-:W-:Y:S01]  /*1ec80*/  IADD3.X R3, PT, PT, RZ, RZ, RZ, P3, P4 ;  /* 0x000000ffff037210 */ /* 0x000fe20001fe84ff */
[----:B------:R-:W-:-:S03]  /*1ec90*/  IMAD.X R15, RZ, RZ, RZ, P5 ;  /* 0x000000ffff0f7224 */ /* 0x000fc600028e06ff */
[----:B------:R-:W-:Y:S01]  /*1eca0*/  IADD3 R16, P3, P4, R16, R3, R20 ;  /* 0x0000000310107210 */ /* 0x000fe20007c7e014 */
[----:B------:R-:W-:-:S04]  /*1ecb0*/  IMAD.WIDE.U32 R10, R0, R62, R14 ;  /* 0x0000003e000a7225 */ /* 0x000fc800078e000e */
[----:B------:R-:W-:Y:S01]  /*1ecc0*/  HFMA2 R15, -RZ, RZ, 0, 0 ;  /* 0x00000000ff0f7431 */ /* 0x000fe200000001ff */
[----:B------:R-:W-:Y:S01]  /*1ecd0*/  IADD3.X R3, PT, PT, RZ, RZ, RZ, P2, P0 ;  /* 0x000000ffff037210 */ /* 0x000fe200017e04ff */
[----:B------:R-:W-:Y:S01]  /*1ece0*/  VIADD R14, R17, UR4 ;  /* 0x00000004110e7c36 */ /* 0x000fe20008000000 */
[----:B------:R-:W-:Y:S01]  /*1ecf0*/  IADD3.X R13, PT, PT, RZ, RZ, RZ, P3, P4 ;  /* 0x000000ffff0d7210 */ /* 0x000fe20001fe84ff */
[----:B------:R-:W0:Y:S01]  /*1ed00*/  LDC R17, c[0x3][0x1c] ;  /* 0x00c00700ff117b82 */ /* 0x000e220000000800 */
        /* <DEDUP_REMOVED lines=38> */
[----:B---3--:R-:W-:-:S04]  /*1ef70*/  ISETP.GE.U32.AND P0, PT, R6, UR14, PT ;  /* 0x0000000e06007c0c */ /* 0x008fc8000bf06070 */
[----:B------:R-:W-:-:S04]  /*1ef80*/  ISETP.LT.U32.OR P0, PT, R7, UR15, !P0 ;  /* 0x0000000f07007c0c */ /* 0x000fc8000c701470 */
[----:B------:R-:W-:-:S04]  /*1ef90*/  ISETP.LE.U32.AND P0, PT, R7, UR15, P0 ;  /* 0x0000000f07007c0c */ /* 0x000fc80008703070 */
[----:B------:R-:W-:-:S13]  /*1efa0*/  ISETP.LT.U32.OR P0, PT, R9, R10, P0 ;  /* 0x0000000a0900720c */ /* 0x000fda0000701470 */
[----:B------:R-:W-:Y:S05]  /*1efb0*/  @P0 BRA `(.L_x_458) ;  /* 0x0000000000200947 */ /* 0x000fea0003800000 */
.L_x_459:
[----:B----4-:R-:W-:-:S04]  /*1efc0*/  IADD3 R6, P0, PT, R6, -UR8, RZ ;  /* 0x8000000806067c10 */ /* 0x010fc8000ff1e0ff */
[----:B------:R-:W-:-:S04]  /*1efd0*/  IADD3.X R7, P0, PT, R7, ~UR9, RZ, P0, !PT ;  /* 0x8000000907077c10 */ /* 0x000fc8000871e4ff */
[----:B------:R-:W-:-:S04]  /*1efe0*/  IADD3.X R9, P0, PT, R9, ~UR10, RZ, P0, !PT ;  /* 0x8000000a09097c10 */ /* 0x000fc8000871e4ff */
[----:B------:R-:W-:-:S04]  /*1eff0*/  IADD3.X R4, P0, PT, R4, ~UR11, RZ, P0, !PT ;  /* 0x8000000b04047c10 */ /* 0x000fc8000871e4ff */
[----:B------:R-:W-:-:S04]  /*1f000*/  IADD3.X R5, P0, PT, R5, ~UR12, RZ, P0, !PT ;  /* 0x8000000c05057c10 */ /* 0x000fc8000871e4ff */
[----:B------:R-:W-:-:S04]  /*1f010*/  IADD3.X R2, P0, PT, R2, ~UR13, RZ, P0, !PT ;  /* 0x8000000d02027c10 */ /* 0x000fc8000871e4ff */
[----:B------:R-:W-:-:S05]  /*1f020*/  IADD3.X R3, P0, PT, R3, ~UR5, RZ, P0, !PT ;  /* 0x8000000503037c10 */ /* 0x000fca000871e4ff */
[----:B------:R-:W-:-:S08]  /*1f030*/  IMAD.X R0, R0, 0x1, ~R17, P0 ;  /* 0x0000000100007824 */ /* 0x000fd000000e0e11 */
.L_x_458:
[----:B---34-:R-:W-:Y:S05]  /*1f040*/  BSYNC.RECONVERGENT B1 ;  /* 0x0000000000017941 */ /* 0x018fea0003800200 */
.L_x_457:
[----:B------:R-:W-:Y:S01]  /*1f050*/  IMAD.WIDE.U32 R12, R55, R55, RZ ;  /* 0x00000037370c7225 */ /* 0x000fe200078e00ff */
[----:B------:R-:W-:-:S03]  /*1f060*/  MOV R11, RZ ;  /* 0x000000ff000b7202 */ /* 0x000fc60000000f00 */
[----:B------:R-:W-:Y:S01]  /*1f070*/  HFMA2 R35, -RZ, RZ, 0, 0 ;  /* 0x00000000ff237431 */ /* 0x000fe200000001ff */
[----:B------:R-:W-:Y:S01]  /*1f080*/  UMOV UR4, URZ ;  /* 0x000000ff00047c82 */ /* 0x000fe20008000000 */
[----:B------:R-:W-:Y:S02]  /*1f090*/  IMAD.MOV.U32 R10, RZ, RZ, R13 ;  /* 0x000000ffff0a7224 */ /* 0x000fe400078e000d */
[----:B------:R-:W-:Y:S02]  /*1f0a0*/  HFMA2 R65, -RZ, RZ, 0, 0 ;  /* 0x00000000ff417431 */ /* 0x000fe400000001ff */
[----:B------:R-:W-:Y:S01]  /*1f0b0*/  IMAD.MOV.U32 R15, RZ, RZ, RZ ;  /* 0x000000ffff0f7224 */ /* 0x000fe200078e00ff */
[----:B------:R-:W-:Y:S01]  /*1f0c0*/  BSSY.RECONVERGENT B1, `(.L_x_460) ;  /* 0x0000113000017945 */ /* 0x000fe20003800200 */
        /* <DEDUP_REMOVED lines=128> */
[----:B------:R-:W-:Y:S01]  /*1f8d0*/  IMAD.MOV.U32 R25, RZ, RZ, RZ ;  /* 0x000000ffff197224 */ /* 0x000fe200078e00ff */
[----:B------:R-:W-:Y:S01]  /*1f8e0*/  MOV R24, R30 ;  /* 0x0000001e00187202 */ /* 0x000fe20000000f00 */
        /* <DEDUP_REMOVED lines=58> */
[----:B------:R-:W-:Y:S01]  /*1fc90*/  VIADD R26, R43, UR4 ;  /* 0x000000042b1a7c36 */ /* 0x000fe20008000000 */
[----:B------:R-:W-:Y:S01]  /*1fca0*/  IADD3 R13, P2, P3, R42, R13, R14 ;  /* 0x0000000d2a0d7210 */ /* 0x000fe20007b5e00e */
[----:B------:R-:W-:Y:S01]  /*1fcb0*/  IMAD.WIDE.U32 R10, R62, R60, R10 ;  /* 0x0000003c3e0a7225 */ /* 0x000fe200078e000a */
[----:B------:R-:W-:Y:S02]  /*1fcc0*/  IADD3 R14, P0, PT, R35, R39, RZ ;  /* 0x00000027230e7210 */ /* 0x000fe40007f1e0ff */
[----:B------:R-:W-:Y:S01]  /*1fcd0*/  IADD3.X R17, PT, PT, RZ, RZ, RZ, P2, P3 ;  /* 0x000000ffff117210 */ /* 0x000fe200017e64ff */
[----:B------:R-:W-:Y:S01]  /*1fce0*/  IMAD.WIDE.U32 R26, R12, 0x3d1, R26 ;  /* 0x000003d10c1a7825 */ /* 0x000fe200078e001a */
[----:B------:R-:W-:-:S03]  /*1fcf0*/  IADD3 R57, P4, P5, R28, R57, R13 ;  /* 0x000000391c397210 */ /* 0x000fc60007d9e00d */
[----:B------:R-:W-:Y:S01]  /*1fd00*/  IMAD.X R15, RZ, RZ, RZ, P0 ;  /* 0x000000ffff0f7224 */ /* 0x000fe200000e06ff */
[----:B------:R-:W-:Y:S01]  /*1fd10*/  IADD3 R58, P2, P0, R26, R17, R16 ;  /* 0x000000111a3a7210 */ /* 0x000fe2000785e010 */
[----:B------:R-:W-:Y:S02]  /*1fd20*/  VIADD R26, R27, UR4 ;  /* 0x000000041b1a7c36 */ /* 0x000fe40008000000 */
[----:B------:R-:W-:-:S04]  /*1fd30*/  IMAD.WIDE.U32 R14, R62, R61, R14 ;  /* 0x0000003d3e0e7225 */ /* 0x000fc800078e000e */
[----:B------:R-:W-:Y:S01]  /*1fd40*/  IMAD.MOV.U32 R27, RZ, RZ, RZ ;  /* 0x000000ffff1b7224 */ /* 0x000fe200078e00ff */
[----:B------:R-:W-:Y:S02]  /*1fd50*/  IADD3 R16, P3, PT, R14, R11, RZ ;  /* 0x0000000b0e107210 */ /* 0x000fe40007f7e0ff */
[----:B------:R-:W-:Y:S01]  /*1fd60*/  IADD3.X R11, PT, PT, RZ, RZ, RZ, P4, P5 ;  /* 0x000000ffff0b7210 */ /* 0x000fe200027ea4ff */
[----:B------:R-:W-:-:S03]  /*1fd70*/  IMAD.WIDE.U32 R26, R10, 0x3d1, R26 ;  /* 0x000003d10a1a7825 */ /* 0x000fc600078e001a */
[----:B------:R-:W-:Y:S01]  /*1fd80*/  IADD3 R58, P5, P6, R30, R11, R58 ;  /* 0x0000000b1e3a7210 */ /* 0x000fe20007ebe03a */
[----:B------:R-:W-:Y:S01]  /*1fd90*/  IMAD.X R17, RZ, RZ, RZ, P3 ;  /* 0x000000ffff117224 */ /* 0x000fe200018e06ff */
[----:B------:R-:W-:Y:S02]  /*1fda0*/  IADD3.X R11, PT, PT, RZ, RZ, RZ, P2, P0 ;  /* 0x000000ffff0b7210 */ /* 0x000fe400017e04ff */
[----:B------:R-:W-:Y:S01]  /*1fdb0*/  IADD3.X R59, PT, PT, RZ, RZ, RZ, P5, P6 ;  /* 0x000000ffff3b7210 */ /* 0x000fe20002fec4ff */
[----:B------:R-:W-:Y:S01]  /*1fdc0*/  IMAD.WIDE.U32 R16, R62, R61, R16 ;  /* 0x0000003d3e107225 */ /* 0x000fe200078e0010 */
[----:B------:R-:W-:Y:S02]  /*1fdd0*/  IADD3 R18, P3, P4, R26, R11, R18 ;  /* 0x0000000b1a127210 */ /* 0x000fe40007c7e012 */
[----:B------:R-:W-:Y:S01]  /*1fde0*/  IADD3 R26, PT, PT, R27, UR4, RZ ;  /* 0x000000041b1a7c10 */ /* 0x000fe2000fffe0ff */
[----:B------:R-:W-:Y:S01]  /*1fdf0*/  IMAD.MOV.U32 R27, RZ, RZ, RZ ;  /* 0x000000ffff1b7224 */ /* 0x000fe200078e00ff */
[----:B------:R-:W-:-:S02]  /*1fe00*/  IADD3 R14, P5, PT, R15, R17, RZ ;  /* 0x000000110f0e7210 */ /* 0x000fc40007fbe0ff */
[----:B------:R-:W-:Y:S01]  /*1fe10*/  IADD3 R59, P2, P0, R12, R59, R18 ;  /* 0x0000003b0c3b7210 */ /* 0x000fe2000785e012 */
[----:B------:R-:W-:Y:S01]  /*1fe20*/  IMAD.WIDE.U32 R12, R16, 0x3d1, R26 ;  /* 0x000003d1100c7825 */ /* 0x000fe200078e001a */
[----:B------:R-:W-:Y:S02]  /*1fe30*/  IADD3.X R11, PT, PT, RZ, RZ, RZ, P3, P4 ;  /* 0x000000ffff0b7210 */ /* 0x000fe40001fe84ff */
[----:B------:R-:W-:Y:S01]  /*1fe40*/  IADD3.X R17, PT, PT, RZ, RZ, RZ, P2, P0 ;  /* 0x000000ffff117210 */ /* 0x000fe200017e04ff */
[----:B------:R-:W-:Y:S01]  /*1fe50*/  IMAD.X R15, RZ, RZ, RZ, P5 ;  /* 0x000000ffff0f7224 */ /* 0x000fe200028e06ff */
[----:B------:R-:W-:Y:S02]  /*1fe60*/  IADD3 R20, P3, P4, R12, R11, R20 ;  /* 0x0000000b0c147210 */ /* 0x000fe40007c7e014 */
[----:B------:R-:W0:Y:S01]  /*1fe70*/  LDC R11, c[0x3][0x1c] ;  /* 0x00c00700ff0b7b82 */ /* 0x000e220000000800 */
[----:B------:R-:W-:-:S04]  /*1fe80*/  IMAD.WIDE.U32 R62, R62, R62, R14 ;  /* 0x0000003e3e3e7225 */ /* 0x000fc800078e000e */
[----:B------:R-:W-:Y:S02]  /*1fe90*/  HFMA2 R15, -RZ, RZ, 0, 0 ;  /* 0x00000000ff0f7431 */ /* 0x000fe400000001ff */
[----:B------:R-:W-:-:S04]  /*1fea0*/  VIADD R14, R13, UR4 ;  /* 0x000000040d0e7c36 */ /* 0x000fc80008000000 */
        /* <DEDUP_REMOVED lines=44> */
.L_x_461:
        /* <DEDUP_REMOVED lines=8> */
.L_x_462:
[----:B------:R-:W-:Y:S05]  /*201f0*/  BSYNC.RECONVERGENT B1 ;  /* 0x0000000000017941 */ /* 0x000fea0003800200 */
.L_x_460:
[----:B------:R-:W-:Y:S05]  /*20200*/  @P1 BRA `(.L_x_463) ;  /* 0xffffffdc00001947 */ /* 0x000fea000383ffff */
[----:B------:R-:W-:Y:S01]  /*20210*/  IMAD.WIDE.U32 R12, R6, R6, RZ ;  /* 0x00000006060c7225 */ /* 0x000fe200078e00ff */
[----:B------:R-:W-:-:S03]  /*20220*/  MOV R15, RZ ;  /* 0x000000ff000f7202 */ /* 0x000fc60000000f00 */
[----:B------:R-:W-:Y:S01]  /*20230*/  HFMA2 R39, -RZ, RZ, 0, 0 ;  /* 0x00000000ff277431 */ /* 0x000fe200000001ff */
[----:B------:R-:W-:Y:S01]  /*20240*/  UMOV UR4, URZ ;  /* 0x000000ff00047c82 */ /* 0x000fe20008000000 */
        /* <DEDUP_REMOVED lines=141> */
[-C--:B------:R-:W-:Y:S01]  /*20b20*/  IMAD.WIDE.U32 R26, R6, R0.reuse, R56 ;  /* 0x00000000061a7225 */ /* 0x080fe200078e0038 */
        /* <DEDUP_REMOVED lines=35> */
[----:B------:R-:W-:Y:S01]  /*20d60*/  IMAD.MOV.U32 R61, RZ, RZ, RZ ;  /* 0x000000ffff3d7224 */ /* 0x000fe200078e00ff */
[----:B------:R-:W-:Y:S01]  /*20d70*/  IADD3.X R57, PT, PT, RZ, RZ, RZ, P1, !PT ;  /* 0x000000ffff397210 */ /* 0x000fe20000ffe4ff */
[----:B------:R-:W-:Y:S02]  /*20d80*/  HFMA2 R29, -RZ, RZ, 0, 0 ;  /* 0x00000000ff1d7431 */ /* 0x000fe400000001ff */
[----:B------:R-:W-:-:S04]  /*20d90*/  IMAD.WIDE.U32 R38, R30, 0x3d1, R60 ;  /* 0x000003d11e267825 */ /* 0x000fc800078e003c */
[----:B------:R-:W-:Y:S01]  /*20da0*/  IMAD.X R59, RZ, RZ, RZ, P2 ;  /* 0x000000ffff3b7224 */ /* 0x000fe200010e06ff */
[----:B------:R-:W-:Y:S01]  /*20db0*/  IADD3 R17, P2, P3, R38, R14, R17 ;  /* 0x0000000e26117210 */ /* 0x000fe20007b5e011 */
[----:B------:R-:W-:Y:S02]  /*20dc0*/  VIADD R60, R39, UR4 ;  /* 0x00000004273c7c36 */ /* 0x000fe40008000000 */
[----:B------:R-:W-:Y:S01]  /*20dd0*/  IMAD.WIDE.U32 R38, R3, R3, R56 ;  /* 0x0000000303267225 */ /* 0x000fe200078e0038 */
[----:B------:R-:W-:-:S03]  /*20de0*/  IADD3 R8, P4, PT, R42, R17, RZ ;  /* 0x000000112a087210 */ /* 0x000fc60007f9e0ff */
[----:B------:R-:W-:Y:S01]  /*20df0*/  IMAD.WIDE.U32 R14, R5, R0, R58 ;  /* 0x00000000050e7225 */ /* 0x000fe200078e003a */
[----:B------:R-:W-:-:S03]  /*20e00*/  IADD3 R34, P0, PT, R35, R39, RZ ;  /* 0x0000002723227210 */ /* 0x000fc60007f1e0ff */
[----:B------:R-:W-:Y:S01]  /*20e10*/  IMAD.WIDE.U32 R42, R28, 0x3d1, R60 ;  /* 0x000003d11c2a7825 */ /* 0x000fe200078e003c */
[----:B------:R-:W-:Y:S02]  /*20e20*/  IADD3 R38, P1, PT, R38, R15, RZ ;  /* 0x0000000f26267210 */ /* 0x000fe40007f3e0ff */
[----:B------:R-:W-:Y:S01]  /*20e30*/  IADD3.X R15, PT, PT, RZ, RZ, RZ, P2, P3 ;  /* 0x000000ffff0f7210 */ /* 0x000fe200017e64ff */
[----:B------:R-:W-:Y:S01]  /*20e40*/  VIADD R56, R43, UR4 ;  /* 0x000000042b387c36 */ /* 0x000fe20008000000 */
[----:B------:R-:W-:Y:S01]  /*20e50*/  IADD3.X R35, PT, PT, RZ, RZ, RZ, P0, !PT ;  /* 0x000000ffff237210 */ /* 0x000fe200007fe4ff */
[----:B------:R-:W-:Y:S01]  /*20e60*/  IMAD.X R39, RZ, RZ, RZ, P1 ;  /* 0x000000ffff277224 */ /* 0x000fe200008e06ff */
[----:B------:R-:W-:Y:S01]  /*20e70*/  IADD3 R10, P0, P1, R42, R15, R16 ;  /* 0x0000000f2a0a7210 */ /* 0x000fe2000791e010 */
[----:B------:R-:W-:Y:S02]  /*20e80*/  IMAD.X R15, RZ, RZ, RZ, P4 ;  /* 0x000000ffff0f7224 */ /* 0x000fe400020e06ff */
[----:B------:R-:W-:-:S02]  /*20e90*/  IMAD.MOV.U32 R57, RZ, RZ, RZ ;  /* 0x000000ffff397224 */ /* 0x000fc400078e00ff */
[-C--:B------:R-:W-:Y:S01]  /*20ea0*/  IMAD.WIDE.U32 R34, R3, R0.reuse, R34 ;  /* 0x0000000003227225 */ /* 0x080fe200078e0022 */
        /* <DEDUP_REMOVED lines=8> */
[----:B------:R-:W-:Y:S02]  /*20f30*/  IADD3 R12, P1, P2, R38, R15, R18 ;  /* 0x0000000f260c7210 */ /* 0x000fe40007a3e012 */
        /* <DEDUP_REMOVED lines=10> */
[----:B------:R-:W-:Y:S01]  /*20fe0*/  IADD3 R14, P3, P4, R14, R15, R38 ;  /* 0x0000000f0e0e7210 */ /* 0x000fe20007c7e026 */
[----:B------:R-:W-:Y:S01]  /*20ff0*/  IMAD.WIDE.U32 R28, R18, 0x3d1, R28 ;  /* 0x000003d1121c7825 */ /* 0x000fe200078e001c */
[----:B------:R-:W-:-:S03]  /*21000*/  IADD3.X R15, PT, PT, RZ, RZ, RZ, P1, P2 ;  /* 0x000000ffff0f7210 */ /* 0x000fc60000fe44ff */
[----:B------:R-:W-:Y:S01]  /*21010*/  IMAD.X R21, RZ, RZ, RZ, P0 ;  /* 0x000000ffff157224 */ /* 0x000fe200000e06ff */
[----:B------:R-:W-:Y:S01]  /*21020*/  IADD3 R28, P0, P1, R28, R15, R22 ;  /* 0x0000000f1c1c7210 */ /* 0x000fe2000791e016 */
[----:B------:R-:W-:Y:S01]  /*21030*/  VIADD R30, R29, UR4 ;  /* 0x000000041d1e7c36 */ /* 0x000fe20008000000 */
[----:B------:R-:W-:Y:S01]  /*21040*/  IADD3.X R15, PT, PT, RZ, RZ, RZ, P3, P4 ;  /* 0x000000ffff0f7210 */ /* 0x000fe20001fe84ff */
[----:B------:R-:W-:Y:S01]  /*21050*/  IMAD.WIDE.U32 R20, R0, R0, R20 ;  /* 0x0000000000147225 */ /* 0x000fe200078e0014 */
        /* <DEDUP_REMOVED lines=51> */
.L_x_466:
[----:B------:R-:W-:Y:S05]  /*21390*/  BSYNC.RELIABLE B2 ;  /* 0x0000000000027941 */ /* 0x000fea0003800100 */
.L_x_465:
[----:B------:R-:W0:Y:S01]  /*213a0*/  LDCU.128 UR16, c[0x3][URZ] ;  /* 0x00c00000ff1077ac */ /* 0x000e220008000c00 */
[----:B------:R-:W1:Y:S01]  /*213b0*/  LDCU.64 UR20, c[0x3][0x10] ;  /* 0x00c00200ff1477ac */ /* 0x000e620008000a00 */
[----:B------:R-:W2:Y:S01]  /*213c0*/  LDCU UR4, c[0x3][0x18] ;  /* 0x00c00300ff0477ac */ /* 0x000ea20008000800 */
[----:B0-----:R-:W-:-:S04]  /*213d0*/  IADD3 R13, P0, PT, R13, -UR16, RZ ;  /* 0x800000100d0d7c10 */ /* 0x001fc8000ff1e0ff */
[----:B------:R-:W-:-:S04]  /*213e0*/  IADD3.X R8, P0, PT, R8, ~UR17, RZ, P0, !PT ;  /* 0x8000001108087c10 */ /* 0x000fc8000871e4ff */
[----:B------:R-:W-:-:S04]  /*213f0*/  IADD3.X R10, P0, PT, R10, ~UR18, RZ, P0, !PT ;  /* 0x800000120a0a7c10 */ /* 0x000fc8000871e4ff */
[----:B------:R-:W-:-:S04]  /*21400*/  IADD3.X R12, P0, PT, R12, ~UR19, RZ, P0, !PT ;  /* 0x800000130c0c7c10 */ /* 0x000fc8000871e4ff */
[----:B-1----:R-:W-:-:S04]  /*21410*/  IADD3.X R14, P0, PT, R14, ~UR20, RZ, P0, !PT ;  /* 0x800000140e0e7c10 */ /* 0x002fc8000871e4ff */
[----:B------:R-:W-:-:S04]  /*21420*/  IADD3.X R15, P0, PT, R15, ~UR21, RZ, P0, !PT ;  /* 0x800000150f0f7c10 */ /* 0x000fc8000871e4ff */
[----:B--2---:R-:W-:-:S05]  /*21430*/  IADD3.X R16, P0, PT, R16, ~UR4, RZ, P0, !PT ;  /* 0x8000000410107c10 */ /* 0x004fca000871e4ff */
[----:B------:R-:W-:-:S08]  /*21440*/  IMAD.X R18, R18, 0x1, ~R11, P0 ;  /* 0x0000000112127824 */ /* 0x000fd000000e0e0b */
.L_x_467:
[----:B------:R-:W-:Y:S05]  /*21450*/  BSYNC.RECONVERGENT B1 ;  /* 0x0000000000017941 */ /* 0x000fea0003800200 */
.L_x_464:
[----:B------:R-:W-:-:S04]  /*21460*/  IMAD.WIDE.U32 R20, R6, R13, RZ ;  /* 0x0000000d06147225 */ /* 0x000fc800078e00ff */
[----:B------:R-:W-:Y:S01]  /*21470*/  HFMA2 R27, -RZ, RZ, 0, 0 ;  /* 0x00000000ff1b7431 */ /* 0x000fe200000001ff */
[----:B------:R-:W-:Y:S01]  /*21480*/  UMOV UR4, URZ ;  /* 0x000000ff00047c82 */ /* 0x000fe20008000000 */
[----:B------:R-:W-:Y:S02]  /*21490*/  HFMA2 R63, -RZ, RZ, 0, 0 ;  /* 0x00000000ff3f7431 */ /* 0x000fe400000001ff */
[----:B------:R-:W-:Y:S01]  /*214a0*/  IMAD.MOV.U32 R22, RZ, RZ, R21 ;  /* 0x000000ffff167224 */ /* 0x000fe200078e0015 */
[----:B------:R-:W-:Y:S01]  /*214b0*/  BSSY.RECONVERGENT B1, `(.L_x_468) ;  /* 0x0000120000017945 */ /* 0x000fe20003800200 */
[----:B------:R-:W-:-:S03]  /*214c0*/  IMAD.MOV.U32 R23, RZ, RZ, RZ ;  /* 0x000000ffff177224 */ /* 0x000fc600078e00ff */
[----:B------:R-:W-:Y:S01]  /*214d0*/  BSSY.RELIABLE B2, `(.L_x_469) ;  /* 0x0000112000027945 */ /* 0x000fe20003800100 */
[----:B------:R-:W-:Y:S02]  /*214e0*/  IMAD.MOV.U32 R25, RZ, RZ, RZ ;  /* 0x000000ffff197224 */ /* 0x000fe400078e00ff */
[----:B------:R-:W-:-:S04]  /*214f0*/  IMAD.WIDE.U32 R22, R7, R13, R22 ;  /* 0x0000000d07167225 */ /* 0x000fc800078e0016 */
[----:B------:R-:W-:Y:S01]  /*21500*/  IMAD.MOV.U32 R59, RZ, RZ, RZ ;  /* 0x000000ffff3b7224 */ /* 0x000fe200078e00ff */
[----:B------:R-:W-:Y:S01]  /*21510*/  MOV R24, R23 ;  /* 0x0000001700187202 */ /* 0x000fe20000000f00 */
[----:B------:R-:W-:Y:S02]  /*21520*/  IMAD.MOV.U32 R23, RZ, RZ, RZ ;  /* 0x000000ffff177224 */ /* 0x000fe400078e00ff */
        /* <DEDUP_REMOVED lines=161> */
[----:B------:R-:W-:Y:S01]  /*21f40*/  ISETP.GE.U32.AND P0, PT, R7, R20, PT ;  /* 0x000000140700720c */ /* 0x000fe20003f06070 */
[----:B------:R-:W-:Y:S02]  /*21f50*/  IMAD.X R61, RZ, RZ, RZ, P1 ;  /* 0x000000ffff3d7224 */ /* 0x000fe400008e06ff */
[----:B------:R-:W-:Y:S01]  /*21f60*/  IMAD.WIDE.U32 R58, R0, R15, R56 ;  /* 0x0000000f003a7225 */ /* 0x000fe200078e0038 */
[----:B------:R-:W-:-:S03]  /*21f70*/  SEL R9, RZ, 0x1, P0 ;  /* 0x00000001ff097807 */ /* 0x000fc60000000000 */
        /* <DEDUP_REMOVED lines=30> */
[----:B------:R-:W-:-:S03]  /*22160*/  IADD3 R6, P1, P2, R58, R9, R26 ;  /* 0x000000093a067210 */ /* 0x000fc60007a3e01a */
[----:B------:R-:W-:Y:S01]  /*22170*/  IMAD.X R43, RZ, RZ, RZ, P0 ;  /* 0x000000ffff2b7224 */ /* 0x000fe200000e06ff */
[----:B------:R-:W-:Y:S01]  /*22180*/  IADD3 R58, PT, PT, R59, UR4, RZ ;  /* 0x000000043b3a7c10 */ /* 0x000fe2000fffe0ff */
[----:B------:R-:W-:Y:S01]  /*22190*/  IMAD.MOV.U32 R59, RZ, RZ, RZ ;  /* 0x000000ffff3b7224 */ /* 0x000fe200078e00ff */
[----:B------:R-:W-:Y:S01]  /*221a0*/  IADD3.X R9, PT, PT, RZ, RZ, RZ, P1, P2 ;  /* 0x000000ffff097210 */ /* 0x000fe20000fe44ff */
[----:B------:R-:W-:Y:S01]  /*221b0*/  IMAD.WIDE.U32 R26, R3, R18, R42 ;  /* 0x00000012031a7225 */ /* 0x000fe200078e002a */
[----:B------:R-:W-:-:S03]  /*221c0*/  IADD3 R3, P3, P4, R56, R5, R6 ;  /* 0x0000000538037210 */ /* 0x000fc60007c7e006 */
[----:B------:R-:W-:Y:S01]  /*221d0*/  IMAD.WIDE.U32 R58, R22, 0x3d1, R58 ;  /* 0x000003d1163a7825 */ /* 0x000fe200078e003a */
[----:B------:R-:W-:Y:S02]  /*221e0*/  IADD3.X R5, PT, PT, RZ, RZ, RZ, P3, P4 ;  /* 0x000000ffff057210 */ /* 0x000fe40001fe84ff */
[----:B------:R-:W-:Y:S01]  /*221f0*/  IADD3 R6, P1, P2, R58, R9, R28 ;  /* 0x000000093a067210 */ /* 0x000fe20007a3e01c */
[----:B------:R-:W-:Y:S01]  /*22200*/  VIADD R58, R59, UR4 ;  /* 0x000000043b3a7c36 */ /* 0x000fe20008000000 */
[----:B------:R-:W-:Y:S01]  /*22210*/  IADD3 R28, P0, PT, R25, R27, RZ ;  /* 0x0000001b191c7210 */ /* 0x000fe20007f1e0ff */
[----:B------:R-:W-:Y:S01]  /*22220*/  IMAD.MOV.U32 R59, RZ, RZ, RZ ;  /* 0x000000ffff3b7224 */ /* 0x000fe200078e00ff */
[----:B------:R-:W-:Y:S01]  /*22230*/  IADD3 R5, P3, P4, R20, R5, R6 ;  /* 0x0000000514057210 */ /* 0x000fe20007c7e006 */
[----:B------:R-:W-:Y:S01]  /*22240*/  IMAD.MOV.U32 R25, RZ, RZ, RZ ;  /* 0x000000ffff197224 */ /* 0x000fe200078e00ff */
[----:B------:R-:W-:Y:S01]  /*22250*/  IADD3.X R29, PT, PT, RZ, RZ, RZ, P0, !PT ;  /* 0x000000ffff1d7210 */ /* 0x000fe200007fe4ff */
[----:B------:R-:W-:Y:S01]  /*22260*/  IMAD.WIDE.U32 R20, R26, 0x3d1, R58 ;  /* 0x000003d11a147825 */ /* 0x000fe200078e003a */
[----:B------:R-:W-:-:S03]  /*22270*/  IADD3.X R9, PT, PT, RZ, RZ, RZ, P1, P2 ;  /* 0x000000ffff097210 */ /* 0x000fc60000fe44ff */
        /* <DEDUP_REMOVED lines=55> */
.L_x_470:
[----:B------:R-:W-:Y:S05]  /*225f0*/  BSYNC.RELIABLE B2 ;  /* 0x0000000000027941 */ /* 0x000fea0003800100 */
.L_x_469:
        /* <DEDUP_REMOVED lines=11> */
.L_x_471:
[----:B------:R-:W-:Y:S05]  /*226b0*/  BSYNC.RECONVERGENT B1 ;  /* 0x0000000000017941 */ /* 0x000fea0003800200 */
.L_x_468:
        /* <DEDUP_REMOVED lines=131> */
[----:B------:R-:W-:Y:S02]  /*22ef0*/  HFMA2 R43, -RZ, RZ, 0, 0 ;  /* 0x00000000ff2b7431 */ /* 0x000fe400000001ff */
        /* <DEDUP_REMOVED lines=42> */
[----:B------:R-:W-:-:S04]  /*231a0*/  IMAD.WIDE.U32 R50, R53, R15, R50 ;  /* 0x0000000f35327225 */ /* 0x000fc800078e0032 */
[----:B------:R-:W-:Y:S01]  /*231b0*/  IMAD.WIDE.U32 R12, R54, R12, R56 ;  /* 0x0000000c360c7225 */ /* 0x000fe200078e0038 */
[----:B------:R-:W-:Y:S02]  /*231c0*/  IADD3 R56, PT, PT, R59, UR4, RZ ;  /* 0x000000043b387c10 */ /* 0x000fe4000fffe0ff */
[----:B------:R-:W-:Y:S01]  /*231d0*/  IADD3 R20, P1, PT, R48, R51, RZ ;  /* 0x0000003330147210 */ /* 0x000fe20007f3e0ff */
[----:B------:R-:W-:Y:S01]  /*231e0*/  IMAD.MOV.U32 R57, RZ, RZ, RZ ;  /* 0x000000ffff397224 */ /* 0x000fe200078e00ff */
[----:B------:R-:W-:Y:S01]  /*231f0*/  IADD3 R50, P2, PT, R50, R13, RZ ;  /* 0x0000000d32327210 */ /* 0x000fe20007f5e0ff */
[----:B------:R-:W-:Y:S01]  /*23200*/  IMAD.MOV.U32 R27, RZ, RZ, RZ ;  /* 0x000000ffff1b7224 */ /* 0x000fe200078e00ff */
[----:B------:R-:W-:Y:S01]  /*23210*/  SEL R13, RZ, 0x1, P0 ;  /* 0x00000001ff0d7807 */ /* 0x000fe20000000000 */
[----:B------:R-:W-:-:S04]  /*23220*/  IMAD.WIDE.U32 R56, R46, 0x3d1, R56 ;  /* 0x000003d12e387825 */ /* 0x000fc800078e0038 */
[----:B------:R-:W-:Y:S02]  /*23230*/  IMAD.X R21, RZ, RZ, RZ, P1 ;  /* 0x000000ffff157224 */ /* 0x000fe400008e06ff */
        /* <DEDUP_REMOVED lines=19> */
[----:B------:R-:W-:-:S03]  /*23370*/  IMAD.WIDE.U32 R14, R54, R15, R50 ;  /* 0x0000000f360e7225 */ /* 0x000fc600078e0032 */
[----:B------:R-:W-:Y:S01]  /*23380*/  IADD3.X R13, PT, PT, RZ, RZ, RZ, P3, P4 ;  /* 0x000000ffff0d7210 */ /* 0x000fe20001fe84ff */
[----:B------:R-:W-:Y:S01]  /*23390*/  IMAD.WIDE.U32 R48, R20, 0x3d1, R24 ;  /* 0x000003d114307825 */ /* 0x000fe200078e0018 */
[----:B------:R-:W-:-:S03]  /*233a0*/  IADD3 R24, P0, PT, R22, R15, RZ ;  /* 0x0000000f16187210 */ /* 0x000fc60007f1e0ff */
[----:B------:R-:W-:Y:S01]  /*233b0*/  IMAD.MOV.U32 R21, RZ, RZ, RZ ;  /* 0x000000ffff157224 */ /* 0x000fe200078e00ff */
[----:B------:R-:W-:Y:S01]  /*233c0*/  IADD3 R10, P1, P2, R48, R17, R26 ;  /* 0x00000011300a7210 */ /* 0x000fe20007a3e01a */
[----:B------:R-:W-:Y:S01]  /*233d0*/  VIADD R26, R49, UR4 ;  /* 0x00000004311a7c36 */ /* 0x000fe20008000000 */
[----:B------:R-:W-:Y:S02]  /*233e0*/  IADD3.X R25, PT, PT, RZ, RZ, RZ, P0, !PT ;  /* 0x000000ffff197210 */ /* 0x000fe400007fe4ff */
[----:B------:R-:W-:Y:S01]  /*233f0*/  IADD3.X R15, PT, PT, RZ, RZ, RZ, P1, P2 ;  /* 0x000000ffff0f7210 */ /* 0x000fe20000fe44ff */
[----:B------:R-:W-:-:S04]  /*23400*/  IMAD.WIDE.U32 R26, R14, 0x3d1, R26 ;  /* 0x000003d10e1a7825 */ /* 0x000fc800078e001a */
[----:B------:R-:W-:Y:S01]  /*23410*/  IMAD.WIDE.U32 R16, R54, R16, R24 ;  /* 0x0000001036107225 */ /* 0x000fe200078e0018 */
[----:B------:R-:W-:Y:S02]  /*23420*/  IADD3 R24, P3, P4, R12, R13, R10 ;  /* 0x0000000d0c187210 */ /* 0x000fe40007c7e00a */
[----:B------:R-:W-:Y:S01]  /*23430*/  IADD3 R30, P1, P2, R26, R15, R30 ;  /* 0x0000000f1a1e7210 */ /* 0x000fe20007a3e01e */
[----:B------:R-:W-:Y:S01]  /*23440*/  VIADD R12, R27, UR4 ;  /* 0x000000041b0c7c36 */ /* 0x000fe20008000000 */
[----:B------:R-:W-:Y:S02]  /*23450*/  IADD3.X R13, PT, PT, RZ, RZ, RZ, P3, P4 ;  /* 0x000000ffff0d7210 */ /* 0x000fe40001fe84ff */
[----:B------:R-:W-:Y:S02]  /*23460*/  IADD3 R22, P0, PT, R23, R17, RZ ;  /* 0x0000001117167210 */ /* 0x000fe40007f1e0ff */
[----:B------:R-:W-:Y:S01]  /*23470*/  IADD3 R30, P3, P4, R20, R13, R30 ;  /* 0x0000000d141e7210 */ /* 0x000fe20007c7e01e */
[----:B------:R-:W-:Y:S01]  /*23480*/  HFMA2 R13, -RZ, RZ, 0, 0 ;  /* 0x00000000ff0d7431 */ /* 0x000fe200000001ff */
[----:B------:R-:W-:Y:S01]  /*23490*/  IADD3.X R15, PT, PT, RZ, RZ, RZ, P1, P2 ;  /* 0x000000ffff0f7210 */ /* 0x000fe20000fe44ff */
[----:B------:R-:W-:-:S02]  /*234a0*/  IMAD.X R23, RZ, RZ, RZ, P0 ;  /* 0x000000ffff177224 */ /* 0x000fc400000e06ff */
[----:B------:R-:W-:-:S04]  /*234b0*/  IMAD.WIDE.U32 R18, R54, R18, R22 ;  /* 0x0000001236127225 */ /* 0x000fc800078e0016 */
        /* <DEDUP_REMOVED lines=49> */
.L_x_473:
[----:B------:R-:W0:Y:S02]  /*237d0*/  LDCU.64 UR16, c[0x3][URZ] ;  /* 0x00c00000ff1077ac */ /* 0x000e240008000a00 */
[----:B0-----:R-:W-:-:S04]  /*237e0*/  IADD3 R9, P0, PT, R9, -UR16, RZ ;  /* 0x8000001009097c10 */ /* 0x001fc8000ff1e0ff */
[----:B------:R-:W-:-:S09]  /*237f0*/  IADD3.X R8, PT, PT, R8, ~UR17, RZ, P0, !PT ;  /* 0x8000001108087c10 */ /* 0x000fd200087fe4ff */
.L_x_474:
[----:B------:R-:W-:Y:S05]  /*23800*/  BSYNC.RECONVERGENT B1 ;  /* 0x0000000000017941 */ /* 0x000fea0003800200 */
.L_x_472:
        /* <DEDUP_REMOVED lines=19> */
[----:B------:R-:W-:Y:S01]  /*23940*/  IMAD.WIDE.U32 R20, R33, R4, R20 ;  /* 0x0000000421147225 */ /* 0x000fe200078e0014 */
[----:B------:R-:W-:-:S03]  /*23950*/  MOV R18, R17 ;  /* 0x0000001100127202 */ /* 0x000fc60000000f00 */
[----:B------:R-:W-:Y:S01]  /*23960*/  HFMA2 R17, -RZ, RZ, 0, 0 ;  /* 0x00000000ff117431 */ /* 0x000fe200000001ff */
[----:B------:R-:W-:Y:S01]  /*23970*/  IADD3 R22, P0, PT, R16, R21, RZ ;  /* 0x0000001510167210 */ /* 0x000fe20007f1e0ff */
[----:B------:R-:W-:Y:S02]  /*23980*/  IMAD.MOV.U32 R16, RZ, RZ, R20 ;  /* 0x000000ffff107224 */ /* 0x000fe400078e0014 */
        /* <DEDUP_REMOVED lines=19> */
[----:B------:R-:W-:Y:S01]  /*23ac0*/  IMAD.MOV.U32 R20, RZ, RZ, R19 ;  /* 0x000000ffff147224 */ /* 0x000fe200078e0013 */
[----:B------:R-:W-:Y:S01]  /*23ad0*/  IADD3.X R27, PT, PT, RZ, RZ, RZ, P1, !PT ;  /* 0x000000ffff1b7210 */ /* 0x000fe20000ffe4ff */
[----:B------:R-:W-:Y:S02]  /*23ae0*/  IMAD.MOV.U32 R19, RZ, RZ, RZ ;  /* 0x000000ffff137224 */ /* 0x000fe400078e00ff */
        /* <DEDUP_REMOVED lines=9> */
[----:B------:R-:W-:Y:S01]  /*23b80*/  IMAD.MOV.U32 R22, RZ, RZ, R21 ;  /* 0x000000ffff167224 */ /* 0x000fe200078e0015 */
        /* <DEDUP_REMOVED lines=80> */
[----:B------:R-:W-:Y:S01]  /*24090*/  IMAD.X R39, RZ, RZ, RZ, P1 ;  /* 0x000000ffff277224 */ /* 0x000fe200008e06ff */
[----:B------:R-:W-:Y:S01]  /*240a0*/  MOV R26, R34 ;  /* 0x00000022001a7202 */ /* 0x000fe20000000f00 */
        /* <DEDUP_REMOVED lines=31> */
[----:B------:R-:W-:Y:S01]  /*242a0*/  IMAD.X R33, RZ, RZ, RZ, P1 ;  /* 0x000000ffff217224 */ /* 0x000fe200008e06ff */
[----:B------:R-:W-:Y:S01]  /*242b0*/  IADD3 R10, PT, PT, R12, R42, RZ ;  /* 0x0000002a0c0a7210 */ /* 0x000fe20007ffe0ff */
[----:B------:R-:W-:Y:S02]  /*242c0*/  IMAD.X R35, RZ, RZ, RZ, P2 ;  /* 0x000000ffff237224 */ /* 0x000fe400010e06ff */
[----:B------:R-:W-:Y:S01]  /*242d0*/  IMAD.WIDE.U32 R32, R44, R0, R32 ;  /* 0x000000002c207225 */ /* 0x000fe200078e0020 */
[----:B------:R-:W-:-:S03]  /*242e0*/  ISETP.GE.U32.AND P0, PT, R10, R12, PT ;  /* 0x0000000c0a00720c */ /* 0x000fc60003f06070 */
[----:B------:R-:W-:Y:S01]  /*242f0*/  IMAD.WIDE.U32 R34, R45, R3, R34 ;  /* 0x000000032d227225 */ /* 0x000fe200078e0022 */
[----:B------:R-:W-:-:S03]  /*24300*/  SEL R15, RZ, 0x1, P0 ;  /* 0x00000001ff0f7807 */ /* 0x000fc60000000000 */
[----:B------:R-:W-:Y:S01]  /*24310*/  VIADD R42, R43, UR4 ;  /* 0x000000042b2a7c36 */ /* 0x000fe20008000000 */
[----:B------:R-:W-:Y:S01]  /*24320*/  IADD3 R32, P2, PT, R32, R35, RZ ;  /* 0x0000002320207210 */ /* 0x000fe20007f5e0ff */
[----:B------:R-:W-:Y:S02]  /*24330*/  IMAD.MOV.U32 R43, RZ, RZ, RZ ;  /* 0x000000ffff2b7224 */ /* 0x000fe400078e00ff */
[----:B------:R-:W-:-:S04]  /*24340*/  IMAD.WIDE.U32 R30, R41, R28, R30 ;  /* 0x0000001c291e7225 */ /* 0x000fc800078e001e */
[----:B------:R-:W-:Y:S01]  /*24350*/  IMAD.WIDE.U32 R12, R38, 0x3d1, R42 ;  /* 0x000003d1260c7825 */ /* 0x000fe200078e002a */
[----:B------:R-:W-:-:S03]  /*24360*/  IADD3 R2, P1, PT, R30, R33, RZ ;  /* 0x000000211e027210 */ /* 0x000fc60007f3e0ff */
[----:B------:R-:W-:Y:S01]  /*24370*/  IMAD.X R33, RZ, RZ, RZ, P2 ;  /* 0x000000ffff217224 */ /* 0x000fe200010e06ff */
[----:B------:R-:W-:Y:S01]  /*24380*/  IADD3 R15, P2, P3, R12, R14, R15 ;  /* 0x0000000e0c0f7210 */ /* 0x000fe20007b5e00f */
[----:B------:R-:W-:Y:S01]  /*24390*/  VIADD R14, R13, UR4 ;  /* 0x000000040d0e7c36 */ /* 0x000fe20008000000 */
[----:B------:R-:W-:Y:S01]  /*243a0*/  IADD3.X R3, PT, PT, RZ, RZ, RZ, P1, !PT ;  /* 0x000000ffff037210 */ /* 0x000fe20000ffe4ff */
[----:B------:R-:W-:Y:S01]  /*243b0*/  IMAD.WIDE.U32 R4, R45, R5, R32 ;  /* 0x000000052d047225 */ /* 0x000fe200078e0020 */
[----:B------:R-:W-:-:S03]  /*243c0*/  IADD3 R36, P4, PT, R36, R15, RZ ;  /* 0x0000000f24247210 */ /* 0x000fc60007f9e0ff */
[----:B------:R-:W-:Y:S01]  /*243d0*/  HFMA2 R15, -RZ, RZ, 0, 0 ;  /* 0x00000000ff0f7431 */ /* 0x000fe200000001ff */
[----:B------:R-:W-:Y:S01]  /*243e0*/  IADD3.X R7, PT, PT, RZ, RZ, RZ, P2, P3 ;  /* 0x000000ffff077210 */ /* 0x000fe200017e64ff */
[----:B------:R-:W-:-:S05]  /*243f0*/  IMAD.WIDE.U32 R2, R44, R6, R2 ;  /* 0x000000062c027225 */ /* 0x000fca00078e0002 */
[----:B------:R-:W-:Y:S02]  /*24400*/  IADD3 R30, P0, PT, R31, R3, RZ ;  /* 0x000000031f1e7210 */ /* 0x000fe40007f1e0ff */
[----:B------:R-:W-:Y:S01]  /*24410*/  IADD3 R12, P1, PT, R2, R5, RZ ;  /* 0x00000005020c7210 */ /* 0x000fe20007f3e0ff */
[----:B------:R-:W-:-:S04]  /*24420*/  IMAD.WIDE.U32 R2, R34, 0x3d1, R14 ;  /* 0x000003d122027825 */ /* 0x000fc800078e000e */
[----:B------:R-:W-:Y:S02]  /*24430*/  IMAD.X R31, RZ, RZ, RZ, P0 ;  /* 0x000000ffff1f7224 */ /* 0x000fe400000e06ff */
        /* <DEDUP_REMOVED lines=28> */
[----:B------:R-:W-:-:S05]  /*24600*/  IMAD.WIDE.U32 R4, R6, 0x3d1, R16 ;  /* 0x000003d106047825 */ /* 0x000fca00078e0010 */
[----:B------:R-:W-:Y:S02]  /*24610*/  IADD3 R2, PT, PT, R5, UR4, RZ ;  /* 0x0000000405027c10 */ /* 0x000fe4000fffe0ff */
        /* <DEDUP_REMOVED lines=48> */
.L_x_476:
[----:B------:R-:W0:Y:S02]  /*24920*/  LDCU UR4, c[0x3][URZ] ;  /* 0x00c00000ff0477ac */ /* 0x000e240008000800 */
[----:B0-----:R-:W-:-:S07]  /*24930*/  IADD3 R10, PT, PT, R10, -UR4, RZ ;  /* 0x800000040a0a7c10 */ /* 0x001fce000fffe0ff */
.L_x_477:
[----:B------:R-:W-:Y:S05]  /*24940*/  BSYNC.RECONVERGENT B1 ;  /* 0x0000000000017941 */ /* 0x000fea0003800200 */
.L_x_475:
[----:B------:R-:W-:-:S04]  /*24950*/  LOP3.LUT R9, R9, 0x1, R10, 0x78, !PT ;  /* 0x0000000109097812 */ /* 0x000fc800078e780a */
[----:B------:R-:W-:-:S04]  /*24960*/  IADD3 R9, P0, PT, R9, 0x7f4a7c15, RZ ;  /* 0x7f4a7c1509097810 */ /* 0x000fc80007f1e0ff */
[----:B------:R-:W-:-:S09]  /*24970*/  IADD3.X R8, PT, PT, R8, -0x61c88647, RZ, P0, !PT ;  /* 0x9e3779b908087810 */ /* 0x000fd200007fe4ff */
.L_x_456:
[----:B0-234-:R-:W-:Y:S05]  /*24980*/  BSYNC.RECONVERGENT B0 ;  /* 0x0000000000007941 */ /* 0x01dfea0003800200 */
.L_x_455:
[----:B------:R-:W-:Y:S05]  /*24990*/  WARPSYNC.ALL ;  /* 0x0000000000007948 */ /* 0x000fea0003800000 */
[--C-:B------:R-:W-:Y:S01]  /*249a0*/  SHF.R.U32.HI R2, RZ, 0x1e, R8.reuse ;  /* 0x0000001eff027819 */ /* 0x100fe20000011608 */
[----:B------:R-:W0:Y:S01]  /*249b0*/  S2UR UR4, SR_CTAID.X ;  /* 0x00000000000479c3 */ /* 0x000e220000002500 */
        /* <DEDUP_REMOVED lines=15> */
[--C-:B-1----:R-:W-:Y:S02]  /*24ab0*/  SHF.R.U64 R7, R2, 0x1f, R3.reuse ;  /* 0x0000001f02077819 */ /* 0x102fe40000001203 */
        /* <DEDUP_REMOVED lines=8> */
[----:B------:R-:W-:Y:S01]  /*24b40*/  LOP3.LUT R0, R0, R3, RZ, 0x3c, !PT ;  /* 0x0000000300007212 */ /* 0x000fe200078e3cff */
[----:B------:R-:W0:Y:S02]  /*24b50*/  S2R R4, SR_TID.X ;  /* 0x0000000000047919 */ /* 0x000e240000002100 */
[----:B------:R-:W-:Y:S02]  /*24b60*/  IMAD R5, R2, 0x1ce4e5b9, RZ ;  /* 0x1ce4e5b902057824 */ /* 0x000fe400078e02ff */
[----:B------:R-:W-:-:S04]  /*24b70*/  IMAD.WIDE.U32 R2, R0, 0x1ce4e5b9, RZ ;  /* 0x1ce4e5b900027825 */ /* 0x000fc800078e00ff */
[----:B------:R-:W-:-:S05]  /*24b80*/  IMAD R5, R0, -0x40a7b893, R5 ;  /* 0xbf58476d00057824 */ /* 0x000fca00078e0205 */
[----:B------:R-:W-:-:S04]  /*24b90*/  IADD3 R0, PT, PT, R3, R5, RZ ;  /* 0x0000000503007210 */ /* 0x000fc80007ffe0ff */
        /* <DEDUP_REMOVED lines=11> */
[----:B------:R-:W-:Y:S01]  /*24c50*/  LOP3.LUT R10, R0, R5, RZ, 0x3c, !PT ;  /* 0x00000005000a7212 */ /* 0x000fe200078e3cff */
[----:B------:R-:W1:Y:S01]  /*24c60*/  LDC.64 R2, c[0x0][0x380] ;  /* 0x0000e000ff027b82 */ /* 0x000e620000000a00 */
[----:B------:R-:W-:-:S04]  /*24c70*/  IADD3 R9, P0, PT, R12, 0x7f4a7c15, RZ ;  /* 0x7f4a7c150c097810 */ /* 0x000fc80007f1e0ff */
[----:B------:R-:W-:-:S03]  /*24c80*/  IADD3.X R8, PT, PT, R10, -0x61c88647, RZ, P0, !PT ;  /* 0x9e3779b90a087810 */ /* 0x000fc600007fe4ff */
[----:B------:R-:W0:Y:S01]  /*24c90*/  LDC R5, c[0x0][0x360] ;  /* 0x0000d800ff057b82 */ /* 0x000e220000000800 */
[----:B------:R-:W-:-:S04]  /*24ca0*/  SHF.R.U32.HI R0, RZ, 0x1e, R8 ;  /* 0x0000001eff007819 */ /* 0x000fc80000011608 */
[----:B------:R-:W-:Y:S02]  /*24cb0*/  LOP3.LUT R0, R0, R8, RZ, 0x3c, !PT ;  /* 0x0000000800007212 */ /* 0x000fe400078e3cff */
[----:B------:R-:W-:-:S04]  /*24cc0*/  SHF.R.U64 R8, R9, 0x1e, R8 ;  /* 0x0000001e09087819 */ /* 0x000fc80000001208 */
[----:B------:R-:W-:Y:S01]  /*24cd0*/  LOP3.LUT R8, R8, R9, RZ, 0x3c, !PT ;  /* 0x0000000908087212 */ /* 0x000fe200078e3cff */
[----:B------:R-:W-:-:S04]  /*24ce0*/  IMAD R9, R0, 0x1ce4e5b9, RZ ;  /* 0x1ce4e5b900097824 */ /* 0x000fc800078e02ff */
[C---:B------:R-:W-:Y:S02]  /*24cf0*/  IMAD R11, R8.reuse, -0x40a7b893, R9 ;  /* 0xbf58476d080b7824 */ /* 0x040fe400078e0209 */
[----:B------:R-:W-:-:S04]  /*24d00*/  IMAD.WIDE.U32 R8, R8, 0x1ce4e5b9, RZ ;  /* 0x1ce4e5b908087825 */ /* 0x000fc800078e00ff */
[----:B------:R-:W-:Y:S02]  /*24d10*/  IMAD.IADD R11, R9, 0x1, R11 ;  /* 0x00000001090b7824 */ /* 0x000fe400078e020b */
[----:B0-----:R-:W-:Y:S01]  /*24d20*/  IMAD R5, R5, UR4, R4 ;  /* 0x0000000405057c24 */ /* 0x001fe2000f8e0204 */
[----:B------:R-:W0:Y:S02]  /*24d30*/  LDCU.64 UR4, c[0x0][0x398] ;  /* 0x00007300ff0477ac */ /* 0x000e240008000a00 */
[----:B------:R-:W-:Y:S01]  /*24d40*/  SHF.R.U32.HI R0, RZ, 0x1b, R11 ;  /* 0x0000001bff007819 */ /* 0x000fe2000001160b */
[C---:B-1----:R-:W-:Y:S01]  /*24d50*/  IMAD.WIDE.U32 R2, R5.reuse, 0x10, R2 ;  /* 0x0000001005027825 */ /* 0x042fe200078e0002 */
[----:B------:R-:W-:Y:S02]  /*24d60*/  IADD3 R4, PT, PT, R5, 0x1, RZ ;  /* 0x0000000105047810 */ /* 0x000fe40007ffe0ff */
[----:B------:R-:W-:Y:S01]  /*24d70*/  SHF.R.U64 R9, R8, 0x1b, R11 ;  /* 0x0000001b08097819 */ /* 0x000fe2000000120b */
[----:B------:R-:W-:Y:S01]  /*24d80*/  IMAD.MOV.U32 R5, RZ, RZ, RZ ;  /* 0x000000ffff057224 */ /* 0x000fe200078e00ff */
[----:B------:R-:W-:Y:S01]  /*24d90*/  LOP3.LUT R0, R0, R11, RZ, 0x3c, !PT ;  /* 0x0000000b00007212 */ /* 0x000fe200078e3cff */
[----:B------:R1:W-:Y:S01]  /*24da0*/  STG.E.64 desc[UR6][R2.64], R6 ;  /* 0x0000000602007986 */ /* 0x0003e2000c101b06 */
[----:B------:R-:W-:-:S03]  /*24db0*/  LOP3.LUT R8, R9, R8, RZ, 0x3c, !PT ;  /* 0x0000000809087212 */ /* 0x000fc600078e3cff */
[----:B------:R2:W-:Y:S01]  /*24dc0*/  STG.E.64 desc[UR6][R2.64+0x8], R4 ;  /* 0x0000080402007986 */ /* 0x0005e2000c101b06 */
[----:B------:R-:W-:-:S04]  /*24dd0*/  IMAD R9, R0, 0x133111eb, RZ ;  /* 0x133111eb00097824 */ /* 0x000fc800078e02ff */
[C---:B------:R-:W-:Y:S02]  /*24de0*/  IMAD R11, R8.reuse, -0x6b2fb645, R9 ;  /* 0x94d049bb080b7824 */ /* 0x040fe400078e0209 */
[----:B------:R-:W-:Y:S01]  /*24df0*/  IMAD.WIDE.U32 R8, R8, 0x133111eb, RZ ;  /* 0x133111eb08087825 */ /* 0x000fe200078e00ff */
[----:B-1----:R-:W-:-:S03]  /*24e00*/  MOV R6, 0x24e80 ;  /* 0x00024e8000067802 */ /* 0x002fc60000000f00 */
[----:B------:R-:W-:-:S05]  /*24e10*/  IMAD.IADD R11, R9, 0x1, R11 ;  /* 0x00000001090b7824 */ /* 0x000fca00078e020b */
[--C-:B------:R-:W-:Y:S02]  /*24e20*/  SHF.R.U64 R9, R8, 0x1f, R11.reuse ;  /* 0x0000001f08097819 */ /* 0x100fe4000000120b */
[----:B------:R-:W-:Y:S02]  /*24e30*/  SHF.R.U32.HI R0, RZ, 0x1f, R11 ;  /* 0x0000001fff007819 */ /* 0x000fe4000001160b */
[----:B------:R-:W-:Y:S02]  /*24e40*/  LOP3.LUT R13, R9, R8, RZ, 0x3c, !PT ;  /* 0x00000008090d7212 */ /* 0x000fe400078e3cff */
[----:B------:R-:W-:Y:S02]  /*24e50*/  LOP3.LUT R11, R0, R11, RZ, 0x3c, !PT ;  /* 0x0000000b000b7212 */ /* 0x000fe400078e3cff */
[----:B0-2---:R-:W-:-:S07]  /*24e60*/  MOV R8, R12 ;  /* 0x0000000c00087202 */ /* 0x005fce0000000f00 */
[----:B------:R-:W-:Y:S05]  /*24e70*/  CALL.REL.NOINC `($__internal_1_$__cuda_sm20_rem_u64) ;  /* 0x0000000000d87944 */ /* 0x000fea0003c00000 */
[----:B------:R-:W0:Y:S01]  /*24e80*/  LDCU.64 UR8, c[0x0][0x388] ;  /* 0x00007100ff0877ac */ /* 0x000e220008000a00 */
[--C-:B------:R-:W-:Y:S01]  /*24e90*/  SHF.R.U64 R2, R5, 0x3, R0.reuse ;  /* 0x0000000305027819 */ /* 0x100fe20000001200 */
[----:B------:R-:W-:Y:S01]  /*24ea0*/  IMAD.MOV.U32 R4, RZ, RZ, 0x1 ;  /* 0x00000001ff047424 */ /* 0x000fe200078e00ff */
[----:B------:R-:W-:Y:S02]  /*24eb0*/  SHF.R.U32.HI R0, RZ, 0x3, R0 ;  /* 0x00000003ff007819 */ /* 0x000fe40000011600 */
[----:B------:R-:W-:Y:S02]  /*24ec0*/  LOP3.LUT R2, R2, 0xfffffffc, RZ, 0xc0, !PT ;  /* 0xfffffffc02027812 */ /* 0x000fe400078ec0ff */
[----:B------:R-:W-:Y:S02]  /*24ed0*/  LOP3.LUT R0, R0, 0x1fffffff, RZ, 0xc0, !PT ;  /* 0x1fffffff00007812 */ /* 0x000fe400078ec0ff */
[----:B------:R-:W-:Y:S02]  /*24ee0*/  SHF.L.W.U32 R5, R4, R5, RZ ;  /* 0x0000000504057219 */ /* 0x000fe40000000eff */
[----:B0-----:R-:W-:Y:S01]  /*24ef0*/  IADD3 R2, P0, PT, R2, UR8, RZ ;  /* 0x0000000802027c10 */ /* 0x001fe2000ff1e0ff */
[----:B------:R-:W0:Y:S03]  /*24f00*/  LDCU UR8, c[0x0][0x39c] ;  /* 0x00007380ff0877ac */ /* 0x000e260008000800 */
[----:B------:R-:W-:-:S02]  /*24f10*/  IADD3.X R3, PT, PT, R0, UR9, RZ, P0, !PT ;  /* 0x0000000900037c10 */ /* 0x000fc400087fe4ff */
[----:B------:R-:W-:Y:S01]  /*24f20*/  IADD3 R8, P0, PT, R13, R12, RZ ;  /* 0x0000000c0d087210 */ /* 0x000fe20007f1e0ff */
[----:B------:R-:W-:Y:S02]  /*24f30*/  BSSY.RECONVERGENT B0, `(.L_x_478) ;  /* 0x000001f000007945 */ /* 0x000fe40003800200 */
[----:B------:R1:W-:Y:S02]  /*24f40*/  REDG.E.OR.STRONG.GPU desc[UR6][R2.64], R5 ;  /* 0x000000050200798e */ /* 0x0003e4000f12e106 */
[----:B------:R-:W-:-:S05]  /*24f50*/  IMAD.X R10, R11, 0x1, R10, P0 ;  /* 0x000000010b0a7824 */ /* 0x000fca00000e060a */
[----:B0-----:R-:W-:-:S04]  /*24f60*/  LOP3.LUT R0, R10, UR8, RZ, 0xfc, !PT ;  /* 0x000000080a007c12 */ /* 0x001fc8000f8efcff */
[----:B------:R-:W-:-:S13]  /*24f70*/  ISETP.NE.U32.AND P0, PT, R0, RZ, PT ;  /* 0x000000ff0000720c */ /* 0x000fda0003f05070 */
[----:B-1----:R-:W-:Y:S05]  /*24f80*/  @P0 BRA `(.L_x_479) ;  /* 0x0000000000540947 */ /* 0x002fea0003800000 */
        /* <DEDUP_REMOVED lines=10> */
[----:B------:R-:W-:-:S05]  /*25030*/  IMAD.HI.U32 R3, R3, R8, RZ ;  /* 0x0000000803037227 */ /* 0x000fca00078e00ff */
[----:B------:R-:W-:-:S05]  /*25040*/  IADD3 R3, PT, PT, -R3, RZ, RZ ;  /* 0x000000ff03037210 */ /* 0x000fca0007ffe1ff */
[----:B------:R-:W-:Y:S02]  /*25050*/  IMAD R4, R3, UR8, R8 ;  /* 0x0000000803047c24 */ /* 0x000fe4000f8e0208 */
[----:B------:R-:W-:-:S03]  /*25060*/  IMAD.MOV.U32 R3, RZ, RZ, RZ ;  /* 0x000000ffff037224 */ /* 0x000fc600078e00ff */
[----:B------:R-:W-:-:S13]  /*25070*/  ISETP.GE.U32.AND P0, PT, R4, UR8, PT ;  /* 0x0000000804007c0c */ /* 0x000fda000bf06070 */
[----:B------:R-:W-:-:S05]  /*25080*/  @P0 VIADD R4, R4, -UR8 ;  /* 0x8000000804040c36 */ /* 0x000fca0008000000 */
[----:B------:R-:W-:-:S13]  /*25090*/  ISETP.GE.U32.AND P0, PT, R4, UR8, PT ;  /* 0x0000000804007c0c */ /* 0x000fda000bf06070 */
[----:B------:R-:W-:Y:S01]  /*250a0*/  @P0 VIADD R4, R4, -UR8 ;  /* 0x8000000804040c36 */ /* 0x000fe20008000000 */
[----:B------:R-:W-:-:S04]  /*250b0*/  @!P1 LOP3.LUT R4, RZ, UR8, RZ, 0x33, !PT ;  /* 0x00000008ff049c12 */ /* 0x000fc8000f8e33ff */
[----:B------:R-:W-:Y:S01]  /*250c0*/  MOV R2, R4 ;  /* 0x0000000400027202 */ /* 0x000fe20000000f00 */
[----:B------:R-:W-:Y:S06]  /*250d0*/  BRA `(.L_x_480) ;  /* 0x0000000000107947 */ /* 0x000fec0003800000 */
.L_x_479:
[----:B------:R-:W-:-:S07]  /*250e0*/  MOV R6, 0x25100 ;  /* 0x0002510000067802 */ /* 0x000fce0000000f00 */
[----:B------:R-:W-:Y:S05]  /*250f0*/  CALL.REL.NOINC `($__internal_1_$__cuda_sm20_rem_u64) ;  /* 0x0000000000387944 */ /* 0x000fea0003c00000 */
[----:B------:R-:W-:Y:S01]  /*25100*/  IMAD.MOV.U32 R2, RZ, RZ, R5 ;  /* 0x000000ffff027224 */ /* 0x000fe200078e0005 */
[----:B------:R-:W-:-:S07]  /*25110*/  MOV R3, R0 ;  /* 0x0000000000037202 */ /* 0x000fce0000000f00 */
.L_x_480:
[----:B------:R-:W-:Y:S05]  /*25120*/  BSYNC.RECONVERGENT B0 ;  /* 0x0000000000007941 */ /* 0x000fea0003800200 */
.L_x_478:
[----:B------:R-:W0:Y:S01]  /*25130*/  LDCU.64 UR8, c[0x0][0x388] ;  /* 0x00007100ff0877ac */ /* 0x000e220008000a00 */
[--C-:B------:R-:W-:Y:S02]  /*25140*/  SHF.R.U64 R4, R2, 0x3, R3.reuse ;  /* 0x0000000302047819 */ /* 0x100fe40000001203 */
[----:B------:R-:W-:Y:S01]  /*25150*/  SHF.R.U32.HI R0, RZ, 0x3, R3 ;  /* 0x00000003ff007819 */ /* 0x000fe20000011603 */
[----:B------:R-:W-:Y:S01]  /*25160*/  IMAD.MOV.U32 R3, RZ, RZ, 0x1 ;  /* 0x00000001ff037424 */ /* 0x000fe200078e00ff */
[----:B------:R-:W-:Y:S02]  /*25170*/  LOP3.LUT R4, R4, 0xfffffffc, RZ, 0xc0, !PT ;  /* 0xfffffffc04047812 */ /* 0x000fe400078ec0ff */
[----:B------:R-:W-:Y:S02]  /*25180*/  LOP3.LUT R0, R0, 0x1fffffff, RZ, 0xc0, !PT ;  /* 0x1fffffff00007812 */ /* 0x000fe400078ec0ff */
[----:B------:R-:W-:Y:S02]  /*25190*/  SHF.L.W.U32 R3, R3, R2, RZ ;  /* 0x0000000203037219 */ /* 0x000fe40000000eff */
[----:B0-----:R-:W-:-:S04]  /*251a0*/  IADD3 R4, P0, PT, R4, UR8, RZ ;  /* 0x0000000804047c10 */ /* 0x001fc8000ff1e0ff */
[----:B------:R-:W-:-:S05]  /*251b0*/  IADD3.X R5, PT, PT, R0, UR9, RZ, P0, !PT ;  /* 0x0000000900057c10 */ /* 0x000fca00087fe4ff */
[----:B------:R-:W-:Y:S01]  /*251c0*/  REDG.E.OR.STRONG.GPU desc[UR6][R4.64], R3 ;  /* 0x000000030400798e */ /* 0x000fe2000f12e106 */
[----:B------:R-:W-:Y:S05]  /*251d0*/  EXIT ;  /* 0x000000000000794d */ /* 0x000fea0003800000 */
        .weak           $__internal_1_$__cuda_sm20_rem_u64
        .type           $__internal_1_$__cuda_sm20_rem_u64,@function
        .size           $__internal_1_$__cuda_sm20_rem_u64,(.L_x_483 - $__internal_1_$__cuda_sm20_rem_u64)
$__internal_1_$__cuda_sm20_rem_u64:
[----:B------:R-:W0:Y:S08]  /*251e0*/  I2F.U64.RP R0, UR4 ;  /* 0x0000000400007d12 */ /* 0x000e300008309000 */
[----:B0-----:R-:W0:Y:S02]  /*251f0*/  MUFU.RCP R0, R0 ;  /* 0x0000000000007308 */ /* 0x001e240000001000 */
[----:B0-----:R-:W-:-:S06]  /*25200*/  VIADD R2, R0, 0x1ffffffe ;  /* 0x1ffffffe00027836 */ /* 0x001fcc0000000000 */
[----:B------:R-:W0:Y:S02]  /*25210*/  F2I.U64.TRUNC R2, R2 ;  /* 0x0000000200027311 */ /* 0x000e24000020d800 */
[----:B0-----:R-:W-:-:S04]  /*25220*/  IMAD.WIDE.U32 R4, R2, UR4, RZ ;  /* 0x0000000402047c25 */ /* 0x001fc8000f8e00ff */
[----:B------:R-:W-:Y:S01]  /*25230*/  IMAD R5, R2, UR5, R5 ;  /* 0x0000000502057c24 */ /* 0x000fe2000f8e0205 */
[----:B------:R-:W-:-:S03]  /*25240*/  IADD3 R7, P0, PT, RZ, -R4, RZ ;  /* 0x80000004ff077210 */ /* 0x000fc60007f1e0ff */
[----:B------:R-:W-:Y:S02]  /*25250*/  IMAD R5, R3, UR4, R5 ;  /* 0x0000000403057c24 */ /* 0x000fe4000f8e0205 */
[----:B------:R-:W-:-:S03]  /*25260*/  IMAD.HI.U32 R4, R2, R7, RZ ;  /* 0x0000000702047227 */ /* 0x000fc600078e00ff */
[----:B------:R-:W-:Y:S01]  /*25270*/  IADD3.X R9, PT, PT, RZ, ~R5, RZ, P0, !PT ;  /* 0x80000005ff097210 */ /* 0x000fe200007fe4ff */
[----:B------:R-:W-:-:S04]  /*25280*/  IMAD.MOV.U32 R5, RZ, RZ, R2 ;  /* 0x000000ffff057224 */ /* 0x000fc800078e0002 */
[----:B------:R-:W-:-:S04]  /*25290*/  IMAD.WIDE.U32 R4, P0, R2, R9, R4 ;  /* 0x0000000902047225 */ /* 0x000fc80007800004 */
[C---:B------:R-:W-:Y:S02]  /*252a0*/  IMAD R15, R3.reuse, R9, RZ ;  /* 0x00000009030f7224 */ /* 0x040fe400078e02ff */
[----:B------:R-:W-:-:S04]  /*252b0*/  IMAD.HI.U32 R4, P1, R3, R7, R4 ;  /* 0x0000000703047227 */ /* 0x000fc80007820004 */
[----:B------:R-:W-:Y:S01]  /*252c0*/  IMAD.HI.U32 R9, R3, R9, RZ ;  /* 0x0000000903097227 */ /* 0x000fe200078e00ff */
[----:B------:R-:W-:-:S03]  /*252d0*/  IADD3 R5, P2, PT, R15, R4, RZ ;  /* 0x000000040f057210 */ /* 0x000fc60007f5e0ff */
[----:B------:R-:W-:Y:S02]  /*252e0*/  IMAD.X R0, R9, 0x1, R3, P0 ;  /* 0x0000000109007824 */ /* 0x000fe400000e0603 */
[----:B------:R-:W-:-:S03]  /*252f0*/  IMAD.WIDE.U32 R2, R5, UR4, RZ ;  /* 0x0000000405027c25 */ /* 0x000fc6000f8e00ff */
[----:B------:R-:W-:Y:S01]  /*25300*/  IADD3.X R7, PT, PT, RZ, RZ, R0, P2, P1 ;  /* 0x000000ffff077210 */ /* 0x000fe200017e2400 */
[----:B------:R-:W-:Y:S01]  /*25310*/  IMAD R0, R5, UR5, R3 ;  /* 0x0000000505007c24 */ /* 0x000fe2000f8e0203 */
[----:B------:R-:W-:-:S03]  /*25320*/  IADD3 R3, P0, PT, RZ, -R2, RZ ;  /* 0x80000002ff037210 */ /* 0x000fc60007f1e0ff */
[----:B------:R-:W-:Y:S02]  /*25330*/  IMAD R0, R7, UR4, R0 ;  /* 0x0000000407007c24 */ /* 0x000fe4000f8e0200 */
[----:B------:R-:W-:-:S03]  /*25340*/  IMAD.HI.U32 R4, R5, R3, RZ ;  /* 0x0000000305047227 */ /* 0x000fc600078e00ff */
[----:B------:R-:W-:-:S05]  /*25350*/  IADD3.X R0, PT, PT, RZ, ~R0, RZ, P0, !PT ;  /* 0x80000000ff007210 */ /* 0x000fca00007fe4ff */
        /* <DEDUP_REMOVED lines=8> */
[----:B------:R-:W-:Y:S02]  /*253e0*/  IMAD.MOV.U32 R3, RZ, RZ, RZ ;  /* 0x000000ffff037224 */ /* 0x000fe400078e00ff */
[----:B------:R-:W-:-:S04]  /*253f0*/  IMAD.WIDE.U32 R2, R5, R10, R2 ;  /* 0x0000000a05027225 */ /* 0x000fc800078e0002 */
[C---:B------:R-:W-:Y:S02]  /*25400*/  IMAD R5, R7.reuse, R10, RZ ;  /* 0x0000000a07057224 */ /* 0x040fe400078e02ff */
[----:B------:R-:W-:-:S04]  /*25410*/  IMAD.HI.U32 R2, P0, R7, R8, R2 ;  /* 0x0000000807027227 */ /* 0x000fc80007800002 */
[----:B------:R-:W-:Y:S01]  /*25420*/  IMAD.HI.U32 R0, R7, R10, RZ ;  /* 0x0000000a07007227 */ /* 0x000fe200078e00ff */
[----:B------:R-:W-:-:S04]  /*25430*/  IADD3 R5, P1, PT, R5, R2, RZ ;  /* 0x0000000205057210 */ /* 0x000fc80007f3e0ff */
[----:B------:R-:W-:Y:S01]  /*25440*/  IADD3.X R0, PT, PT, R0, RZ, RZ, P0, !PT ;  /* 0x000000ff00007210 */ /* 0x000fe200007fe4ff */
[----:B------:R-:W-:-:S04]  /*25450*/  IMAD.WIDE.U32 R2, R5, UR4, RZ ;  /* 0x0000000405027c25 */ /* 0x000fc8000f8e00ff */
[----:B------:R-:W-:Y:S01]  /*25460*/  IMAD.X R0, RZ, RZ, R0, P1 ;  /* 0x000000ffff007224 */ /* 0x000fe200008e0600 */
[----:B------:R-:W-:Y:S01]  /*25470*/  IADD3 R7, P1, PT, -R2, R8, RZ ;  /* 0x0000000802077210 */ /* 0x000fe20007f3e1ff */
[----:B------:R-:W-:-:S03]  /*25480*/  IMAD R5, R5, UR5, R3 ;  /* 0x0000000505057c24 */ /* 0x000fc6000f8e0203 */
[----:B------:R-:W-:Y:S01]  /*25490*/  ISETP.GE.U32.AND P0, PT, R7, UR4, PT ;  /* 0x0000000407007c0c */ /* 0x000fe2000bf06070 */
[----:B------:R-:W-:-:S04]  /*254a0*/  IMAD R0, R0, UR4, R5 ;  /* 0x0000000400007c24 */ /* 0x000fc8000f8e0205 */
[----:B------:R-:W-:Y:S01]  /*254b0*/  IMAD.X R0, R10, 0x1, ~R0, P1 ;  /* 0x000000010a007824 */ /* 0x000fe200008e0e00 */
[----:B------:R-:W-:-:S04]  /*254c0*/  IADD3 R2, P1, PT, R7, -UR4, RZ ;  /* 0x8000000407027c10 */ /* 0x000fc8000ff3e0ff */
[C---:B------:R-:W-:Y:S02]  /*254d0*/  ISETP.GE.U32.AND.EX P0, PT, R0.reuse, UR5, PT, P0 ;  /* 0x0000000500007c0c */ /* 0x040fe4000bf06100 */
[----:B------:R-:W-:Y:S02]  /*254e0*/  IADD3.X R3, PT, PT, R0, ~UR5, RZ, P1, !PT ;  /* 0x8000000500037c10 */ /* 0x000fe40008ffe4ff */
[----:B------:R-:W-:Y:S02]  /*254f0*/  SEL R2, R2, R7, P0 ;  /* 0x0000000702027207 */ /* 0x000fe40000000000 */
[----:B------:R-:W-:Y:S02]  /*25500*/  SEL R3, R3, R0, P0 ;  /* 0x0000000003037207 */ /* 0x000fe40000000000 */
[C---:B------:R-:W-:Y:S02]  /*25510*/  ISETP.GE.U32.AND P0, PT, R2.reuse, UR4, PT ;  /* 0x0000000402007c0c */ /* 0x040fe4000bf06070 */
[----:B------:R-:W-:-:S02]  /*25520*/  IADD3 R5, P2, PT, R2, -UR4, RZ ;  /* 0x8000000402057c10 */ /* 0x000fc4000ff5e0ff */
[C---:B------:R-:W-:Y:S02]  /*25530*/  ISETP.GE.U32.AND.EX P0, PT, R3.reuse, UR5, PT, P0 ;  /* 0x0000000503007c0c */ /* 0x040fe4000bf06100 */
[----:B------:R-:W-:Y:S02]  /*25540*/  IADD3.X R0, PT, PT, R3, ~UR5, RZ, P2, !PT ;  /* 0x8000000503007c10 */ /* 0x000fe400097fe4ff */
[----:B------:R-:W-:Y:S02]  /*25550*/  ISETP.NE.U32.AND P1, PT, RZ, UR4, PT ;  /* 0x00000004ff007c0c */ /* 0x000fe4000bf25070 */
[----:B------:R-:W-:Y:S02]  /*25560*/  SEL R5, R5, R2, P0 ;  /* 0x0000000205057207 */ /* 0x000fe40000000000 */
[----:B------:R-:W-:Y:S01]  /*25570*/  SEL R0, R0, R3, P0 ;  /* 0x0000000300007207 */ /* 0x000fe20000000000 */
[----:B------:R-:W-:Y:S01]  /*25580*/  IMAD.MOV.U32 R3, RZ, RZ, 0x0 ;  /* 0x00000000ff037424 */ /* 0x000fe200078e00ff */
[----:B------:R-:W-:-:S02]  /*25590*/  MOV R2, R6 ;  /* 0x0000000600027202 */ /* 0x000fc40000000f00 */
[----:B------:R-:W-:-:S04]  /*255a0*/  ISETP.NE.AND.EX P1, PT, RZ, UR5, PT, P1 ;  /* 0x00000005ff007c0c */ /* 0x000fc8000bf25310 */
[----:B------:R-:W-:Y:S02]  /*255b0*/  SEL R5, R5, 0xffffffff, P1 ;  /* 0xffffffff05057807 */ /* 0x000fe40000800000 */
[----:B------:R-:W-:Y:S01]  /*255c0*/  SEL R0, R0, 0xffffffff, P1 ;  /* 0xffffffff00007807 */ /* 0x000fe20000800000 */
[----:B------:R-:W-:Y:S06]  /*255d0*/  RET.REL.NODEC R2 `(generate_trap_table_kernel_bigint) ;  /* 0xfffffda802887950 */ /* 0x000fec0003c3ffff */
.L_x_481:
        /* <DEDUP_REMOVED lines=10> */
.L_x_483:


//--------------------- .nv.shared.reserved.0     --------------------------
	.section	.nv.shared.reserved.0,"aw",@nobits
	.weak		__nv_reservedSMEM_offset_0_alias
	.size		__nv_reservedSMEM_offset_0_alias, 0, 64
	.other		__nv_reservedSMEM_offset_0_alias,@"STO_CUDA_RESERVED_SHARED STV_DEFAULT"
__nv_reservedSMEM_offset_0_alias:
	.zero		0
	.zero		64


//--------------------- .nv.global                --------------------------
	.section	.nv.global,"aw",@nobits
	.align	4
.nv.global:
	.type		const_G_table,@object
	.size		const_G_table,(.L_4 - const_G_table)
const_G_table:
	.zero		25600
.L_4:


//--------------------- .nv.constant0.search_kernel --------------------------
	.section	.nv.constant0.search_kernel,"a",@progbits
	.sectionflags	@""
	.align	4
.nv.constant0.search_kernel:
	.zero		1036


//--------------------- .nv.constant0.precompute_G_table_kernel --------------------------
	.section	.nv.constant0.precompute_G_table_kernel,"a",@progbits
	.sectionflags	@""
	.align	4
.nv.constant0.precompute_G_table_kernel:
	.zero		896


//--------------------- .nv.constant0.generate_trap_table_kernel_bigint --------------------------
	.section	.nv.constant0.generate_trap_table_kernel_bigint,"a",@progbits
	.sectionflags	@""
	.align	4
.nv.constant0.generate_trap_table_kernel_bigint:
	.zero		928


//--------------------- SYMBOLS --------------------------

	.type		.nv.reservedSmem.offset0,@object
	.size		.nv.reservedSmem.offset0,0x4
